// auto-generated by cutlass_sweep.gemm — config: {"arch": "sm_100", "cluster_m": 2, "cluster_n": 1, "dtype": "nvfp4", "dtype_b": "nvfp4", "layout": "nt", "stages": 0, "tile_k": 64, "tile_m": 256, "tile_n": 64}
#include "cutlass/cutlass.h"
#include "cutlass/gemm/collective/collective_builder.hpp"
#include "cutlass/gemm/device/gemm_universal_adapter.h"
#include "cutlass/gemm/kernel/gemm_universal.hpp"
#include "cutlass/epilogue/collective/collective_builder.hpp"

using ElemA = cutlass::nv_float4_t<cutlass::float_e2m1_t>;
using ElemB = cutlass::nv_float4_t<cutlass::float_e2m1_t>;
using ElemCD = cutlass::bfloat16_t;
using Acc  = float;
using TileShape    = cute::Shape<cute::_256, cute::_64, cute::_64>;
using ClusterShape = cute::Shape<cute::_2, cute::_1, cute::_1>;

using CollectiveEpilogue = typename cutlass::epilogue::collective::CollectiveBuilder<
    cutlass::arch::Sm100, cutlass::arch::OpClassTensorOp,
    TileShape, ClusterShape,
    cutlass::epilogue::collective::EpilogueTileAuto,
    Acc, Acc,
    ElemCD, cutlass::layout::RowMajor, 128 / cutlass::sizeof_bits<ElemCD>::value,
    ElemCD, cutlass::layout::RowMajor, 128 / cutlass::sizeof_bits<ElemCD>::value,
    cutlass::epilogue::collective::EpilogueScheduleAuto
  >::CollectiveOp;

using CollectiveMainloop = typename cutlass::gemm::collective::CollectiveBuilder<
    cutlass::arch::Sm100, cutlass::arch::OpClassBlockScaledTensorOp,
    ElemA, cutlass::layout::RowMajor, 32,
    ElemB, cutlass::layout::ColumnMajor, 32,
    Acc,
    TileShape, ClusterShape,
    cutlass::gemm::collective::StageCountAutoCarveout<static_cast<int>(sizeof(typename CollectiveEpilogue::SharedStorage))>,
    cutlass::gemm::collective::KernelScheduleAuto
  >::CollectiveOp;

using GemmKernel = cutlass::gemm::kernel::GemmUniversal<
    cute::Shape<int,int,int,int>,
    CollectiveMainloop,
    CollectiveEpilogue
>;
using Gemm = cutlass::gemm::device::GemmUniversalAdapter<GemmKernel>;

// Force the device kernel symbol into the cubin without needing a host main.
auto* _anchor = &cutlass::device_kernel<GemmKernel>;


// ===== COMPILED SASS (sm_100a) =====

	.target	sm_100a

	.elftype	@"ET_EXEC"


//--------------------- .note.nv.tkinfo           --------------------------
	.section	.note.nv.tkinfo,"",@"SHT_NOTE"
	.sectionflags	@"SHF_NOTE_NV_TKINFO"
	.tkinfo
        /*0018*/ 	.word	0x00000002
        /*0030*/ 	.string	""
        /*0030*/ 	.string	"ptxas"
        /*0030*/ 	.string	"Cuda compilation tools, release 13.0, V13.0.88"
        /*0030*/ 	.string	"Build cuda_13.0.r13.0/compiler.36424714_0"
        /*0030*/ 	.string	"-arch sm_100a -m 64 "



//--------------------- .note.nv.cuinfo           --------------------------
	.section	.note.nv.cuinfo,"",@"SHT_NOTE"
	.sectionflags	@"SHF_NOTE_NV_CUINFO"
        /*0018*/ 	.short	0x0002
        /*001a*/ 	.short	0x0064
        /*001c*/ 	.short	0x0082
	.zero		2


//--------------------- .nv.info                  --------------------------
	.section	.nv.info,"",@"SHT_CUDA_INFO"
	.align	4


	//----- nvinfo : EIATTR_REGCOUNT
	.align		4
        /*0000*/ 	.byte	0x04, 0x2f
        /*0002*/ 	.short	(.L_19 - .L_18)
	.align		4
.L_18:
        /*0004*/ 	.word	index@(_ZN7cutlass13device_kernelINS_4gemm6kernel13GemmUniversalIN4cute5tupleIJiiiiEEENS1_10collective13CollectiveMmaINS1_46MainloopSm100TmaUmmaWarpSpecializedBlockScaledILi33ELi2ELi2ENS5_IJNS4_1CILi2EEENSA_ILi1EEESC_EEEEENS5_IJNSA_ILi256EEENSA_ILi64EEESG_EEENS5_IJNS_12float_e2m1_tENS_13float_ue4m3_tEEEENS5_IJNS5_IJlSC_lEEENS4_6LayoutINS5_IJNS5_IJNS5_IJNSA_ILi32EEENSA_ILi4EEEEEEiEEENS5_IJNS5_IJNSA_ILi16EEESO_EEEiEEENS5_IJSC_iEEEEEENS5_IJST_NS5_IJNS5_IJNSA_ILi0EEESC_EEENSA_ILi512EEEEEENS5_IJSW_iEEEEEEEEEEESK_S13_NS4_8TiledMMAINS4_8MMA_AtomIJNS4_23SM100_MMA_MXF4_2x1SM_SSISI_SI_fSJ_Li256ELi64ELi16ELNS4_4UMMA5MajorE0ELS18_0ELNS17_7ScaleInE0ELS19_0EEEEEENSM_INS5_IJSC_SC_SC_EEENS5_IJSW_SW_SW_EEEEENS5_IJNS4_10UnderscoreES1F_S1F_EEEEENS5_IJNS4_18SM100_TMA_2SM_LOADES1I_EEENS5_IJNS4_14ComposedLayoutINS4_7SwizzleILi1ELi4ELi3EEENS4_18smem_ptr_flag_bitsILi4EEENSM_INS5_IJNSA_ILi8EEESG_EEENS5_IJSG_SC_EEEEEEENSM_INS5_IJNS5_IJNS5_IJSP_SC_EEESS_EEESC_NS5_IJSC_SC_EEEEEENS5_IJNS5_IJNS5_IJSS_SY_EEESX_EEESW_NS5_IJSO_SY_EEEEEEEEEEEvNS4_8identityENS5_IJS1I_NS4_28SM100_TMA_2SM_LOAD_MULTICASTEEEES23_vS24_EENS_8epilogue10collective18CollectiveEpilogueINS28_23Sm100TmaWarpSpecializedILi3ELi2ELi32ELb1ELb0EEEJNS5_IJNSA_ILi128EEESG_SG_EEENS5_IJNSM_IS2D_SC_EENSM_ISN_SC_EEEEENS_10bfloat16_tESL_S2I_SL_NS28_6fusion15FusionCallbacksIS2C_NS2J_17LinearCombinationIS2I_fS2I_fLNS_15FloatRoundStyleE2EEES2E_S2H_JEEENS4_5SM1004TMEM4LOAD26SM100_TMEM_LOAD_32dp32b32xENS4_13SM90_TMA_LOADENS1K_INS1L_ILi2ELi4ELi3EEENS1N_ILi16EEENSM_INS5_IJS1P_SN_EEENS5_IJSN_SC_EEEEEEENS4_39AutoVectorizingCopyWithAssumedAlignmentILi128EEENS4_14SM90_TMA_STOREES2Z_S31_S31_EEEvvEEEEvNT_6ParamsE)
        /*0008*/ 	.word	0x0000007a


	//----- nvinfo : EIATTR_FRAME_SIZE
	.align		4
.L_19:
        /*000c*/ 	.byte	0x04, 0x11
        /*000e*/ 	.short	(.L_21 - .L_20)
	.align		4
.L_20:
        /*0010*/ 	.word	index@($__internal_2_$__cuda_sm10x_tcgen05_guardrail_trap_unallocated_columns_being_dealloced)
        /*0014*/ 	.word	0x00000000


	//----- nvinfo : EIATTR_FRAME_SIZE
	.align		4
.L_21:
        /*0018*/ 	.byte	0x04, 0x11
        /*001a*/ 	.short	(.L_23 - .L_22)
	.align		4
.L_22:
        /*001c*/ 	.word	index@($__internal_1_$__cuda_sm10x_tcgen05_guardrail_trap_phase_invalid_during_alloc)
        /*0020*/ 	.word	0x00000000


	//----- nvinfo : EIATTR_FRAME_SIZE
	.align		4
.L_23:
        /*0024*/ 	.byte	0x04, 0x11
        /*0026*/ 	.short	(.L_25 - .L_24)
	.align		4
.L_24:
        /*0028*/ 	.word	index@($__internal_0_$__cuda_sm10x_tcgen05_guardrail_trap_col_being_dealloced_not_returned_by_alloc)
        /*002c*/ 	.word	0x00000000


	//----- nvinfo : EIATTR_FRAME_SIZE
	.align		4
.L_25:
        /*0030*/ 	.byte	0x04, 0x11
        /*0032*/ 	.short	(.L_27 - .L_26)
	.align		4
.L_26:
        /*0034*/ 	.word	index@(_ZN7cutlass13device_kernelINS_4gemm6kernel13GemmUniversalIN4cute5tupleIJiiiiEEENS1_10collective13CollectiveMmaINS1_46MainloopSm100TmaUmmaWarpSpecializedBlockScaledILi33ELi2ELi2ENS5_IJNS4_1CILi2EEENSA_ILi1EEESC_EEEEENS5_IJNSA_ILi256EEENSA_ILi64EEESG_EEENS5_IJNS_12float_e2m1_tENS_13float_ue4m3_tEEEENS5_IJNS5_IJlSC_lEEENS4_6LayoutINS5_IJNS5_IJNS5_IJNSA_ILi32EEENSA_ILi4EEEEEEiEEENS5_IJNS5_IJNSA_ILi16EEESO_EEEiEEENS5_IJSC_iEEEEEENS5_IJST_NS5_IJNS5_IJNSA_ILi0EEESC_EEENSA_ILi512EEEEEENS5_IJSW_iEEEEEEEEEEESK_S13_NS4_8TiledMMAINS4_8MMA_AtomIJNS4_23SM100_MMA_MXF4_2x1SM_SSISI_SI_fSJ_Li256ELi64ELi16ELNS4_4UMMA5MajorE0ELS18_0ELNS17_7ScaleInE0ELS19_0EEEEEENSM_INS5_IJSC_SC_SC_EEENS5_IJSW_SW_SW_EEEEENS5_IJNS4_10UnderscoreES1F_S1F_EEEEENS5_IJNS4_18SM100_TMA_2SM_LOADES1I_EEENS5_IJNS4_14ComposedLayoutINS4_7SwizzleILi1ELi4ELi3EEENS4_18smem_ptr_flag_bitsILi4EEENSM_INS5_IJNSA_ILi8EEESG_EEENS5_IJSG_SC_EEEEEEENSM_INS5_IJNS5_IJNS5_IJSP_SC_EEESS_EEESC_NS5_IJSC_SC_EEEEEENS5_IJNS5_IJNS5_IJSS_SY_EEESX_EEESW_NS5_IJSO_SY_EEEEEEEEEEEvNS4_8identityENS5_IJS1I_NS4_28SM100_TMA_2SM_LOAD_MULTICASTEEEES23_vS24_EENS_8epilogue10collective18CollectiveEpilogueINS28_23Sm100TmaWarpSpecializedILi3ELi2ELi32ELb1ELb0EEEJNS5_IJNSA_ILi128EEESG_SG_EEENS5_IJNSM_IS2D_SC_EENSM_ISN_SC_EEEEENS_10bfloat16_tESL_S2I_SL_NS28_6fusion15FusionCallbacksIS2C_NS2J_17LinearCombinationIS2I_fS2I_fLNS_15FloatRoundStyleE2EEES2E_S2H_JEEENS4_5SM1004TMEM4LOAD26SM100_TMEM_LOAD_32dp32b32xENS4_13SM90_TMA_LOADENS1K_INS1L_ILi2ELi4ELi3EEENS1N_ILi16EEENSM_INS5_IJS1P_SN_EEENS5_IJSN_SC_EEEEEEENS4_39AutoVectorizingCopyWithAssumedAlignmentILi128EEENS4_14SM90_TMA_STOREES2Z_S31_S31_EEEvvEEEEvNT_6ParamsE)
        /*0038*/ 	.word	0x00000000


	//----- nvinfo : EIATTR_MIN_STACK_SIZE
	.align		4
.L_27:
        /*003c*/ 	.byte	0x04, 0x12
        /*003e*/ 	.short	(.L_29 - .L_28)
	.align		4
.L_28:
        /*0040*/ 	.word	index@(_ZN7cutlass13device_kernelINS_4gemm6kernel13GemmUniversalIN4cute5tupleIJiiiiEEENS1_10collective13CollectiveMmaINS1_46MainloopSm100TmaUmmaWarpSpecializedBlockScaledILi33ELi2ELi2ENS5_IJNS4_1CILi2EEENSA_ILi1EEESC_EEEEENS5_IJNSA_ILi256EEENSA_ILi64EEESG_EEENS5_IJNS_12float_e2m1_tENS_13float_ue4m3_tEEEENS5_IJNS5_IJlSC_lEEENS4_6LayoutINS5_IJNS5_IJNS5_IJNSA_ILi32EEENSA_ILi4EEEEEEiEEENS5_IJNS5_IJNSA_ILi16EEESO_EEEiEEENS5_IJSC_iEEEEEENS5_IJST_NS5_IJNS5_IJNSA_ILi0EEESC_EEENSA_ILi512EEEEEENS5_IJSW_iEEEEEEEEEEESK_S13_NS4_8TiledMMAINS4_8MMA_AtomIJNS4_23SM100_MMA_MXF4_2x1SM_SSISI_SI_fSJ_Li256ELi64ELi16ELNS4_4UMMA5MajorE0ELS18_0ELNS17_7ScaleInE0ELS19_0EEEEEENSM_INS5_IJSC_SC_SC_EEENS5_IJSW_SW_SW_EEEEENS5_IJNS4_10UnderscoreES1F_S1F_EEEEENS5_IJNS4_18SM100_TMA_2SM_LOADES1I_EEENS5_IJNS4_14ComposedLayoutINS4_7SwizzleILi1ELi4ELi3EEENS4_18smem_ptr_flag_bitsILi4EEENSM_INS5_IJNSA_ILi8EEESG_EEENS5_IJSG_SC_EEEEEEENSM_INS5_IJNS5_IJNS5_IJSP_SC_EEESS_EEESC_NS5_IJSC_SC_EEEEEENS5_IJNS5_IJNS5_IJSS_SY_EEESX_EEESW_NS5_IJSO_SY_EEEEEEEEEEEvNS4_8identityENS5_IJS1I_NS4_28SM100_TMA_2SM_LOAD_MULTICASTEEEES23_vS24_EENS_8epilogue10collective18CollectiveEpilogueINS28_23Sm100TmaWarpSpecializedILi3ELi2ELi32ELb1ELb0EEEJNS5_IJNSA_ILi128EEESG_SG_EEENS5_IJNSM_IS2D_SC_EENSM_ISN_SC_EEEEENS_10bfloat16_tESL_S2I_SL_NS28_6fusion15FusionCallbacksIS2C_NS2J_17LinearCombinationIS2I_fS2I_fLNS_15FloatRoundStyleE2EEES2E_S2H_JEEENS4_5SM1004TMEM4LOAD26SM100_TMEM_LOAD_32dp32b32xENS4_13SM90_TMA_LOADENS1K_INS1L_ILi2ELi4ELi3EEENS1N_ILi16EEENSM_INS5_IJS1P_SN_EEENS5_IJSN_SC_EEEEEEENS4_39AutoVectorizingCopyWithAssumedAlignmentILi128EEENS4_14SM90_TMA_STOREES2Z_S31_S31_EEEvvEEEEvNT_6ParamsE)
        /*0044*/ 	.word	0x00000000
.L_29:


//--------------------- .nv.compat                --------------------------
	.section	.nv.compat,"",@"SHT_CUDA_COMPAT_INFO"
	.align	4
        /*0000*/ 	.byte	0x02, 0x09, 0x01, 0x00, 0x02, 0x02, 0x02, 0x00, 0x02, 0x05, 0x05, 0x00, 0x03, 0x07, 0x01, 0x01
        /*0010*/ 	.byte	0x02, 0x03, 0x01, 0x00, 0x02, 0x06, 0x01, 0x00, 0x04, 0x0b, 0x08, 0x00, 0x09, 0x00, 0x00, 0x00
        /*0020*/ 	.byte	0x00, 0x00, 0x00, 0x00


//--------------------- .nv.info._ZN7cutlass13device_kernelINS_4gemm6kernel13GemmUniversalIN4cute5tupleIJiiiiEEENS1_10collective13CollectiveMmaINS1_46MainloopSm100TmaUmmaWarpSpecializedBlockScaledILi33ELi2ELi2ENS5_IJNS4_1CILi2EEENSA_ILi1EEESC_EEEEENS5_IJNSA_ILi256EEENSA_ILi64EEESG_EEENS5_IJNS_12float_e2m1_tENS_13float_ue4m3_tEEEENS5_IJNS5_IJlSC_lEEENS4_6LayoutINS5_IJNS5_IJNS5_IJNSA_ILi32EEENSA_ILi4EEEEEEiEEENS5_IJNS5_IJNSA_ILi16EEESO_EEEiEEENS5_IJSC_iEEEEEENS5_IJST_NS5_IJNS5_IJNSA_ILi0EEESC_EEENSA_ILi512EEEEEENS5_IJSW_iEEEEEEEEEEESK_S13_NS4_8TiledMMAINS4_8MMA_AtomIJNS4_23SM100_MMA_MXF4_2x1SM_SSISI_SI_fSJ_Li256ELi64ELi16ELNS4_4UMMA5MajorE0ELS18_0ELNS17_7ScaleInE0ELS19_0EEEEEENSM_INS5_IJSC_SC_SC_EEENS5_IJSW_SW_SW_EEEEENS5_IJNS4_10UnderscoreES1F_S1F_EEEEENS5_IJNS4_18SM100_TMA_2SM_LOADES1I_EEENS5_IJNS4_14ComposedLayoutINS4_7SwizzleILi1ELi4ELi3EEENS4_18smem_ptr_flag_bitsILi4EEENSM_INS5_IJNSA_ILi8EEESG_EEENS5_IJSG_SC_EEEEEEENSM_INS5_IJNS5_IJNS5_IJSP_SC_EEESS_EEESC_NS5_IJSC_SC_EEEEEENS5_IJNS5_IJNS5_IJSS_SY_EEESX_EEESW_NS5_IJSO_SY_EEEEEEEEEEEvNS4_8identityENS5_IJS1I_NS4_28SM100_TMA_2SM_LOAD_MULTICASTEEEES23_vS24_EENS_8epilogue10collective18CollectiveEpilogueINS28_23Sm100TmaWarpSpecializedILi3ELi2ELi32ELb1ELb0EEEJNS5_IJNSA_ILi128EEESG_SG_EEENS5_IJNSM_IS2D_SC_EENSM_ISN_SC_EEEEENS_10bfloat16_tESL_S2I_SL_NS28_6fusion15FusionCallbacksIS2C_NS2J_17LinearCombinationIS2I_fS2I_fLNS_15FloatRoundStyleE2EEES2E_S2H_JEEENS4_5SM1004TMEM4LOAD26SM100_TMEM_LOAD_32dp32b32xENS4_13SM90_TMA_LOADENS1K_INS1L_ILi2ELi4ELi3EEENS1N_ILi16EEENSM_INS5_IJS1P_SN_EEENS5_IJSN_SC_EEEEEEENS4_39AutoVectorizingCopyWithAssumedAlignmentILi128EEENS4_14SM90_TMA_STOREES2Z_S31_S31_EEEvvEEEEvNT_6ParamsE --------------------------
	.section	.nv.info._ZN7cutlass13device_kernelINS_4gemm6kernel13GemmUniversalIN4cute5tupleIJiiiiEEENS1_10collective13CollectiveMmaINS1_46MainloopSm100TmaUmmaWarpSpecializedBlockScaledILi33ELi2ELi2ENS5_IJNS4_1CILi2EEENSA_ILi1EEESC_EEEEENS5_IJNSA_ILi256EEENSA_ILi64EEESG_EEENS5_IJNS_12float_e2m1_tENS_13float_ue4m3_tEEEENS5_IJNS5_IJlSC_lEEENS4_6LayoutINS5_IJNS5_IJNS5_IJNSA_ILi32EEENSA_ILi4EEEEEEiEEENS5_IJNS5_IJNSA_ILi16EEESO_EEEiEEENS5_IJSC_iEEEEEENS5_IJST_NS5_IJNS5_IJNSA_ILi0EEESC_EEENSA_ILi512EEEEEENS5_IJSW_iEEEEEEEEEEESK_S13_NS4_8TiledMMAINS4_8MMA_AtomIJNS4_23SM100_MMA_MXF4_2x1SM_SSISI_SI_fSJ_Li256ELi64ELi16ELNS4_4UMMA5MajorE0ELS18_0ELNS17_7ScaleInE0ELS19_0EEEEEENSM_INS5_IJSC_SC_SC_EEENS5_IJSW_SW_SW_EEEEENS5_IJNS4_10UnderscoreES1F_S1F_EEEEENS5_IJNS4_18SM100_TMA_2SM_LOADES1I_EEENS5_IJNS4_14ComposedLayoutINS4_7SwizzleILi1ELi4ELi3EEENS4_18smem_ptr_flag_bitsILi4EEENSM_INS5_IJNSA_ILi8EEESG_EEENS5_IJSG_SC_EEEEEEENSM_INS5_IJNS5_IJNS5_IJSP_SC_EEESS_EEESC_NS5_IJSC_SC_EEEEEENS5_IJNS5_IJNS5_IJSS_SY_EEESX_EEESW_NS5_IJSO_SY_EEEEEEEEEEEvNS4_8identityENS5_IJS1I_NS4_28SM100_TMA_2SM_LOAD_MULTICASTEEEES23_vS24_EENS_8epilogue10collective18CollectiveEpilogueINS28_23Sm100TmaWarpSpecializedILi3ELi2ELi32ELb1ELb0EEEJNS5_IJNSA_ILi128EEESG_SG_EEENS5_IJNSM_IS2D_SC_EENSM_ISN_SC_EEEEENS_10bfloat16_tESL_S2I_SL_NS28_6fusion15FusionCallbacksIS2C_NS2J_17LinearCombinationIS2I_fS2I_fLNS_15FloatRoundStyleE2EEES2E_S2H_JEEENS4_5SM1004TMEM4LOAD26SM100_TMEM_LOAD_32dp32b32xENS4_13SM90_TMA_LOADENS1K_INS1L_ILi2ELi4ELi3EEENS1N_ILi16EEENSM_INS5_IJS1P_SN_EEENS5_IJSN_SC_EEEEEEENS4_39AutoVectorizingCopyWithAssumedAlignmentILi128EEENS4_14SM90_TMA_STOREES2Z_S31_S31_EEEvvEEEEvNT_6ParamsE,"",@"SHT_CUDA_INFO"
	.sectionflags	@""
	.align	4


	//----- nvinfo : EIATTR_CUDA_API_VERSION
	.align		4
        /*0000*/ 	.byte	0x04, 0x37
        /*0002*/ 	.short	(.L_31 - .L_30)
.L_30:
        /*0004*/ 	.word	0x00000082


	//----- nvinfo : EIATTR_KPARAM_INFO
	.align		4
.L_31:
        /*0008*/ 	.byte	0x04, 0x17
        /*000a*/ 	.short	(.L_33 - .L_32)
.L_32:
        /*000c*/ 	.word	0x00000000
        /*0010*/ 	.short	0x0000
        /*0012*/ 	.short	0x0000
        /*0014*/ 	.byte	0x00, 0xf0, 0x01, 0x30


	//----- nvinfo : EIATTR_AT_ENTRY_FRAGMENTS
	.align		4
.L_33:
        /*0018*/ 	.byte	0x04, 0x4f
        /*001a*/ 	.short	(.L_35 - .L_34)


	//   ....[0]....
.L_34:
        /*001c*/ 	.word	0x00000007


	//----- nvinfo : EIATTR_RESERVED_SMEM_USED
	.align		4
.L_35:
        /*0020*/ 	.byte	0x01, 0x41
	.zero		2


	//----- nvinfo : EIATTR_SPARSE_MMA_MASK
	.align		4
        /*0024*/ 	.byte	0x03, 0x50
        /*0026*/ 	.short	0x0000


	//----- nvinfo : EIATTR_TCGEN05_2CTA_USED
	.align		4
        /*0028*/ 	.byte	0x01, 0x52
	.zero		2


	//----- nvinfo : EIATTR_MAXREG_COUNT
	.align		4
        /*002c*/ 	.byte	0x03, 0x1b
        /*002e*/ 	.short	0x00ff


	//----- nvinfo : EIATTR_NUM_BARRIERS
	.align		4
        /*0030*/ 	.byte	0x02, 0x4c
        /*0032*/ 	.byte	0x07
	.zero		1


	//----- nvinfo : EIATTR_EXTERNS
	.align		4
        /*0034*/ 	.byte	0x04, 0x0f
        /*0036*/ 	.short	(.L_37 - .L_36)


	//   ....[0]....
	.align		4
.L_36:
        /*0038*/ 	.word	index@(__assertfail)


	//----- nvinfo : EIATTR_MERCURY_ISA_VERSION
	.align		4
.L_37:
        /*003c*/ 	.byte	0x03, 0x5f
        /*003e*/ 	.short	0x0101


	//----- nvinfo : EIATTR_INT_WARP_WIDE_INSTR_OFFSETS
	.align		4
        /*0040*/ 	.byte	0x04, 0x31
        /*0042*/ 	.short	(.L_39 - .L_38)


	//   ....[0]....
.L_38:
        /*0044*/ 	.word	0x00001100


	//   ....[1]....
        /*0048*/ 	.word	0x000011a0


	//   ....[2]....
        /*004c*/ 	.word	0x00005d90


	//   ....[3]....
        /*0050*/ 	.word	0x00005db0


	//   ....[4]....
        /*0054*/ 	.word	0x00005de0


	//   ....[5]....
        /*0058*/ 	.word	0x00006950


	//   ....[6]....
        /*005c*/ 	.word	0x00006a70


	//   ....[7]....
        /*0060*/ 	.word	0x00006bc0


	//   ....[8]....
        /*0064*/ 	.word	0x00006ce0


	//----- nvinfo : EIATTR_COOP_GROUP_MASK_REGIDS
	.align		4
.L_39:
        /*0068*/ 	.byte	0x04, 0x29
        /*006a*/ 	.short	(.L_41 - .L_40)


	//   ....[0]....
.L_40:
        /*006c*/ 	.word	0xffffffff


	//   ....[1]....
        /*0070*/ 	.word	0xffffffff


	//   ....[2]....
        /*0074*/ 	.word	0xffffffff


	//   ....[3]....
        /*0078*/ 	.word	0xffffffff


	//   ....[4]....
        /*007c*/ 	.word	0xffffffff


	//   ....[5]....
        /*0080*/ 	.word	0xffffffff


	//   ....[6]....
        /*0084*/ 	.word	0xffffffff


	//   ....[7]....
        /*0088*/ 	.word	0xffffffff


	//   ....[8]....
        /*008c*/ 	.word	0xffffffff


	//   ....[9]....
        /*0090*/ 	.word	0xffffffff


	//   ....[10]....
        /*0094*/ 	.word	0xffffffff


	//   ....[11]....
        /*0098*/ 	.word	0xffffffff


	//   ....[12]....
        /*009c*/ 	.word	0xffffffff


	//   ....[13]....
        /*00a0*/ 	.word	0xffffffff


	//----- nvinfo : EIATTR_COOP_GROUP_INSTR_OFFSETS
	.align		4
.L_41:
        /*00a4*/ 	.byte	0x04, 0x28
        /*00a6*/ 	.short	(.L_43 - .L_42)


	//   ....[0]....
.L_42:
        /*00a8*/ 	.word	0x000000b0


	//   ....[1]....
        /*00ac*/ 	.word	0x00000580


	//   ....[2]....
        /*00b0*/ 	.word	0x00000ad0


	//   ....[3]....
        /*00b4*/ 	.word	0x00000c40


	//   ....[4]....
        /*00b8*/ 	.word	0x00000d30


	//   ....[5]....
        /*00bc*/ 	.word	0x00000e90


	//   ....[6]....
        /*00c0*/ 	.word	0x00000fe0


	//   ....[7]....
        /*00c4*/ 	.word	0x00001220


	//   ....[8]....
        /*00c8*/ 	.word	0x000027d0


	//   ....[9]....
        /*00cc*/ 	.word	0x000046e0


	//   ....[10]....
        /*00d0*/ 	.word	0x00004bb0


	//   ....[11]....
        /*00d4*/ 	.word	0x00004be0


	//   ....[12]....
        /*00d8*/ 	.word	0x00005c90


	//   ....[13]....
        /*00dc*/ 	.word	0x00005ea0


	//----- nvinfo : EIATTR_VRC_CTA_INIT_COUNT
	.align		4
.L_43:
        /*00e0*/ 	.byte	0x02, 0x4a
        /*00e2*/ 	.byte	0x80
	.zero		1


	//----- nvinfo : EIATTR_SYSCALL_OFFSETS
	.align		4
        /*00e4*/ 	.byte	0x04, 0x46
        /*00e6*/ 	.short	(.L_45 - .L_44)


	//   ....[0]....
.L_44:
        /*00e8*/ 	.word	0x000079e0


	//   ....[1]....
        /*00ec*/ 	.word	0x00007ad0


	//   ....[2]....
        /*00f0*/ 	.word	0x00008370


	//   ....[3]....
        /*00f4*/ 	.word	0x00009040


	//----- nvinfo : EIATTR_MBARRIER_INSTR_OFFSETS
	.align		4
.L_45:
        /*00f8*/ 	.byte	0x04, 0x39
        /*00fa*/ 	.short	(.L_47 - .L_46)


	//   ....[0]....
.L_46:
        /*00fc*/ 	.word	0x00000690
        /*0100*/ 	.word	0x000000ff
        /*0104*/ 	.word	0x00000000
        /*0108*/ 	.short	0x0100
        /*010a*/ 	.byte	0x04
	.zero		1


	//   ....[1]....
        /*010c*/ 	.word	0x000006a0
        /*0110*/ 	.word	0x000000ff
        /*0114*/ 	.word	0x00000108
        /*0118*/ 	.short	0x0100
        /*011a*/ 	.byte	0x04
	.zero		1


	//   ....[2]....
        /*011c*/ 	.word	0x000006b0
        /*0120*/ 	.word	0x000000ff
        /*0124*/ 	.word	0x00000008
        /*0128*/ 	.short	0x0100
        /*012a*/ 	.byte	0x04
	.zero		1


	//   ....[3]....
        /*012c*/ 	.word	0x000006c0
        /*0130*/ 	.word	0x000000ff
        /*0134*/ 	.word	0x00000110
        /*0138*/ 	.short	0x0100
        /*013a*/ 	.byte	0x04
	.zero		1


	//   ....[4]....
        /*013c*/ 	.word	0x000006d0
        /*0140*/ 	.word	0x000000ff
        /*0144*/ 	.word	0x00000010
        /*0148*/ 	.short	0x0100
        /*014a*/ 	.byte	0x04
	.zero		1


	//   ....[5]....
        /*014c*/ 	.word	0x000006e0
        /*0150*/ 	.word	0x000000ff
        /*0154*/ 	.word	0x00000118
        /*0158*/ 	.short	0x0100
        /*015a*/ 	.byte	0x04
	.zero		1


	//   ....[6]....
        /*015c*/ 	.word	0x000006f0
        /*0160*/ 	.word	0x000000ff
        /*0164*/ 	.word	0x00000018
        /*0168*/ 	.short	0x0100
        /*016a*/ 	.byte	0x04
	.zero		1


	//   ....[7]....
        /*016c*/ 	.word	0x00000700
        /*0170*/ 	.word	0x000000ff
        /*0174*/ 	.word	0x00000120
        /*0178*/ 	.short	0x0100
        /*017a*/ 	.byte	0x04
	.zero		1


	//   ....[8]....
        /*017c*/ 	.word	0x00000710
        /*0180*/ 	.word	0x000000ff
        /*0184*/ 	.word	0x00000020
        /*0188*/ 	.short	0x0100
        /*018a*/ 	.byte	0x04
	.zero		1


	//   ....[9]....
        /*018c*/ 	.word	0x00000720
        /*0190*/ 	.word	0x000000ff
        /*0194*/ 	.word	0x00000128
        /*0198*/ 	.short	0x0100
        /*019a*/ 	.byte	0x04
	.zero		1


	//   ....[10]....
        /*019c*/ 	.word	0x00000730
        /*01a0*/ 	.word	0x000000ff
        /*01a4*/ 	.word	0x00000028
        /*01a8*/ 	.short	0x0100
        /*01aa*/ 	.byte	0x04
	.zero		1


	//   ....[11]....
        /*01ac*/ 	.word	0x00000740
        /*01b0*/ 	.word	0x000000ff
        /*01b4*/ 	.word	0x00000130
        /*01b8*/ 	.short	0x0100
        /*01ba*/ 	.byte	0x04
	.zero		1


	//   ....[12]....
        /*01bc*/ 	.word	0x00000750
        /*01c0*/ 	.word	0x000000ff
        /*01c4*/ 	.word	0x00000030
        /*01c8*/ 	.short	0x0100
        /*01ca*/ 	.byte	0x04
	.zero		1


	//   ....[13]....
        /*01cc*/ 	.word	0x00000760
        /*01d0*/ 	.word	0x000000ff
        /*01d4*/ 	.word	0x00000138
        /*01d8*/ 	.short	0x0100
        /*01da*/ 	.byte	0x04
	.zero		1


	//   ....[14]....
        /*01dc*/ 	.word	0x00000770
        /*01e0*/ 	.word	0x000000ff
        /*01e4*/ 	.word	0x00000038
        /*01e8*/ 	.short	0x0100
        /*01ea*/ 	.byte	0x04
	.zero		1


	//   ....[15]....
        /*01ec*/ 	.word	0x00000780
        /*01f0*/ 	.word	0x000000ff
        /*01f4*/ 	.word	0x00000140
        /*01f8*/ 	.short	0x0100
        /*01fa*/ 	.byte	0x04
	.zero		1


	//   ....[16]....
        /*01fc*/ 	.word	0x00000790
        /*0200*/ 	.word	0x000000ff
        /*0204*/ 	.word	0x00000040
        /*0208*/ 	.short	0x0100
        /*020a*/ 	.byte	0x04
	.zero		1


	//   ....[17]....
        /*020c*/ 	.word	0x000007a0
        /*0210*/ 	.word	0x000000ff
        /*0214*/ 	.word	0x00000148
        /*0218*/ 	.short	0x0100
        /*021a*/ 	.byte	0x04
	.zero		1


	//   ....[18]....
        /*021c*/ 	.word	0x000007b0
        /*0220*/ 	.word	0x000000ff
        /*0224*/ 	.word	0x00000048
        /*0228*/ 	.short	0x0100
        /*022a*/ 	.byte	0x04
	.zero		1


	//   ....[19]....
        /*022c*/ 	.word	0x000007c0
        /*0230*/ 	.word	0x000000ff
        /*0234*/ 	.word	0x00000150
        /*0238*/ 	.short	0x0100
        /*023a*/ 	.byte	0x04
	.zero		1


	//   ....[20]....
        /*023c*/ 	.word	0x000007d0
        /*0240*/ 	.word	0x000000ff
        /*0244*/ 	.word	0x00000050
        /*0248*/ 	.short	0x0100
        /*024a*/ 	.byte	0x04
	.zero		1


	//   ....[21]....
        /*024c*/ 	.word	0x000007e0
        /*0250*/ 	.word	0x000000ff
        /*0254*/ 	.word	0x00000158
        /*0258*/ 	.short	0x0100
        /*025a*/ 	.byte	0x04
	.zero		1


	//   ....[22]....
        /*025c*/ 	.word	0x000007f0
        /*0260*/ 	.word	0x000000ff
        /*0264*/ 	.word	0x00000058
        /*0268*/ 	.short	0x0100
        /*026a*/ 	.byte	0x04
	.zero		1


	//   ....[23]....
        /*026c*/ 	.word	0x00000800
        /*0270*/ 	.word	0x000000ff
        /*0274*/ 	.word	0x00000160
        /*0278*/ 	.short	0x0100
        /*027a*/ 	.byte	0x04
	.zero		1


	//   ....[24]....
        /*027c*/ 	.word	0x00000810
        /*0280*/ 	.word	0x000000ff
        /*0284*/ 	.word	0x00000060
        /*0288*/ 	.short	0x0100
        /*028a*/ 	.byte	0x04
	.zero		1


	//   ....[25]....
        /*028c*/ 	.word	0x00000820
        /*0290*/ 	.word	0x000000ff
        /*0294*/ 	.word	0x00000168
        /*0298*/ 	.short	0x0100
        /*029a*/ 	.byte	0x04
	.zero		1


	//   ....[26]....
        /*029c*/ 	.word	0x00000830
        /*02a0*/ 	.word	0x000000ff
        /*02a4*/ 	.word	0x00000068
        /*02a8*/ 	.short	0x0100
        /*02aa*/ 	.byte	0x04
	.zero		1


	//   ....[27]....
        /*02ac*/ 	.word	0x00000840
        /*02b0*/ 	.word	0x000000ff
        /*02b4*/ 	.word	0x00000170
        /*02b8*/ 	.short	0x0100
        /*02ba*/ 	.byte	0x04
	.zero		1


	//   ....[28]....
        /*02bc*/ 	.word	0x00000850
        /*02c0*/ 	.word	0x000000ff
        /*02c4*/ 	.word	0x00000070
        /*02c8*/ 	.short	0x0100
        /*02ca*/ 	.byte	0x04
	.zero		1


	//   ....[29]....
        /*02cc*/ 	.word	0x00000860
        /*02d0*/ 	.word	0x000000ff
        /*02d4*/ 	.word	0x00000178
        /*02d8*/ 	.short	0x0100
        /*02da*/ 	.byte	0x04
	.zero		1


	//   ....[30]....
        /*02dc*/ 	.word	0x00000870
        /*02e0*/ 	.word	0x000000ff
        /*02e4*/ 	.word	0x00000078
        /*02e8*/ 	.short	0x0100
        /*02ea*/ 	.byte	0x04
	.zero		1


	//   ....[31]....
        /*02ec*/ 	.word	0x00000880
        /*02f0*/ 	.word	0x000000ff
        /*02f4*/ 	.word	0x00000180
        /*02f8*/ 	.short	0x0100
        /*02fa*/ 	.byte	0x04
	.zero		1


	//   ....[32]....
        /*02fc*/ 	.word	0x00000890
        /*0300*/ 	.word	0x000000ff
        /*0304*/ 	.word	0x00000080
        /*0308*/ 	.short	0x0100
        /*030a*/ 	.byte	0x04
	.zero		1


	//   ....[33]....
        /*030c*/ 	.word	0x000008a0
        /*0310*/ 	.word	0x000000ff
        /*0314*/ 	.word	0x00000188
        /*0318*/ 	.short	0x0100
        /*031a*/ 	.byte	0x04
	.zero		1


	//   ....[34]....
        /*031c*/ 	.word	0x000008b0
        /*0320*/ 	.word	0x000000ff
        /*0324*/ 	.word	0x00000088
        /*0328*/ 	.short	0x0100
        /*032a*/ 	.byte	0x04
	.zero		1


	//   ....[35]....
        /*032c*/ 	.word	0x000008c0
        /*0330*/ 	.word	0x000000ff
        /*0334*/ 	.word	0x00000190
        /*0338*/ 	.short	0x0100
        /*033a*/ 	.byte	0x04
	.zero		1


	//   ....[36]....
        /*033c*/ 	.word	0x000008d0
        /*0340*/ 	.word	0x000000ff
        /*0344*/ 	.word	0x00000090
        /*0348*/ 	.short	0x0100
        /*034a*/ 	.byte	0x04
	.zero		1


	//   ....[37]....
        /*034c*/ 	.word	0x000008e0
        /*0350*/ 	.word	0x000000ff
        /*0354*/ 	.word	0x00000198
        /*0358*/ 	.short	0x0100
        /*035a*/ 	.byte	0x04
	.zero		1


	//   ....[38]....
        /*035c*/ 	.word	0x000008f0
        /*0360*/ 	.word	0x000000ff
        /*0364*/ 	.word	0x00000098
        /*0368*/ 	.short	0x0100
        /*036a*/ 	.byte	0x04
	.zero		1


	//   ....[39]....
        /*036c*/ 	.word	0x00000900
        /*0370*/ 	.word	0x000000ff
        /*0374*/ 	.word	0x000001a0
        /*0378*/ 	.short	0x0100
        /*037a*/ 	.byte	0x04
	.zero		1


	//   ....[40]....
        /*037c*/ 	.word	0x00000910
        /*0380*/ 	.word	0x000000ff
        /*0384*/ 	.word	0x000000a0
        /*0388*/ 	.short	0x0100
        /*038a*/ 	.byte	0x04
	.zero		1


	//   ....[41]....
        /*038c*/ 	.word	0x00000920
        /*0390*/ 	.word	0x000000ff
        /*0394*/ 	.word	0x000001a8
        /*0398*/ 	.short	0x0100
        /*039a*/ 	.byte	0x04
	.zero		1


	//   ....[42]....
        /*039c*/ 	.word	0x00000930
        /*03a0*/ 	.word	0x000000ff
        /*03a4*/ 	.word	0x000000a8
        /*03a8*/ 	.short	0x0100
        /*03aa*/ 	.byte	0x04
	.zero		1


	//   ....[43]....
        /*03ac*/ 	.word	0x00000940
        /*03b0*/ 	.word	0x000000ff
        /*03b4*/ 	.word	0x000001b0
        /*03b8*/ 	.short	0x0100
        /*03ba*/ 	.byte	0x04
	.zero		1


	//   ....[44]....
        /*03bc*/ 	.word	0x00000950
        /*03c0*/ 	.word	0x000000ff
        /*03c4*/ 	.word	0x000000b0
        /*03c8*/ 	.short	0x0100
        /*03ca*/ 	.byte	0x04
	.zero		1


	//   ....[45]....
        /*03cc*/ 	.word	0x00000960
        /*03d0*/ 	.word	0x000000ff
        /*03d4*/ 	.word	0x000001b8
        /*03d8*/ 	.short	0x0100
        /*03da*/ 	.byte	0x04
	.zero		1


	//   ....[46]....
        /*03dc*/ 	.word	0x00000970
        /*03e0*/ 	.word	0x000000ff
        /*03e4*/ 	.word	0x000000b8
        /*03e8*/ 	.short	0x0100
        /*03ea*/ 	.byte	0x04
	.zero		1


	//   ....[47]....
        /*03ec*/ 	.word	0x00000980
        /*03f0*/ 	.word	0x000000ff
        /*03f4*/ 	.word	0x000001c0
        /*03f8*/ 	.short	0x0100
        /*03fa*/ 	.byte	0x04
	.zero		1


	//   ....[48]....
        /*03fc*/ 	.word	0x00000990
        /*0400*/ 	.word	0x000000ff
        /*0404*/ 	.word	0x000000c0
        /*0408*/ 	.short	0x0100
        /*040a*/ 	.byte	0x04
	.zero		1


	//   ....[49]....
        /*040c*/ 	.word	0x000009a0
        /*0410*/ 	.word	0x000000ff
        /*0414*/ 	.word	0x000001c8
        /*0418*/ 	.short	0x0100
        /*041a*/ 	.byte	0x04
	.zero		1


	//   ....[50]....
        /*041c*/ 	.word	0x000009b0
        /*0420*/ 	.word	0x000000ff
        /*0424*/ 	.word	0x000000c8
        /*0428*/ 	.short	0x0100
        /*042a*/ 	.byte	0x04
	.zero		1


	//   ....[51]....
        /*042c*/ 	.word	0x000009c0
        /*0430*/ 	.word	0x000000ff
        /*0434*/ 	.word	0x000001d0
        /*0438*/ 	.short	0x0100
        /*043a*/ 	.byte	0x04
	.zero		1


	//   ....[52]....
        /*043c*/ 	.word	0x000009d0
        /*0440*/ 	.word	0x000000ff
        /*0444*/ 	.word	0x000000d0
        /*0448*/ 	.short	0x0100
        /*044a*/ 	.byte	0x04
	.zero		1


	//   ....[53]....
        /*044c*/ 	.word	0x000009e0
        /*0450*/ 	.word	0x000000ff
        /*0454*/ 	.word	0x000001d8
        /*0458*/ 	.short	0x0100
        /*045a*/ 	.byte	0x04
	.zero		1


	//   ....[54]....
        /*045c*/ 	.word	0x000009f0
        /*0460*/ 	.word	0x000000ff
        /*0464*/ 	.word	0x000000d8
        /*0468*/ 	.short	0x0100
        /*046a*/ 	.byte	0x04
	.zero		1


	//   ....[55]....
        /*046c*/ 	.word	0x00000a00
        /*0470*/ 	.word	0x000000ff
        /*0474*/ 	.word	0x000001e0
        /*0478*/ 	.short	0x0100
        /*047a*/ 	.byte	0x04
	.zero		1


	//   ....[56]....
        /*047c*/ 	.word	0x00000a10
        /*0480*/ 	.word	0x000000ff
        /*0484*/ 	.word	0x000000e0
        /*0488*/ 	.short	0x0100
        /*048a*/ 	.byte	0x04
	.zero		1


	//   ....[57]....
        /*048c*/ 	.word	0x00000a20
        /*0490*/ 	.word	0x000000ff
        /*0494*/ 	.word	0x000001e8
        /*0498*/ 	.short	0x0100
        /*049a*/ 	.byte	0x04
	.zero		1


	//   ....[58]....
        /*049c*/ 	.word	0x00000a30
        /*04a0*/ 	.word	0x000000ff
        /*04a4*/ 	.word	0x000000e8
        /*04a8*/ 	.short	0x0100
        /*04aa*/ 	.byte	0x04
	.zero		1


	//   ....[59]....
        /*04ac*/ 	.word	0x00000a40
        /*04b0*/ 	.word	0x000000ff
        /*04b4*/ 	.word	0x000001f0
        /*04b8*/ 	.short	0x0100
        /*04ba*/ 	.byte	0x04
	.zero		1


	//   ....[60]....
        /*04bc*/ 	.word	0x00000a50
        /*04c0*/ 	.word	0x000000ff
        /*04c4*/ 	.word	0x000000f0
        /*04c8*/ 	.short	0x0100
        /*04ca*/ 	.byte	0x04
	.zero		1


	//   ....[61]....
        /*04cc*/ 	.word	0x00000a60
        /*04d0*/ 	.word	0x000000ff
        /*04d4*/ 	.word	0x000001f8
        /*04d8*/ 	.short	0x0100
        /*04da*/ 	.byte	0x04
	.zero		1


	//   ....[62]....
        /*04dc*/ 	.word	0x00000a70
        /*04e0*/ 	.word	0x000000ff
        /*04e4*/ 	.word	0x000000f8
        /*04e8*/ 	.short	0x0100
        /*04ea*/ 	.byte	0x04
	.zero		1


	//   ....[63]....
        /*04ec*/ 	.word	0x00000a80
        /*04f0*/ 	.word	0x000000ff
        /*04f4*/ 	.word	0x00000200
        /*04f8*/ 	.short	0x0100
        /*04fa*/ 	.byte	0x04
	.zero		1


	//   ....[64]....
        /*04fc*/ 	.word	0x00000a90
        /*0500*/ 	.word	0x000000ff
        /*0504*/ 	.word	0x00000100
        /*0508*/ 	.short	0x0100
        /*050a*/ 	.byte	0x04
	.zero		1


	//   ....[65]....
        /*050c*/ 	.word	0x00000aa0
        /*0510*/ 	.word	0x000000ff
        /*0514*/ 	.word	0x00000208
        /*0518*/ 	.short	0x0100
        /*051a*/ 	.byte	0x04
	.zero		1


	//   ....[66]....
        /*051c*/ 	.word	0x00000bd0
        /*0520*/ 	.word	0x000000ff
        /*0524*/ 	.word	0x00000210
        /*0528*/ 	.short	0x0100
        /*052a*/ 	.byte	0x04
	.zero		1


	//   ....[67]....
        /*052c*/ 	.word	0x00000be0
        /*0530*/ 	.word	0x000000ff
        /*0534*/ 	.word	0x00000228
        /*0538*/ 	.short	0x0100
        /*053a*/ 	.byte	0x04
	.zero		1


	//   ....[68]....
        /*053c*/ 	.word	0x00000bf0
        /*0540*/ 	.word	0x000000ff
        /*0544*/ 	.word	0x00000218
        /*0548*/ 	.short	0x0100
        /*054a*/ 	.byte	0x04
	.zero		1


	//   ....[69]....
        /*054c*/ 	.word	0x00000c00
        /*0550*/ 	.word	0x000000ff
        /*0554*/ 	.word	0x00000230
        /*0558*/ 	.short	0x0100
        /*055a*/ 	.byte	0x04
	.zero		1


	//   ....[70]....
        /*055c*/ 	.word	0x00000c10
        /*0560*/ 	.word	0x000000ff
        /*0564*/ 	.word	0x00000220
        /*0568*/ 	.short	0x0100
        /*056a*/ 	.byte	0x04
	.zero		1


	//   ....[71]....
        /*056c*/ 	.word	0x00000c20
        /*0570*/ 	.word	0x000000ff
        /*0574*/ 	.word	0x00000238
        /*0578*/ 	.short	0x0100
        /*057a*/ 	.byte	0x04
	.zero		1


	//   ....[72]....
        /*057c*/ 	.word	0x00000d00
        /*0580*/ 	.word	0x000000ff
        /*0584*/ 	.word	0x00000240
        /*0588*/ 	.short	0x0100
        /*058a*/ 	.byte	0x06
	.zero		1


	//   ....[73]....
        /*058c*/ 	.word	0x00000d10
        /*0590*/ 	.word	0x000000ff
        /*0594*/ 	.word	0x00000248
        /*0598*/ 	.short	0x0100
        /*059a*/ 	.byte	0x06
	.zero		1


	//   ....[74]....
        /*059c*/ 	.word	0x00000e40
        /*05a0*/ 	.word	0x000000ff
        /*05a4*/ 	.word	0x00000250
        /*05a8*/ 	.short	0x0100
        /*05aa*/ 	.byte	0x06
	.zero		1


	//   ....[75]....
        /*05ac*/ 	.word	0x00000e50
        /*05b0*/ 	.word	0x000000ff
        /*05b4*/ 	.word	0x00000260
        /*05b8*/ 	.short	0x0100
        /*05ba*/ 	.byte	0x06
	.zero		1


	//   ....[76]....
        /*05bc*/ 	.word	0x00000e60
        /*05c0*/ 	.word	0x000000ff
        /*05c4*/ 	.word	0x00000258
        /*05c8*/ 	.short	0x0100
        /*05ca*/ 	.byte	0x06
	.zero		1


	//   ....[77]....
        /*05cc*/ 	.word	0x00000e70
        /*05d0*/ 	.word	0x000000ff
        /*05d4*/ 	.word	0x00000268
        /*05d8*/ 	.short	0x0100
        /*05da*/ 	.byte	0x06
	.zero		1


	//   ....[78]....
        /*05dc*/ 	.word	0x00000f90
        /*05e0*/ 	.word	0x000000ff
        /*05e4*/ 	.word	0x00000270
        /*05e8*/ 	.short	0x0100
        /*05ea*/ 	.byte	0x04
	.zero		1


	//   ....[79]....
        /*05ec*/ 	.word	0x00000fa0
        /*05f0*/ 	.word	0x000000ff
        /*05f4*/ 	.word	0x00000280
        /*05f8*/ 	.short	0x0100
        /*05fa*/ 	.byte	0x04
	.zero		1


	//   ....[80]....
        /*05fc*/ 	.word	0x00000fb0
        /*0600*/ 	.word	0x000000ff
        /*0604*/ 	.word	0x00000278
        /*0608*/ 	.short	0x0100
        /*060a*/ 	.byte	0x04
	.zero		1


	//   ....[81]....
        /*060c*/ 	.word	0x00000fc0
        /*0610*/ 	.word	0x000000ff
        /*0614*/ 	.word	0x00000288
        /*0618*/ 	.short	0x0100
        /*061a*/ 	.byte	0x04
	.zero		1


	//   ....[82]....
        /*061c*/ 	.word	0x000010b0
        /*0620*/ 	.word	0x000000ff
        /*0624*/ 	.word	0x00000290
        /*0628*/ 	.short	0x0100
        /*062a*/ 	.byte	0x04
	.zero		1


	//   ....[83]....
        /*062c*/ 	.word	0x000010c0
        /*0630*/ 	.word	0x000000ff
        /*0634*/ 	.word	0x000002a0
        /*0638*/ 	.short	0x0100
        /*063a*/ 	.byte	0x04
	.zero		1


	//   ....[84]....
        /*063c*/ 	.word	0x000010d0
        /*0640*/ 	.word	0x000000ff
        /*0644*/ 	.word	0x00000298
        /*0648*/ 	.short	0x0100
        /*064a*/ 	.byte	0x04
	.zero		1


	//   ....[85]....
        /*064c*/ 	.word	0x000010e0
        /*0650*/ 	.word	0x000000ff
        /*0654*/ 	.word	0x000002a8
        /*0658*/ 	.short	0x0100
        /*065a*/ 	.byte	0x04
	.zero		1


	//   ....[86]....
        /*065c*/ 	.word	0x000011e0
        /*0660*/ 	.word	0x000000ff
        /*0664*/ 	.word	0x000002b0
        /*0668*/ 	.short	0x0100
        /*066a*/ 	.byte	0x06
	.zero		1


	//   ....[87]....
        /*066c*/ 	.word	0x00001cf0
        /*0670*/ 	.word	0x00000003
        /*0674*/ 	.word	0x000002a0
        /*0678*/ 	.short	0x010a
        /*067a*/ 	.byte	0xff
	.zero		1


	//   ....[88]....
        /*067c*/ 	.word	0x00001d20
        /*0680*/ 	.word	0x00000003
        /*0684*/ 	.word	0x00000290
        /*0688*/ 	.short	0x0101
        /*068a*/ 	.byte	0xff
	.zero		1


	//   ....[89]....
        /*068c*/ 	.word	0x00001e00
        /*0690*/ 	.word	0x000000ff
        /*0694*/ 	.word	0x00000108
        /*0698*/ 	.short	0x010a
        /*069a*/ 	.byte	0x04
	.zero		1


	//   ....[90]....
        /*069c*/ 	.word	0x00001f10
        /*06a0*/ 	.word	0x000000ff
        /*06a4*/ 	.word	0x00000108
        /*06a8*/ 	.short	0x010a
        /*06aa*/ 	.byte	0x06
	.zero		1


	//   ....[91]....
        /*06ac*/ 	.word	0x00002080
        /*06b0*/ 	.word	0x000000ff
        /*06b4*/ 	.word	0x00000108
        /*06b8*/ 	.short	0x010a
        /*06ba*/ 	.byte	0x07
	.zero		1


	//   ....[92]....
        /*06bc*/ 	.word	0x00002330
        /*06c0*/ 	.word	0x000000ff
        /*06c4*/ 	.word	0x00000248
        /*06c8*/ 	.short	0x0101
        /*06ca*/ 	.byte	0x05
	.zero		1


	//   ....[93]....
        /*06cc*/ 	.word	0x00002350
        /*06d0*/ 	.word	0x000000ff
        /*06d4*/ 	.word	0x00000108
        /*06d8*/ 	.short	0x010a
        /*06da*/ 	.byte	0x04
	.zero		1


	//   ....[94]....
        /*06dc*/ 	.word	0x000023d0
        /*06e0*/ 	.word	0x000000ff
        /*06e4*/ 	.word	0x00000108
        /*06e8*/ 	.short	0x010a
        /*06ea*/ 	.byte	0x07
	.zero		1


	//   ....[95]....
        /*06ec*/ 	.word	0x00002510
        /*06f0*/ 	.word	0x000000ff
        /*06f4*/ 	.word	0x00000108
        /*06f8*/ 	.short	0x010a
        /*06fa*/ 	.byte	0x04
	.zero		1


	//   ....[96]....
        /*06fc*/ 	.word	0x00002800
        /*0700*/ 	.word	0x00000003
        /*0704*/ 	.word	0x00000250
        /*0708*/ 	.short	0x010a
        /*070a*/ 	.byte	0xff
	.zero		1


	//   ....[97]....
        /*070c*/ 	.word	0x00002950
        /*0710*/ 	.word	0x00000000
        /*0714*/ 	.word	0x00000000
        /*0718*/ 	.short	0x0101
        /*071a*/ 	.byte	0xff
	.zero		1


	//   ....[98]....
        /*071c*/ 	.word	0x00002f10
        /*0720*/ 	.word	0x000000ff
        /*0724*/ 	.word	0x00000000
        /*0728*/ 	.short	0x010a
        /*072a*/ 	.byte	0x04
	.zero		1


	//   ....[99]....
        /*072c*/ 	.word	0x00002fa0
        /*0730*/ 	.word	0x000000ff
        /*0734*/ 	.word	0x00000000
        /*0738*/ 	.short	0x010a
        /*073a*/ 	.byte	0x05
	.zero		1


	//   ....[100]....
        /*073c*/ 	.word	0x00003030
        /*0740*/ 	.word	0x000000ff
        /*0744*/ 	.word	0x00000000
        /*0748*/ 	.short	0x010a
        /*074a*/ 	.byte	0x05
	.zero		1


	//   ....[101]....
        /*074c*/ 	.word	0x000030c0
        /*0750*/ 	.word	0x000000ff
        /*0754*/ 	.word	0x00000000
        /*0758*/ 	.short	0x010a
        /*075a*/ 	.byte	0x05
	.zero		1


	//   ....[102]....
        /*075c*/ 	.word	0x00003150
        /*0760*/ 	.word	0x000000ff
        /*0764*/ 	.word	0x00000000
        /*0768*/ 	.short	0x010a
        /*076a*/ 	.byte	0x05
	.zero		1


	//   ....[103]....
        /*076c*/ 	.word	0x000031e0
        /*0770*/ 	.word	0x000000ff
        /*0774*/ 	.word	0x00000000
        /*0778*/ 	.short	0x010a
        /*077a*/ 	.byte	0x05
	.zero		1


	//   ....[104]....
        /*077c*/ 	.word	0x00003270
        /*0780*/ 	.word	0x000000ff
        /*0784*/ 	.word	0x00000000
        /*0788*/ 	.short	0x010a
        /*078a*/ 	.byte	0x05
	.zero		1


	//   ....[105]....
        /*078c*/ 	.word	0x00003300
        /*0790*/ 	.word	0x000000ff
        /*0794*/ 	.word	0x00000000
        /*0798*/ 	.short	0x010a
        /*079a*/ 	.byte	0x05
	.zero		1


	//   ....[106]....
        /*079c*/ 	.word	0x00003390
        /*07a0*/ 	.word	0x000000ff
        /*07a4*/ 	.word	0x00000000
        /*07a8*/ 	.short	0x010a
        /*07aa*/ 	.byte	0x05
	.zero		1


	//   ....[107]....
        /*07ac*/ 	.word	0x00003420
        /*07b0*/ 	.word	0x000000ff
        /*07b4*/ 	.word	0x00000000
        /*07b8*/ 	.short	0x010a
        /*07ba*/ 	.byte	0x05
	.zero		1


	//   ....[108]....
        /*07bc*/ 	.word	0x000034b0
        /*07c0*/ 	.word	0x000000ff
        /*07c4*/ 	.word	0x00000000
        /*07c8*/ 	.short	0x010a
        /*07ca*/ 	.byte	0x05
	.zero		1


	//   ....[109]....
        /*07cc*/ 	.word	0x00003540
        /*07d0*/ 	.word	0x000000ff
        /*07d4*/ 	.word	0x00000000
        /*07d8*/ 	.short	0x010a
        /*07da*/ 	.byte	0x05
	.zero		1


	//   ....[110]....
        /*07dc*/ 	.word	0x000035d0
        /*07e0*/ 	.word	0x000000ff
        /*07e4*/ 	.word	0x00000000
        /*07e8*/ 	.short	0x010a
        /*07ea*/ 	.byte	0x05
	.zero		1


	//   ....[111]....
        /*07ec*/ 	.word	0x00003660
        /*07f0*/ 	.word	0x000000ff
        /*07f4*/ 	.word	0x00000000
        /*07f8*/ 	.short	0x010a
        /*07fa*/ 	.byte	0x05
	.zero		1


	//   ....[112]....
        /*07fc*/ 	.word	0x000036f0
        /*0800*/ 	.word	0x000000ff
        /*0804*/ 	.word	0x00000000
        /*0808*/ 	.short	0x010a
        /*080a*/ 	.byte	0x05
	.zero		1


	//   ....[113]....
        /*080c*/ 	.word	0x00003780
        /*0810*/ 	.word	0x000000ff
        /*0814*/ 	.word	0x00000000
        /*0818*/ 	.short	0x010a
        /*081a*/ 	.byte	0x05
	.zero		1


	//   ....[114]....
        /*081c*/ 	.word	0x00003810
        /*0820*/ 	.word	0x000000ff
        /*0824*/ 	.word	0x00000000
        /*0828*/ 	.short	0x010a
        /*082a*/ 	.byte	0x05
	.zero		1


	//   ....[115]....
        /*082c*/ 	.word	0x000038a0
        /*0830*/ 	.word	0x000000ff
        /*0834*/ 	.word	0x00000000
        /*0838*/ 	.short	0x010a
        /*083a*/ 	.byte	0x05
	.zero		1


	//   ....[116]....
        /*083c*/ 	.word	0x00003930
        /*0840*/ 	.word	0x000000ff
        /*0844*/ 	.word	0x00000000
        /*0848*/ 	.short	0x010a
        /*084a*/ 	.byte	0x05
	.zero		1


	//   ....[117]....
        /*084c*/ 	.word	0x000039c0
        /*0850*/ 	.word	0x000000ff
        /*0854*/ 	.word	0x00000000
        /*0858*/ 	.short	0x010a
        /*085a*/ 	.byte	0x05
	.zero		1


	//   ....[118]....
        /*085c*/ 	.word	0x00003a50
        /*0860*/ 	.word	0x000000ff
        /*0864*/ 	.word	0x00000000
        /*0868*/ 	.short	0x010a
        /*086a*/ 	.byte	0x05
	.zero		1


	//   ....[119]....
        /*086c*/ 	.word	0x00003ae0
        /*0870*/ 	.word	0x000000ff
        /*0874*/ 	.word	0x00000000
        /*0878*/ 	.short	0x010a
        /*087a*/ 	.byte	0x05
	.zero		1


	//   ....[120]....
        /*087c*/ 	.word	0x00003b70
        /*0880*/ 	.word	0x000000ff
        /*0884*/ 	.word	0x00000000
        /*0888*/ 	.short	0x010a
        /*088a*/ 	.byte	0x05
	.zero		1


	//   ....[121]....
        /*088c*/ 	.word	0x00003c00
        /*0890*/ 	.word	0x000000ff
        /*0894*/ 	.word	0x00000000
        /*0898*/ 	.short	0x010a
        /*089a*/ 	.byte	0x05
	.zero		1


	//   ....[122]....
        /*089c*/ 	.word	0x00003c90
        /*08a0*/ 	.word	0x000000ff
        /*08a4*/ 	.word	0x00000000
        /*08a8*/ 	.short	0x010a
        /*08aa*/ 	.byte	0x05
	.zero		1


	//   ....[123]....
        /*08ac*/ 	.word	0x00003d20
        /*08b0*/ 	.word	0x000000ff
        /*08b4*/ 	.word	0x00000000
        /*08b8*/ 	.short	0x010a
        /*08ba*/ 	.byte	0x05
	.zero		1


	//   ....[124]....
        /*08bc*/ 	.word	0x00003db0
        /*08c0*/ 	.word	0x000000ff
        /*08c4*/ 	.word	0x00000000
        /*08c8*/ 	.short	0x010a
        /*08ca*/ 	.byte	0x05
	.zero		1


	//   ....[125]....
        /*08cc*/ 	.word	0x00003e40
        /*08d0*/ 	.word	0x000000ff
        /*08d4*/ 	.word	0x00000000
        /*08d8*/ 	.short	0x010a
        /*08da*/ 	.byte	0x05
	.zero		1


	//   ....[126]....
        /*08dc*/ 	.word	0x00003ed0
        /*08e0*/ 	.word	0x000000ff
        /*08e4*/ 	.word	0x00000000
        /*08e8*/ 	.short	0x010a
        /*08ea*/ 	.byte	0x05
	.zero		1


	//   ....[127]....
        /*08ec*/ 	.word	0x00003f60
        /*08f0*/ 	.word	0x000000ff
        /*08f4*/ 	.word	0x00000000
        /*08f8*/ 	.short	0x010a
        /*08fa*/ 	.byte	0x05
	.zero		1


	//   ....[128]....
        /*08fc*/ 	.word	0x00003ff0
        /*0900*/ 	.word	0x000000ff
        /*0904*/ 	.word	0x00000000
        /*0908*/ 	.short	0x010a
        /*090a*/ 	.byte	0x05
	.zero		1


	//   ....[129]....
        /*090c*/ 	.word	0x00004080
        /*0910*/ 	.word	0x000000ff
        /*0914*/ 	.word	0x00000000
        /*0918*/ 	.short	0x010a
        /*091a*/ 	.byte	0x05
	.zero		1


	//   ....[130]....
        /*091c*/ 	.word	0x00004120
        /*0920*/ 	.word	0x00000000
        /*0924*/ 	.word	0x00000000
        /*0928*/ 	.short	0x010a
        /*092a*/ 	.byte	0xff
	.zero		1


	//   ....[131]....
        /*092c*/ 	.word	0x00004240
        /*0930*/ 	.word	0x00000000
        /*0934*/ 	.word	0x00000290
        /*0938*/ 	.short	0x010a
        /*093a*/ 	.byte	0xff
	.zero		1


	//   ....[132]....
        /*093c*/ 	.word	0x000042b0
        /*0940*/ 	.word	0x00000004
        /*0944*/ 	.word	0x00000000
        /*0948*/ 	.short	0x0101
        /*094a*/ 	.byte	0xff
	.zero		1


	//   ....[133]....
        /*094c*/ 	.word	0x000042d0
        /*0950*/ 	.word	0x000000ff
        /*0954*/ 	.word	0x00000260
        /*0958*/ 	.short	0x010a
        /*095a*/ 	.byte	0x04
	.zero		1


	//   ....[134]....
        /*095c*/ 	.word	0x000043f0
        /*0960*/ 	.word	0x00000000
        /*0964*/ 	.word	0x00000250
        /*0968*/ 	.short	0x010a
        /*096a*/ 	.byte	0xff
	.zero		1


	//   ....[135]....
        /*096c*/ 	.word	0x000044f0
        /*0970*/ 	.word	0x00000000
        /*0974*/ 	.word	0x00000000
        /*0978*/ 	.short	0x0101
        /*097a*/ 	.byte	0xff
	.zero		1


	//   ....[136]....
        /*097c*/ 	.word	0x00004580
        /*0980*/ 	.word	0x000000ff
        /*0984*/ 	.word	0x00000260
        /*0988*/ 	.short	0x0106
        /*098a*/ 	.byte	0x04
	.zero		1


	//   ....[137]....
        /*098c*/ 	.word	0x000045a0
        /*0990*/ 	.word	0x000000ff
        /*0994*/ 	.word	0x00000260
        /*0998*/ 	.short	0x010a
        /*099a*/ 	.byte	0x04
	.zero		1


	//   ....[138]....
        /*099c*/ 	.word	0x00004630
        /*09a0*/ 	.word	0x000000ff
        /*09a4*/ 	.word	0x00000260
        /*09a8*/ 	.short	0x0106
        /*09aa*/ 	.byte	0x07
	.zero		1


	//   ....[139]....
        /*09ac*/ 	.word	0x00004670
        /*09b0*/ 	.word	0x00000000
        /*09b4*/ 	.word	0x00000260
        /*09b8*/ 	.short	0x010a
        /*09ba*/ 	.byte	0xff
	.zero		1


	//   ....[140]....
        /*09bc*/ 	.word	0x000048b0
        /*09c0*/ 	.word	0x000000ff
        /*09c4*/ 	.word	0x00000008
        /*09c8*/ 	.short	0x010a
        /*09ca*/ 	.byte	0x05
	.zero		1


	//   ....[141]....
        /*09cc*/ 	.word	0x000048d0
        /*09d0*/ 	.word	0x000000ff
        /*09d4*/ 	.word	0x00000008
        /*09d8*/ 	.short	0x010a
        /*09da*/ 	.byte	0x05
	.zero		1


	//   ....[142]....
        /*09dc*/ 	.word	0x00004a60
        /*09e0*/ 	.word	0x000000ff
        /*09e4*/ 	.word	0x00000008
        /*09e8*/ 	.short	0x010a
        /*09ea*/ 	.byte	0x05
	.zero		1


	//   ....[143]....
        /*09ec*/ 	.word	0x00004a80
        /*09f0*/ 	.word	0x000000ff
        /*09f4*/ 	.word	0x00000008
        /*09f8*/ 	.short	0x010a
        /*09fa*/ 	.byte	0x05
	.zero		1


	//   ....[144]....
        /*09fc*/ 	.word	0x00004b40
        /*0a00*/ 	.word	0x000000ff
        /*0a04*/ 	.word	0x00000000
        /*0a08*/ 	.short	0x0101
        /*0a0a*/ 	.byte	0x04
	.zero		1


	//   ....[145]....
        /*0a0c*/ 	.word	0x00004f10
        /*0a10*/ 	.word	0x00000002
        /*0a14*/ 	.word	0x00000250
        /*0a18*/ 	.short	0x010a
        /*0a1a*/ 	.byte	0xff
	.zero		1


	//   ....[146]....
        /*0a1c*/ 	.word	0x00005030
        /*0a20*/ 	.word	0x00000000
        /*0a24*/ 	.word	0x00000000
        /*0a28*/ 	.short	0x0101
        /*0a2a*/ 	.byte	0xff
	.zero		1


	//   ....[147]....
        /*0a2c*/ 	.word	0x000055b0
        /*0a30*/ 	.word	0x000000ff
        /*0a34*/ 	.word	0x00000000
        /*0a38*/ 	.short	0x010a
        /*0a3a*/ 	.byte	0x04
	.zero		1


	//   ....[148]....
        /*0a3c*/ 	.word	0x000055c0
        /*0a40*/ 	.word	0x000000ff
        /*0a44*/ 	.word	0x00000280
        /*0a48*/ 	.short	0x010a
        /*0a4a*/ 	.byte	0x20
	.zero		1


	//   ....[149]....
        /*0a4c*/ 	.word	0x000056d0
        /*0a50*/ 	.word	0x000000ff
        /*0a54*/ 	.word	0x00000000
        /*0a58*/ 	.short	0x010a
        /*0a5a*/ 	.byte	0x07
	.zero		1


	//   ....[150]....
        /*0a5c*/ 	.word	0x00005810
        /*0a60*/ 	.word	0x000000ff
        /*0a64*/ 	.word	0x00000000
        /*0a68*/ 	.short	0x010a
        /*0a6a*/ 	.byte	0x05
	.zero		1


	//   ....[151]....
        /*0a6c*/ 	.word	0x00005aa0
        /*0a70*/ 	.word	0x000000ff
        /*0a74*/ 	.word	0x00000000
        /*0a78*/ 	.short	0x010a
        /*0a7a*/ 	.byte	0x04
	.zero		1


	//   ....[152]....
        /*0a7c*/ 	.word	0x00005b40
        /*0a80*/ 	.word	0x00000000
        /*0a84*/ 	.word	0x00000000
        /*0a88*/ 	.short	0x010a
        /*0a8a*/ 	.byte	0xff
	.zero		1


	//   ....[153]....
        /*0a8c*/ 	.word	0x00005b80
        /*0a90*/ 	.word	0x00000000
        /*0a94*/ 	.word	0x00000000
        /*0a98*/ 	.short	0x010a
        /*0a9a*/ 	.byte	0xff
	.zero		1


	//   ....[154]....
        /*0a9c*/ 	.word	0x00005bf0
        /*0aa0*/ 	.word	0x000000ff
        /*0aa4*/ 	.word	0x00000000
        /*0aa8*/ 	.short	0x0101
        /*0aaa*/ 	.byte	0x04
	.zero		1


	//   ....[155]....
        /*0aac*/ 	.word	0x00005c30
        /*0ab0*/ 	.word	0x000000ff
        /*0ab4*/ 	.word	0x000002b0
        /*0ab8*/ 	.short	0x010a
        /*0aba*/ 	.byte	0x12
	.zero		1


	//   ....[156]....
        /*0abc*/ 	.word	0x00005c80
        /*0ac0*/ 	.word	0x000000ff
        /*0ac4*/ 	.word	0x00000000
        /*0ac8*/ 	.short	0x0101
        /*0aca*/ 	.byte	0x04
	.zero		1


	//   ....[157]....
        /*0acc*/ 	.word	0x00006120
        /*0ad0*/ 	.word	0x00000008
        /*0ad4*/ 	.word	0x00000250
        /*0ad8*/ 	.short	0x010a
        /*0ada*/ 	.byte	0xff
	.zero		1


	//   ....[158]....
        /*0adc*/ 	.word	0x00006290
        /*0ae0*/ 	.word	0x00000000
        /*0ae4*/ 	.word	0x00000000
        /*0ae8*/ 	.short	0x0101
        /*0aea*/ 	.byte	0xff
	.zero		1


	//   ....[159]....
        /*0aec*/ 	.word	0x00006760
        /*0af0*/ 	.word	0x000000ff
        /*0af4*/ 	.word	0x00000248
        /*0af8*/ 	.short	0x010a
        /*0afa*/ 	.byte	0x18
	.zero		1


	//   ....[160]....
        /*0afc*/ 	.word	0x00006930
        /*0b00*/ 	.word	0x000000ff
        /*0b04*/ 	.word	0x00000228
        /*0b08*/ 	.short	0x010a
        /*0b0a*/ 	.byte	0x04
	.zero		1


	//   ....[161]....
        /*0b0c*/ 	.word	0x00006b10
        /*0b10*/ 	.word	0x000000ff
        /*0b14*/ 	.word	0x00000210
        /*0b18*/ 	.short	0x010b
        /*0b1a*/ 	.byte	0x04
	.zero		1


	//   ....[162]....
        /*0b1c*/ 	.word	0x00006b20
        /*0b20*/ 	.word	0x000000ff
        /*0b24*/ 	.word	0x00000000
        /*0b28*/ 	.short	0x0101
        /*0b2a*/ 	.byte	0x07
	.zero		1


	//   ....[163]....
        /*0b2c*/ 	.word	0x00006b30
        /*0b30*/ 	.word	0x000000ff
        /*0b34*/ 	.word	0x00000228
        /*0b38*/ 	.short	0x010a
        /*0b3a*/ 	.byte	0x05
	.zero		1


	//   ....[164]....
        /*0b3c*/ 	.word	0x00006d80
        /*0b40*/ 	.word	0x000000ff
        /*0b44*/ 	.word	0x00000210
        /*0b48*/ 	.short	0x010b
        /*0b4a*/ 	.byte	0x05
	.zero		1


	//   ....[165]....
        /*0b4c*/ 	.word	0x00006d90
        /*0b50*/ 	.word	0x000000ff
        /*0b54*/ 	.word	0x00000000
        /*0b58*/ 	.short	0x0101
        /*0b5a*/ 	.byte	0x04
	.zero		1


	//   ....[166]....
        /*0b5c*/ 	.word	0x00006de0
        /*0b60*/ 	.word	0x000000ff
        /*0b64*/ 	.word	0x00000000
        /*0b68*/ 	.short	0x010a
        /*0b6a*/ 	.byte	0x04
	.zero		1


	//   ....[167]....
        /*0b6c*/ 	.word	0x00006e70
        /*0b70*/ 	.word	0x000000ff
        /*0b74*/ 	.word	0x00000000
        /*0b78*/ 	.short	0x010a
        /*0b7a*/ 	.byte	0x05
	.zero		1


	//   ....[168]....
        /*0b7c*/ 	.word	0x00006f10
        /*0b80*/ 	.word	0x00000000
        /*0b84*/ 	.word	0x00000000
        /*0b88*/ 	.short	0x010a
        /*0b8a*/ 	.byte	0xff
	.zero		1


	//   ....[169]....
        /*0b8c*/ 	.word	0x00007250
        /*0b90*/ 	.word	0x00000000
        /*0b94*/ 	.word	0x00000250
        /*0b98*/ 	.short	0x010a
        /*0b9a*/ 	.byte	0xff
	.zero		1


	//   ....[170]....
        /*0b9c*/ 	.word	0x00007320
        /*0ba0*/ 	.word	0x00000000
        /*0ba4*/ 	.word	0x00000000
        /*0ba8*/ 	.short	0x0101
        /*0baa*/ 	.byte	0xff
	.zero		1


	//   ....[171]....
        /*0bac*/ 	.word	0x00007fc0
        /*0bb0*/ 	.word	0x00000000
        /*0bb4*/ 	.word	0x00000210
        /*0bb8*/ 	.short	0x010a
        /*0bba*/ 	.byte	0xff
	.zero		1


	//   ....[172]....
        /*0bbc*/ 	.word	0x00008030
        /*0bc0*/ 	.word	0x00000059
        /*0bc4*/ 	.word	0x00000270
        /*0bc8*/ 	.short	0x010a
        /*0bca*/ 	.byte	0xff
	.zero		1


	//   ....[173]....
        /*0bcc*/ 	.word	0x00008120
        /*0bd0*/ 	.word	0x00000000
        /*0bd4*/ 	.word	0x00000210
        /*0bd8*/ 	.short	0x010a
        /*0bda*/ 	.byte	0xff
	.zero		1


	//   ....[174]....
        /*0bdc*/ 	.word	0x00008250
        /*0be0*/ 	.word	0x00000059
        /*0be4*/ 	.word	0x00000270
        /*0be8*/ 	.short	0x010a
        /*0bea*/ 	.byte	0xff
	.zero		1


	//   ....[175]....
        /*0bec*/ 	.word	0x00008d80
        /*0bf0*/ 	.word	0x00000000
        /*0bf4*/ 	.word	0x00000000
        /*0bf8*/ 	.short	0x0101
        /*0bfa*/ 	.byte	0xff
	.zero		1


	//   ....[176]....
        /*0bfc*/ 	.word	0x00008d90
        /*0c00*/ 	.word	0x00000002
        /*0c04*/ 	.word	0x00000210
        /*0c08*/ 	.short	0x010a
        /*0c0a*/ 	.byte	0xff
	.zero		1


	//   ....[177]....
        /*0c0c*/ 	.word	0x00008e60
        /*0c10*/ 	.word	0x00000002
        /*0c14*/ 	.word	0x00000210
        /*0c18*/ 	.short	0x010a
        /*0c1a*/ 	.byte	0xff
	.zero		1


	//   ....[178]....
        /*0c1c*/ 	.word	0x000092e0
        /*0c20*/ 	.word	0x00000059
        /*0c24*/ 	.word	0x00000000
        /*0c28*/ 	.short	0x0101
        /*0c2a*/ 	.byte	0xff
	.zero		1


	//   ....[179]....
        /*0c2c*/ 	.word	0x00009b00
        /*0c30*/ 	.word	0x00000002
        /*0c34*/ 	.word	0x00000000
        /*0c38*/ 	.short	0x0101
        /*0c3a*/ 	.byte	0xff
	.zero		1


	//   ....[180]....
        /*0c3c*/ 	.word	0x00009db0
        /*0c40*/ 	.word	0x000000ff
        /*0c44*/ 	.word	0x00000000
        /*0c48*/ 	.short	0x0101
        /*0c4a*/ 	.byte	0x04
	.zero		1


	//   ....[181]....
        /*0c4c*/ 	.word	0x00009dd0
        /*0c50*/ 	.word	0x00000003
        /*0c54*/ 	.word	0x000002a0
        /*0c58*/ 	.short	0x010a
        /*0c5a*/ 	.byte	0xff
	.zero		1


	//   ....[182]....
        /*0c5c*/ 	.word	0x00009e30
        /*0c60*/ 	.word	0x00000000
        /*0c64*/ 	.word	0x00000108
        /*0c68*/ 	.short	0x010a
        /*0c6a*/ 	.byte	0xff
	.zero		1


	//   ....[183]....
        /*0c6c*/ 	.word	0x00009e90
        /*0c70*/ 	.word	0x00000000
        /*0c74*/ 	.word	0x00000108
        /*0c78*/ 	.short	0x010a
        /*0c7a*/ 	.byte	0xff
	.zero		1


	//   ....[184]....
        /*0c7c*/ 	.word	0x00009ee0
        /*0c80*/ 	.word	0x00000003
        /*0c84*/ 	.word	0x00000250
        /*0c88*/ 	.short	0x010a
        /*0c8a*/ 	.byte	0xff
	.zero		1


	//   ....[185]....
        /*0c8c*/ 	.word	0x00009f40
        /*0c90*/ 	.word	0x00000000
        /*0c94*/ 	.word	0x00000000
        /*0c98*/ 	.short	0x010a
        /*0c9a*/ 	.byte	0xff
	.zero		1


	//   ....[186]....
        /*0c9c*/ 	.word	0x00009fa0
        /*0ca0*/ 	.word	0x00000000
        /*0ca4*/ 	.word	0x00000000
        /*0ca8*/ 	.short	0x010a
        /*0caa*/ 	.byte	0xff
	.zero		1


	//   ....[187]....
        /*0cac*/ 	.word	0x0000a000
        /*0cb0*/ 	.word	0x00000000
        /*0cb4*/ 	.word	0x00000000
        /*0cb8*/ 	.short	0x010a
        /*0cba*/ 	.byte	0xff
	.zero		1


	//   ....[188]....
        /*0cbc*/ 	.word	0x0000a060
        /*0cc0*/ 	.word	0x00000000
        /*0cc4*/ 	.word	0x00000000
        /*0cc8*/ 	.short	0x010a
        /*0cca*/ 	.byte	0xff
	.zero		1


	//   ....[189]....
        /*0ccc*/ 	.word	0x0000a0c0
        /*0cd0*/ 	.word	0x00000000
        /*0cd4*/ 	.word	0x00000000
        /*0cd8*/ 	.short	0x010a
        /*0cda*/ 	.byte	0xff
	.zero		1


	//   ....[190]....
        /*0cdc*/ 	.word	0x0000a120
        /*0ce0*/ 	.word	0x00000000
        /*0ce4*/ 	.word	0x00000000
        /*0ce8*/ 	.short	0x010a
        /*0cea*/ 	.byte	0xff
	.zero		1


	//   ....[191]....
        /*0cec*/ 	.word	0x0000a180
        /*0cf0*/ 	.word	0x00000000
        /*0cf4*/ 	.word	0x00000000
        /*0cf8*/ 	.short	0x010a
        /*0cfa*/ 	.byte	0xff
	.zero		1


	//   ....[192]....
        /*0cfc*/ 	.word	0x0000a1e0
        /*0d00*/ 	.word	0x00000000
        /*0d04*/ 	.word	0x00000000
        /*0d08*/ 	.short	0x010a
        /*0d0a*/ 	.byte	0xff
	.zero		1


	//   ....[193]....
        /*0d0c*/ 	.word	0x0000a240
        /*0d10*/ 	.word	0x00000000
        /*0d14*/ 	.word	0x00000000
        /*0d18*/ 	.short	0x010a
        /*0d1a*/ 	.byte	0xff
	.zero		1


	//   ....[194]....
        /*0d1c*/ 	.word	0x0000a2a0
        /*0d20*/ 	.word	0x00000000
        /*0d24*/ 	.word	0x00000000
        /*0d28*/ 	.short	0x010a
        /*0d2a*/ 	.byte	0xff
	.zero		1


	//   ....[195]....
        /*0d2c*/ 	.word	0x0000a300
        /*0d30*/ 	.word	0x00000000
        /*0d34*/ 	.word	0x00000000
        /*0d38*/ 	.short	0x010a
        /*0d3a*/ 	.byte	0xff
	.zero		1


	//   ....[196]....
        /*0d3c*/ 	.word	0x0000a360
        /*0d40*/ 	.word	0x00000000
        /*0d44*/ 	.word	0x00000000
        /*0d48*/ 	.short	0x010a
        /*0d4a*/ 	.byte	0xff
	.zero		1


	//   ....[197]....
        /*0d4c*/ 	.word	0x0000a3c0
        /*0d50*/ 	.word	0x00000000
        /*0d54*/ 	.word	0x00000000
        /*0d58*/ 	.short	0x010a
        /*0d5a*/ 	.byte	0xff
	.zero		1


	//   ....[198]....
        /*0d5c*/ 	.word	0x0000a420
        /*0d60*/ 	.word	0x00000000
        /*0d64*/ 	.word	0x00000000
        /*0d68*/ 	.short	0x010a
        /*0d6a*/ 	.byte	0xff
	.zero		1


	//   ....[199]....
        /*0d6c*/ 	.word	0x0000a480
        /*0d70*/ 	.word	0x00000000
        /*0d74*/ 	.word	0x00000000
        /*0d78*/ 	.short	0x010a
        /*0d7a*/ 	.byte	0xff
	.zero		1


	//   ....[200]....
        /*0d7c*/ 	.word	0x0000a4e0
        /*0d80*/ 	.word	0x00000000
        /*0d84*/ 	.word	0x00000000
        /*0d88*/ 	.short	0x010a
        /*0d8a*/ 	.byte	0xff
	.zero		1


	//   ....[201]....
        /*0d8c*/ 	.word	0x0000a540
        /*0d90*/ 	.word	0x00000000
        /*0d94*/ 	.word	0x00000000
        /*0d98*/ 	.short	0x010a
        /*0d9a*/ 	.byte	0xff
	.zero		1


	//   ....[202]....
        /*0d9c*/ 	.word	0x0000a5a0
        /*0da0*/ 	.word	0x00000000
        /*0da4*/ 	.word	0x00000000
        /*0da8*/ 	.short	0x010a
        /*0daa*/ 	.byte	0xff
	.zero		1


	//   ....[203]....
        /*0dac*/ 	.word	0x0000a600
        /*0db0*/ 	.word	0x00000000
        /*0db4*/ 	.word	0x00000000
        /*0db8*/ 	.short	0x010a
        /*0dba*/ 	.byte	0xff
	.zero		1


	//   ....[204]....
        /*0dbc*/ 	.word	0x0000a660
        /*0dc0*/ 	.word	0x00000000
        /*0dc4*/ 	.word	0x00000000
        /*0dc8*/ 	.short	0x010a
        /*0dca*/ 	.byte	0xff
	.zero		1


	//   ....[205]....
        /*0dcc*/ 	.word	0x0000a6c0
        /*0dd0*/ 	.word	0x00000000
        /*0dd4*/ 	.word	0x00000000
        /*0dd8*/ 	.short	0x010a
        /*0dda*/ 	.byte	0xff
	.zero		1


	//   ....[206]....
        /*0ddc*/ 	.word	0x0000a720
        /*0de0*/ 	.word	0x00000000
        /*0de4*/ 	.word	0x00000000
        /*0de8*/ 	.short	0x010a
        /*0dea*/ 	.byte	0xff
	.zero		1


	//   ....[207]....
        /*0dec*/ 	.word	0x0000a780
        /*0df0*/ 	.word	0x00000000
        /*0df4*/ 	.word	0x00000000
        /*0df8*/ 	.short	0x010a
        /*0dfa*/ 	.byte	0xff
	.zero		1


	//   ....[208]....
        /*0dfc*/ 	.word	0x0000a7e0
        /*0e00*/ 	.word	0x00000000
        /*0e04*/ 	.word	0x00000000
        /*0e08*/ 	.short	0x010a
        /*0e0a*/ 	.byte	0xff
	.zero		1


	//   ....[209]....
        /*0e0c*/ 	.word	0x0000a840
        /*0e10*/ 	.word	0x00000000
        /*0e14*/ 	.word	0x00000000
        /*0e18*/ 	.short	0x010a
        /*0e1a*/ 	.byte	0xff
	.zero		1


	//   ....[210]....
        /*0e1c*/ 	.word	0x0000a8a0
        /*0e20*/ 	.word	0x00000000
        /*0e24*/ 	.word	0x00000000
        /*0e28*/ 	.short	0x010a
        /*0e2a*/ 	.byte	0xff
	.zero		1


	//   ....[211]....
        /*0e2c*/ 	.word	0x0000a900
        /*0e30*/ 	.word	0x00000000
        /*0e34*/ 	.word	0x00000000
        /*0e38*/ 	.short	0x010a
        /*0e3a*/ 	.byte	0xff
	.zero		1


	//   ....[212]....
        /*0e3c*/ 	.word	0x0000a960
        /*0e40*/ 	.word	0x00000000
        /*0e44*/ 	.word	0x00000000
        /*0e48*/ 	.short	0x010a
        /*0e4a*/ 	.byte	0xff
	.zero		1


	//   ....[213]....
        /*0e4c*/ 	.word	0x0000a9c0
        /*0e50*/ 	.word	0x00000000
        /*0e54*/ 	.word	0x00000000
        /*0e58*/ 	.short	0x010a
        /*0e5a*/ 	.byte	0xff
	.zero		1


	//   ....[214]....
        /*0e5c*/ 	.word	0x0000aa20
        /*0e60*/ 	.word	0x00000000
        /*0e64*/ 	.word	0x00000000
        /*0e68*/ 	.short	0x010a
        /*0e6a*/ 	.byte	0xff
	.zero		1


	//   ....[215]....
        /*0e6c*/ 	.word	0x0000aa80
        /*0e70*/ 	.word	0x00000000
        /*0e74*/ 	.word	0x00000000
        /*0e78*/ 	.short	0x010a
        /*0e7a*/ 	.byte	0xff
	.zero		1


	//   ....[216]....
        /*0e7c*/ 	.word	0x0000aae0
        /*0e80*/ 	.word	0x00000000
        /*0e84*/ 	.word	0x00000000
        /*0e88*/ 	.short	0x010a
        /*0e8a*/ 	.byte	0xff
	.zero		1


	//   ....[217]....
        /*0e8c*/ 	.word	0x0000ab30
        /*0e90*/ 	.word	0x00000000
        /*0e94*/ 	.word	0x00000290
        /*0e98*/ 	.short	0x010a
        /*0e9a*/ 	.byte	0xff
	.zero		1


	//   ....[218]....
        /*0e9c*/ 	.word	0x0000ab90
        /*0ea0*/ 	.word	0x00000000
        /*0ea4*/ 	.word	0x00000260
        /*0ea8*/ 	.short	0x010a
        /*0eaa*/ 	.byte	0xff
	.zero		1


	//   ....[219]....
        /*0eac*/ 	.word	0x0000abe0
        /*0eb0*/ 	.word	0x00000000
        /*0eb4*/ 	.word	0x00000250
        /*0eb8*/ 	.short	0x010a
        /*0eba*/ 	.byte	0xff
	.zero		1


	//   ....[220]....
        /*0ebc*/ 	.word	0x0000ac40
        /*0ec0*/ 	.word	0x00000000
        /*0ec4*/ 	.word	0x00000260
        /*0ec8*/ 	.short	0x010a
        /*0eca*/ 	.byte	0xff
	.zero		1


	//   ....[221]....
        /*0ecc*/ 	.word	0x0000aca0
        /*0ed0*/ 	.word	0x00000005
        /*0ed4*/ 	.word	0x00000008
        /*0ed8*/ 	.short	0x010a
        /*0eda*/ 	.byte	0xff
	.zero		1


	//   ....[222]....
        /*0edc*/ 	.word	0x0000ad90
        /*0ee0*/ 	.word	0x00000003
        /*0ee4*/ 	.word	0x00000008
        /*0ee8*/ 	.short	0x010a
        /*0eea*/ 	.byte	0xff
	.zero		1


	//   ....[223]....
        /*0eec*/ 	.word	0x0000ade0
        /*0ef0*/ 	.word	0x00000002
        /*0ef4*/ 	.word	0x00000250
        /*0ef8*/ 	.short	0x010a
        /*0efa*/ 	.byte	0xff
	.zero		1


	//   ....[224]....
        /*0efc*/ 	.word	0x0000ae40
        /*0f00*/ 	.word	0x00000000
        /*0f04*/ 	.word	0x00000280
        /*0f08*/ 	.short	0x010a
        /*0f0a*/ 	.byte	0xff
	.zero		1


	//   ....[225]....
        /*0f0c*/ 	.word	0x0000aea0
        /*0f10*/ 	.word	0x00000000
        /*0f14*/ 	.word	0x00000000
        /*0f18*/ 	.short	0x010a
        /*0f1a*/ 	.byte	0xff
	.zero		1


	//   ....[226]....
        /*0f1c*/ 	.word	0x0000af00
        /*0f20*/ 	.word	0x00000000
        /*0f24*/ 	.word	0x00000000
        /*0f28*/ 	.short	0x010a
        /*0f2a*/ 	.byte	0xff
	.zero		1


	//   ....[227]....
        /*0f2c*/ 	.word	0x0000af60
        /*0f30*/ 	.word	0x00000000
        /*0f34*/ 	.word	0x000002b0
        /*0f38*/ 	.short	0x010a
        /*0f3a*/ 	.byte	0xff
	.zero		1


	//   ....[228]....
        /*0f3c*/ 	.word	0x0000afb0
        /*0f40*/ 	.word	0x00000008
        /*0f44*/ 	.word	0x00000250
        /*0f48*/ 	.short	0x010a
        /*0f4a*/ 	.byte	0xff
	.zero		1


	//   ....[229]....
        /*0f4c*/ 	.word	0x0000b010
        /*0f50*/ 	.word	0x00000000
        /*0f54*/ 	.word	0x00000248
        /*0f58*/ 	.short	0x010a
        /*0f5a*/ 	.byte	0xff
	.zero		1


	//   ....[230]....
        /*0f5c*/ 	.word	0x0000b070
        /*0f60*/ 	.word	0x00000000
        /*0f64*/ 	.word	0x00000228
        /*0f68*/ 	.short	0x010a
        /*0f6a*/ 	.byte	0xff
	.zero		1


	//   ....[231]....
        /*0f6c*/ 	.word	0x0000b0d0
        /*0f70*/ 	.word	0x00000005
        /*0f74*/ 	.word	0x00000228
        /*0f78*/ 	.short	0x010a
        /*0f7a*/ 	.byte	0xff
	.zero		1


	//   ....[232]....
        /*0f7c*/ 	.word	0x0000b130
        /*0f80*/ 	.word	0x00000000
        /*0f84*/ 	.word	0x00000000
        /*0f88*/ 	.short	0x010a
        /*0f8a*/ 	.byte	0xff
	.zero		1


	//   ....[233]....
        /*0f8c*/ 	.word	0x0000b190
        /*0f90*/ 	.word	0x00000000
        /*0f94*/ 	.word	0x00000000
        /*0f98*/ 	.short	0x010a
        /*0f9a*/ 	.byte	0xff
	.zero		1


	//   ....[234]....
        /*0f9c*/ 	.word	0x0000b1e0
        /*0fa0*/ 	.word	0x00000000
        /*0fa4*/ 	.word	0x00000250
        /*0fa8*/ 	.short	0x010a
        /*0faa*/ 	.byte	0xff
	.zero		1


	//   ....[235]....
        /*0fac*/ 	.word	0x0000b230
        /*0fb0*/ 	.word	0x00000000
        /*0fb4*/ 	.word	0x00000210
        /*0fb8*/ 	.short	0x010a
        /*0fba*/ 	.byte	0xff
	.zero		1


	//   ....[236]....
        /*0fbc*/ 	.word	0x0000b280
        /*0fc0*/ 	.word	0x00000059
        /*0fc4*/ 	.word	0x00000270
        /*0fc8*/ 	.short	0x010a
        /*0fca*/ 	.byte	0xff
	.zero		1


	//   ....[237]....
        /*0fcc*/ 	.word	0x0000b2d0
        /*0fd0*/ 	.word	0x00000002
        /*0fd4*/ 	.word	0x00000210
        /*0fd8*/ 	.short	0x010a
        /*0fda*/ 	.byte	0xff
	.zero		1


	//----- nvinfo : EIATTR_NUM_MBARRIERS
	.align		4
.L_47:
        /*0fdc*/ 	.byte	0x03, 0x38
        /*0fde*/ 	.short	0x0057


	//----- nvinfo : EIATTR_EXIT_INSTR_OFFSETS
	.align		4
        /*0fe0*/ 	.byte	0x04, 0x1c
        /*0fe2*/ 	.short	(.L_49 - .L_48)


	//   ....[0]....
.L_48:
        /*0fe4*/ 	.word	0x00004150


	//   ....[1]....
        /*0fe8*/ 	.word	0x00004640


	//   ....[2]....
        /*0fec*/ 	.word	0x000046a0


	//   ....[3]....
        /*0ff0*/ 	.word	0x00005eb0


	//   ....[4]....
        /*0ff4*/ 	.word	0x00006f40


	//   ....[5]....
        /*0ff8*/ 	.word	0x00006f80


	//   ....[6]....
        /*0ffc*/ 	.word	0x00009ca0


	//   ....[7]....
        /*1000*/ 	.word	0x00009d20


	//   ....[8]....
        /*1004*/ 	.word	0x00009d50


	//   ....[9]....
        /*1008*/ 	.word	0x00009dc0


	//----- nvinfo : EIATTR_MAX_THREADS
	.align		4
.L_49:
        /*100c*/ 	.byte	0x04, 0x05
        /*100e*/ 	.short	(.L_51 - .L_50)
.L_50:
        /*1010*/ 	.word	0x00000100
        /*1014*/ 	.word	0x00000001
        /*1018*/ 	.word	0x00000001


	//----- nvinfo : EIATTR_CRS_STACK_SIZE
	.align		4
.L_51:
        /*101c*/ 	.byte	0x04, 0x1e
        /*101e*/ 	.short	(.L_53 - .L_52)
.L_52:
        /*1020*/ 	.word	0x00000000


	//----- nvinfo : EIATTR_CBANK_PARAM_SIZE
	.align		4
.L_53:
        /*1024*/ 	.byte	0x03, 0x19
        /*1026*/ 	.short	0x0c00


	//----- nvinfo : EIATTR_PARAM_CBANK
	.align		4
        /*1028*/ 	.byte	0x04, 0x0a
        /*102a*/ 	.short	(.L_55 - .L_54)
	.align		4
.L_54:
        /*102c*/ 	.word	index@(.nv.constant0._ZN7cutlass13device_kernelINS_4gemm6kernel13GemmUniversalIN4cute5tupleIJiiiiEEENS1_10collective13CollectiveMmaINS1_46MainloopSm100TmaUmmaWarpSpecializedBlockScaledILi33ELi2ELi2ENS5_IJNS4_1CILi2EEENSA_ILi1EEESC_EEEEENS5_IJNSA_ILi256EEENSA_ILi64EEESG_EEENS5_IJNS_12float_e2m1_tENS_13float_ue4m3_tEEEENS5_IJNS5_IJlSC_lEEENS4_6LayoutINS5_IJNS5_IJNS5_IJNSA_ILi32EEENSA_ILi4EEEEEEiEEENS5_IJNS5_IJNSA_ILi16EEESO_EEEiEEENS5_IJSC_iEEEEEENS5_IJST_NS5_IJNS5_IJNSA_ILi0EEESC_EEENSA_ILi512EEEEEENS5_IJSW_iEEEEEEEEEEESK_S13_NS4_8TiledMMAINS4_8MMA_AtomIJNS4_23SM100_MMA_MXF4_2x1SM_SSISI_SI_fSJ_Li256ELi64ELi16ELNS4_4UMMA5MajorE0ELS18_0ELNS17_7ScaleInE0ELS19_0EEEEEENSM_INS5_IJSC_SC_SC_EEENS5_IJSW_SW_SW_EEEEENS5_IJNS4_10UnderscoreES1F_S1F_EEEEENS5_IJNS4_18SM100_TMA_2SM_LOADES1I_EEENS5_IJNS4_14ComposedLayoutINS4_7SwizzleILi1ELi4ELi3EEENS4_18smem_ptr_flag_bitsILi4EEENSM_INS5_IJNSA_ILi8EEESG_EEENS5_IJSG_SC_EEEEEEENSM_INS5_IJNS5_IJNS5_IJSP_SC_EEESS_EEESC_NS5_IJSC_SC_EEEEEENS5_IJNS5_IJNS5_IJSS_SY_EEESX_EEESW_NS5_IJSO_SY_EEEEEEEEEEEvNS4_8identityENS5_IJS1I_NS4_28SM100_TMA_2SM_LOAD_MULTICASTEEEES23_vS24_EENS_8epilogue10collective18CollectiveEpilogueINS28_23Sm100TmaWarpSpecializedILi3ELi2ELi32ELb1ELb0EEEJNS5_IJNSA_ILi128EEESG_SG_EEENS5_IJNSM_IS2D_SC_EENSM_ISN_SC_EEEEENS_10bfloat16_tESL_S2I_SL_NS28_6fusion15FusionCallbacksIS2C_NS2J_17LinearCombinationIS2I_fS2I_fLNS_15FloatRoundStyleE2EEES2E_S2H_JEEENS4_5SM1004TMEM4LOAD26SM100_TMEM_LOAD_32dp32b32xENS4_13SM90_TMA_LOADENS1K_INS1L_ILi2ELi4ELi3EEENS1N_ILi16EEENSM_INS5_IJS1P_SN_EEENS5_IJSN_SC_EEEEEEENS4_39AutoVectorizingCopyWithAssumedAlignmentILi128EEENS4_14SM90_TMA_STOREES2Z_S31_S31_EEEvvEEEEvNT_6ParamsE)
        /*1030*/ 	.short	0x0380
        /*1032*/ 	.short	0x0c00


	//----- nvinfo : EIATTR_SW_WAR
	.align		4
.L_55:
        /*1034*/ 	.byte	0x04, 0x36
        /*1036*/ 	.short	(.L_57 - .L_56)
.L_56:
        /*1038*/ 	.word	0x00000008
.L_57:


//--------------------- .nv.callgraph             --------------------------
	.section	.nv.callgraph,"",@"SHT_CUDA_CALLGRAPH"
	.align	4
	.sectionentsize	8
	.align		4
        /*0000*/ 	.word	0x00000000
	.align		4
        /*0004*/ 	.word	0xffffffff
	.align		4
        /*0008*/ 	.word	index@(_ZN7cutlass13device_kernelINS_4gemm6kernel13GemmUniversalIN4cute5tupleIJiiiiEEENS1_10collective13CollectiveMmaINS1_46MainloopSm100TmaUmmaWarpSpecializedBlockScaledILi33ELi2ELi2ENS5_IJNS4_1CILi2EEENSA_ILi1EEESC_EEEEENS5_IJNSA_ILi256EEENSA_ILi64EEESG_EEENS5_IJNS_12float_e2m1_tENS_13float_ue4m3_tEEEENS5_IJNS5_IJlSC_lEEENS4_6LayoutINS5_IJNS5_IJNS5_IJNSA_ILi32EEENSA_ILi4EEEEEEiEEENS5_IJNS5_IJNSA_ILi16EEESO_EEEiEEENS5_IJSC_iEEEEEENS5_IJST_NS5_IJNS5_IJNSA_ILi0EEESC_EEENSA_ILi512EEEEEENS5_IJSW_iEEEEEEEEEEESK_S13_NS4_8TiledMMAINS4_8MMA_AtomIJNS4_23SM100_MMA_MXF4_2x1SM_SSISI_SI_fSJ_Li256ELi64ELi16ELNS4_4UMMA5MajorE0ELS18_0ELNS17_7ScaleInE0ELS19_0EEEEEENSM_INS5_IJSC_SC_SC_EEENS5_IJSW_SW_SW_EEEEENS5_IJNS4_10UnderscoreES1F_S1F_EEEEENS5_IJNS4_18SM100_TMA_2SM_LOADES1I_EEENS5_IJNS4_14ComposedLayoutINS4_7SwizzleILi1ELi4ELi3EEENS4_18smem_ptr_flag_bitsILi4EEENSM_INS5_IJNSA_ILi8EEESG_EEENS5_IJSG_SC_EEEEEEENSM_INS5_IJNS5_IJNS5_IJSP_SC_EEESS_EEESC_NS5_IJSC_SC_EEEEEENS5_IJNS5_IJNS5_IJSS_SY_EEESX_EEESW_NS5_IJSO_SY_EEEEEEEEEEEvNS4_8identityENS5_IJS1I_NS4_28SM100_TMA_2SM_LOAD_MULTICASTEEEES23_vS24_EENS_8epilogue10collective18CollectiveEpilogueINS28_23Sm100TmaWarpSpecializedILi3ELi2ELi32ELb1ELb0EEEJNS5_IJNSA_ILi128EEESG_SG_EEENS5_IJNSM_IS2D_SC_EENSM_ISN_SC_EEEEENS_10bfloat16_tESL_S2I_SL_NS28_6fusion15FusionCallbacksIS2C_NS2J_17LinearCombinationIS2I_fS2I_fLNS_15FloatRoundStyleE2EEES2E_S2H_JEEENS4_5SM1004TMEM4LOAD26SM100_TMEM_LOAD_32dp32b32xENS4_13SM90_TMA_LOADENS1K_INS1L_ILi2ELi4ELi3EEENS1N_ILi16EEENSM_INS5_IJS1P_SN_EEENS5_IJSN_SC_EEEEEEENS4_39AutoVectorizingCopyWithAssumedAlignmentILi128EEENS4_14SM90_TMA_STOREES2Z_S31_S31_EEEvvEEEEvNT_6ParamsE)
	.align		4
        /*000c*/ 	.word	index@(__assertfail)
	.align		4
        /*0010*/ 	.word	0x00000000
	.align		4
        /*0014*/ 	.word	0xfffffffe
	.align		4
        /*0018*/ 	.word	0x00000000
	.align		4
        /*001c*/ 	.word	0xfffffffd
	.align		4
        /*0020*/ 	.word	0x00000000
	.align		4
        /*0024*/ 	.word	0xfffffffc


//--------------------- .nv.constant4             --------------------------
	.section	.nv.constant4,"a",@progbits
	.align	8
	.align		8
.nv.constant4:
        /*0000*/ 	.dword	__assertfail
	.align		8
        /*0008*/ 	.dword	__unnamed_1
	.align		8
        /*0010*/ 	.dword	__unnamed_2
	.align		8
        /*0018*/ 	.dword	_ZN40_INTERNAL_261c605a_4_k_cu_56ea045a_229374cuda3std3__45__cpo5beginE
	.align		8
        /*0020*/ 	.dword	_ZN40_INTERNAL_261c605a_4_k_cu_56ea045a_229374cuda3std3__45__cpo3endE
	.align		8
        /*0028*/ 	.dword	_ZN40_INTERNAL_261c605a_4_k_cu_56ea045a_229374cuda3std3__45__cpo6cbeginE
	.align		8
        /*0030*/ 	.dword	_ZN40_INTERNAL_261c605a_4_k_cu_56ea045a_229374cuda3std3__45__cpo4cendE
	.align		8
        /*0038*/ 	.dword	_ZN40_INTERNAL_261c605a_4_k_cu_56ea045a_229374cuda3std3__442_GLOBAL__N__261c605a_4_k_cu_56ea045a_229376ignoreE
	.align		8
        /*0040*/ 	.dword	_ZN40_INTERNAL_261c605a_4_k_cu_56ea045a_229374cuda3std3__419piecewise_constructE
	.align		8
        /*0048*/ 	.dword	_ZN40_INTERNAL_261c605a_4_k_cu_56ea045a_229374cuda3std3__48in_placeE
	.align		8
        /*0050*/ 	.dword	_ZN40_INTERNAL_261c605a_4_k_cu_56ea045a_229374cuda3std6ranges3__45__cpo4swapE
	.align		8
        /*0058*/ 	.dword	_ZN40_INTERNAL_261c605a_4_k_cu_56ea045a_229374cuda3std6ranges3__45__cpo9iter_moveE
	.align		8
        /*0060*/ 	.dword	_ZN40_INTERNAL_261c605a_4_k_cu_56ea045a_229374cute7productE
	.align		8
        /*0068*/ 	.dword	_ZN40_INTERNAL_261c605a_4_k_cu_56ea045a_229374cute1_E
	.align		8
        /*0070*/ 	.dword	$str$25
	.align		8
        /*0078*/ 	.dword	$str$26
	.align		8
        /*0080*/ 	.dword	$str$29
	.align		8
        /*0088*/ 	.dword	$str$30


//--------------------- .text._ZN7cutlass13device_kernelINS_4gemm6kernel13GemmUniversalIN4cute5tupleIJiiiiEEENS1_10collective13CollectiveMmaINS1_46MainloopSm100TmaUmmaWarpSpecializedBlockScaledILi33ELi2ELi2ENS5_IJNS4_1CILi2EEENSA_ILi1EEESC_EEEEENS5_IJNSA_ILi256EEENSA_ILi64EEESG_EEENS5_IJNS_12float_e2m1_tENS_13float_ue4m3_tEEEENS5_IJNS5_IJlSC_lEEENS4_6LayoutINS5_IJNS5_IJNS5_IJNSA_ILi32EEENSA_ILi4EEEEEEiEEENS5_IJNS5_IJNSA_ILi16EEESO_EEEiEEENS5_IJSC_iEEEEEENS5_IJST_NS5_IJNS5_IJNSA_ILi0EEESC_EEENSA_ILi512EEEEEENS5_IJSW_iEEEEEEEEEEESK_S13_NS4_8TiledMMAINS4_8MMA_AtomIJNS4_23SM100_MMA_MXF4_2x1SM_SSISI_SI_fSJ_Li256ELi64ELi16ELNS4_4UMMA5MajorE0ELS18_0ELNS17_7ScaleInE0ELS19_0EEEEEENSM_INS5_IJSC_SC_SC_EEENS5_IJSW_SW_SW_EEEEENS5_IJNS4_10UnderscoreES1F_S1F_EEEEENS5_IJNS4_18SM100_TMA_2SM_LOADES1I_EEENS5_IJNS4_14ComposedLayoutINS4_7SwizzleILi1ELi4ELi3EEENS4_18smem_ptr_flag_bitsILi4EEENSM_INS5_IJNSA_ILi8EEESG_EEENS5_IJSG_SC_EEEEEEENSM_INS5_IJNS5_IJNS5_IJSP_SC_EEESS_EEESC_NS5_IJSC_SC_EEEEEENS5_IJNS5_IJNS5_IJSS_SY_EEESX_EEESW_NS5_IJSO_SY_EEEEEEEEEEEvNS4_8identityENS5_IJS1I_NS4_28SM100_TMA_2SM_LOAD_MULTICASTEEEES23_vS24_EENS_8epilogue10collective18CollectiveEpilogueINS28_23Sm100TmaWarpSpecializedILi3ELi2ELi32ELb1ELb0EEEJNS5_IJNSA_ILi128EEESG_SG_EEENS5_IJNSM_IS2D_SC_EENSM_ISN_SC_EEEEENS_10bfloat16_tESL_S2I_SL_NS28_6fusion15FusionCallbacksIS2C_NS2J_17LinearCombinationIS2I_fS2I_fLNS_15FloatRoundStyleE2EEES2E_S2H_JEEENS4_5SM1004TMEM4LOAD26SM100_TMEM_LOAD_32dp32b32xENS4_13SM90_TMA_LOADENS1K_INS1L_ILi2ELi4ELi3EEENS1N_ILi16EEENSM_INS5_IJS1P_SN_EEENS5_IJSN_SC_EEEEEEENS4_39AutoVectorizingCopyWithAssumedAlignmentILi128EEENS4_14SM90_TMA_STOREES2Z_S31_S31_EEEvvEEEEvNT_6ParamsE --------------------------
	.section	.text._ZN7cutlass13device_kernelINS_4gemm6kernel13GemmUniversalIN4cute5tupleIJiiiiEEENS1_10collective13CollectiveMmaINS1_46MainloopSm100TmaUmmaWarpSpecializedBlockScaledILi33ELi2ELi2ENS5_IJNS4_1CILi2EEENSA_ILi1EEESC_EEEEENS5_IJNSA_ILi256EEENSA_ILi64EEESG_EEENS5_IJNS_12float_e2m1_tENS_13float_ue4m3_tEEEENS5_IJNS5_IJlSC_lEEENS4_6LayoutINS5_IJNS5_IJNS5_IJNSA_ILi32EEENSA_ILi4EEEEEEiEEENS5_IJNS5_IJNSA_ILi16EEESO_EEEiEEENS5_IJSC_iEEEEEENS5_IJST_NS5_IJNS5_IJNSA_ILi0EEESC_EEENSA_ILi512EEEEEENS5_IJSW_iEEEEEEEEEEESK_S13_NS4_8TiledMMAINS4_8MMA_AtomIJNS4_23SM100_MMA_MXF4_2x1SM_SSISI_SI_fSJ_Li256ELi64ELi16ELNS4_4UMMA5MajorE0ELS18_0ELNS17_7ScaleInE0ELS19_0EEEEEENSM_INS5_IJSC_SC_SC_EEENS5_IJSW_SW_SW_EEEEENS5_IJNS4_10UnderscoreES1F_S1F_EEEEENS5_IJNS4_18SM100_TMA_2SM_LOADES1I_EEENS5_IJNS4_14ComposedLayoutINS4_7SwizzleILi1ELi4ELi3EEENS4_18smem_ptr_flag_bitsILi4EEENSM_INS5_IJNSA_ILi8EEESG_EEENS5_IJSG_SC_EEEEEEENSM_INS5_IJNS5_IJNS5_IJSP_SC_EEESS_EEESC_NS5_IJSC_SC_EEEEEENS5_IJNS5_IJNS5_IJSS_SY_EEESX_EEESW_NS5_IJSO_SY_EEEEEEEEEEEvNS4_8identityENS5_IJS1I_NS4_28SM100_TMA_2SM_LOAD_MULTICASTEEEES23_vS24_EENS_8epilogue10collective18CollectiveEpilogueINS28_23Sm100TmaWarpSpecializedILi3ELi2ELi32ELb1ELb0EEEJNS5_IJNSA_ILi128EEESG_SG_EEENS5_IJNSM_IS2D_SC_EENSM_ISN_SC_EEEEENS_10bfloat16_tESL_S2I_SL_NS28_6fusion15FusionCallbacksIS2C_NS2J_17LinearCombinationIS2I_fS2I_fLNS_15FloatRoundStyleE2EEES2E_S2H_JEEENS4_5SM1004TMEM4LOAD26SM100_TMEM_LOAD_32dp32b32xENS4_13SM90_TMA_LOADENS1K_INS1L_ILi2ELi4ELi3EEENS1N_ILi16EEENSM_INS5_IJS1P_SN_EEENS5_IJSN_SC_EEEEEEENS4_39AutoVectorizingCopyWithAssumedAlignmentILi128EEENS4_14SM90_TMA_STOREES2Z_S31_S31_EEEvvEEEEvNT_6ParamsE,"ax",@progbits
	.align	128
.text._ZN7cutlass13device_kernelINS_4gemm6kernel13GemmUniversalIN4cute5tupleIJiiiiEEENS1_10collective13CollectiveMmaINS1_46MainloopSm100TmaUmmaWarpSpecializedBlockScaledILi33ELi2ELi2ENS5_IJNS4_1CILi2EEENSA_ILi1EEESC_EEEEENS5_IJNSA_ILi256EEENSA_ILi64EEESG_EEENS5_IJNS_12float_e2m1_tENS_13float_ue4m3_tEEEENS5_IJNS5_IJlSC_lEEENS4_6LayoutINS5_IJNS5_IJNS5_IJNSA_ILi32EEENSA_ILi4EEEEEEiEEENS5_IJNS5_IJNSA_ILi16EEESO_EEEiEEENS5_IJSC_iEEEEEENS5_IJST_NS5_IJNS5_IJNSA_ILi0EEESC_EEENSA_ILi512EEEEEENS5_IJSW_iEEEEEEEEEEESK_S13_NS4_8TiledMMAINS4_8MMA_AtomIJNS4_23SM100_MMA_MXF4_2x1SM_SSISI_SI_fSJ_Li256ELi64ELi16ELNS4_4UMMA5MajorE0ELS18_0ELNS17_7ScaleInE0ELS19_0EEEEEENSM_INS5_IJSC_SC_SC_EEENS5_IJSW_SW_SW_EEEEENS5_IJNS4_10UnderscoreES1F_S1F_EEEEENS5_IJNS4_18SM100_TMA_2SM_LOADES1I_EEENS5_IJNS4_14ComposedLayoutINS4_7SwizzleILi1ELi4ELi3EEENS4_18smem_ptr_flag_bitsILi4EEENSM_INS5_IJNSA_ILi8EEESG_EEENS5_IJSG_SC_EEEEEEENSM_INS5_IJNS5_IJNS5_IJSP_SC_EEESS_EEESC_NS5_IJSC_SC_EEEEEENS5_IJNS5_IJNS5_IJSS_SY_EEESX_EEESW_NS5_IJSO_SY_EEEEEEEEEEEvNS4_8identityENS5_IJS1I_NS4_28SM100_TMA_2SM_LOAD_MULTICASTEEEES23_vS24_EENS_8epilogue10collective18CollectiveEpilogueINS28_23Sm100TmaWarpSpecializedILi3ELi2ELi32ELb1ELb0EEEJNS5_IJNSA_ILi128EEESG_SG_EEENS5_IJNSM_IS2D_SC_EENSM_ISN_SC_EEEEENS_10bfloat16_tESL_S2I_SL_NS28_6fusion15FusionCallbacksIS2C_NS2J_17LinearCombinationIS2I_fS2I_fLNS_15FloatRoundStyleE2EEES2E_S2H_JEEENS4_5SM1004TMEM4LOAD26SM100_TMEM_LOAD_32dp32b32xENS4_13SM90_TMA_LOADENS1K_INS1L_ILi2ELi4ELi3EEENS1N_ILi16EEENSM_INS5_IJS1P_SN_EEENS5_IJSN_SC_EEEEEEENS4_39AutoVectorizingCopyWithAssumedAlignmentILi128EEENS4_14SM90_TMA_STOREES2Z_S31_S31_EEEvvEEEEvNT_6ParamsE:
        .type           _ZN7cutlass13device_kernelINS_4gemm6kernel13GemmUniversalIN4cute5tupleIJiiiiEEENS1_10collective13CollectiveMmaINS1_46MainloopSm100TmaUmmaWarpSpecializedBlockScaledILi33ELi2ELi2ENS5_IJNS4_1CILi2EEENSA_ILi1EEESC_EEEEENS5_IJNSA_ILi256EEENSA_ILi64EEESG_EEENS5_IJNS_12float_e2m1_tENS_13float_ue4m3_tEEEENS5_IJNS5_IJlSC_lEEENS4_6LayoutINS5_IJNS5_IJNS5_IJNSA_ILi32EEENSA_ILi4EEEEEEiEEENS5_IJNS5_IJNSA_ILi16EEESO_EEEiEEENS5_IJSC_iEEEEEENS5_IJST_NS5_IJNS5_IJNSA_ILi0EEESC_EEENSA_ILi512EEEEEENS5_IJSW_iEEEEEEEEEEESK_S13_NS4_8TiledMMAINS4_8MMA_AtomIJNS4_23SM100_MMA_MXF4_2x1SM_SSISI_SI_fSJ_Li256ELi64ELi16ELNS4_4UMMA5MajorE0ELS18_0ELNS17_7ScaleInE0ELS19_0EEEEEENSM_INS5_IJSC_SC_SC_EEENS5_IJSW_SW_SW_EEEEENS5_IJNS4_10UnderscoreES1F_S1F_EEEEENS5_IJNS4_18SM100_TMA_2SM_LOADES1I_EEENS5_IJNS4_14ComposedLayoutINS4_7SwizzleILi1ELi4ELi3EEENS4_18smem_ptr_flag_bitsILi4EEENSM_INS5_IJNSA_ILi8EEESG_EEENS5_IJSG_SC_EEEEEEENSM_INS5_IJNS5_IJNS5_IJSP_SC_EEESS_EEESC_NS5_IJSC_SC_EEEEEENS5_IJNS5_IJNS5_IJSS_SY_EEESX_EEESW_NS5_IJSO_SY_EEEEEEEEEEEvNS4_8identityENS5_IJS1I_NS4_28SM100_TMA_2SM_LOAD_MULTICASTEEEES23_vS24_EENS_8epilogue10collective18CollectiveEpilogueINS28_23Sm100TmaWarpSpecializedILi3ELi2ELi32ELb1ELb0EEEJNS5_IJNSA_ILi128EEESG_SG_EEENS5_IJNSM_IS2D_SC_EENSM_ISN_SC_EEEEENS_10bfloat16_tESL_S2I_SL_NS28_6fusion15FusionCallbacksIS2C_NS2J_17LinearCombinationIS2I_fS2I_fLNS_15FloatRoundStyleE2EEES2E_S2H_JEEENS4_5SM1004TMEM4LOAD26SM100_TMEM_LOAD_32dp32b32xENS4_13SM90_TMA_LOADENS1K_INS1L_ILi2ELi4ELi3EEENS1N_ILi16EEENSM_INS5_IJS1P_SN_EEENS5_IJSN_SC_EEEEEEENS4_39AutoVectorizingCopyWithAssumedAlignmentILi128EEENS4_14SM90_TMA_STOREES2Z_S31_S31_EEEvvEEEEvNT_6ParamsE,@function
        .size           _ZN7cutlass13device_kernelINS_4gemm6kernel13GemmUniversalIN4cute5tupleIJiiiiEEENS1_10collective13CollectiveMmaINS1_46MainloopSm100TmaUmmaWarpSpecializedBlockScaledILi33ELi2ELi2ENS5_IJNS4_1CILi2EEENSA_ILi1EEESC_EEEEENS5_IJNSA_ILi256EEENSA_ILi64EEESG_EEENS5_IJNS_12float_e2m1_tENS_13float_ue4m3_tEEEENS5_IJNS5_IJlSC_lEEENS4_6LayoutINS5_IJNS5_IJNS5_IJNSA_ILi32EEENSA_ILi4EEEEEEiEEENS5_IJNS5_IJNSA_ILi16EEESO_EEEiEEENS5_IJSC_iEEEEEENS5_IJST_NS5_IJNS5_IJNSA_ILi0EEESC_EEENSA_ILi512EEEEEENS5_IJSW_iEEEEEEEEEEESK_S13_NS4_8TiledMMAINS4_8MMA_AtomIJNS4_23SM100_MMA_MXF4_2x1SM_SSISI_SI_fSJ_Li256ELi64ELi16ELNS4_4UMMA5MajorE0ELS18_0ELNS17_7ScaleInE0ELS19_0EEEEEENSM_INS5_IJSC_SC_SC_EEENS5_IJSW_SW_SW_EEEEENS5_IJNS4_10UnderscoreES1F_S1F_EEEEENS5_IJNS4_18SM100_TMA_2SM_LOADES1I_EEENS5_IJNS4_14ComposedLayoutINS4_7SwizzleILi1ELi4ELi3EEENS4_18smem_ptr_flag_bitsILi4EEENSM_INS5_IJNSA_ILi8EEESG_EEENS5_IJSG_SC_EEEEEEENSM_INS5_IJNS5_IJNS5_IJSP_SC_EEESS_EEESC_NS5_IJSC_SC_EEEEEENS5_IJNS5_IJNS5_IJSS_SY_EEESX_EEESW_NS5_IJSO_SY_EEEEEEEEEEEvNS4_8identityENS5_IJS1I_NS4_28SM100_TMA_2SM_LOAD_MULTICASTEEEES23_vS24_EENS_8epilogue10collective18CollectiveEpilogueINS28_23Sm100TmaWarpSpecializedILi3ELi2ELi32ELb1ELb0EEEJNS5_IJNSA_ILi128EEESG_SG_EEENS5_IJNSM_IS2D_SC_EENSM_ISN_SC_EEEEENS_10bfloat16_tESL_S2I_SL_NS28_6fusion15FusionCallbacksIS2C_NS2J_17LinearCombinationIS2I_fS2I_fLNS_15FloatRoundStyleE2EEES2E_S2H_JEEENS4_5SM1004TMEM4LOAD26SM100_TMEM_LOAD_32dp32b32xENS4_13SM90_TMA_LOADENS1K_INS1L_ILi2ELi4ELi3EEENS1N_ILi16EEENSM_INS5_IJS1P_SN_EEENS5_IJSN_SC_EEEEEEENS4_39AutoVectorizingCopyWithAssumedAlignmentILi128EEENS4_14SM90_TMA_STOREES2Z_S31_S31_EEEvvEEEEvNT_6ParamsE,(.L_x_263 - _ZN7cutlass13device_kernelINS_4gemm6kernel13GemmUniversalIN4cute5tupleIJiiiiEEENS1_10collective13CollectiveMmaINS1_46MainloopSm100TmaUmmaWarpSpecializedBlockScaledILi33ELi2ELi2ENS5_IJNS4_1CILi2EEENSA_ILi1EEESC_EEEEENS5_IJNSA_ILi256EEENSA_ILi64EEESG_EEENS5_IJNS_12float_e2m1_tENS_13float_ue4m3_tEEEENS5_IJNS5_IJlSC_lEEENS4_6LayoutINS5_IJNS5_IJNS5_IJNSA_ILi32EEENSA_ILi4EEEEEEiEEENS5_IJNS5_IJNSA_ILi16EEESO_EEEiEEENS5_IJSC_iEEEEEENS5_IJST_NS5_IJNS5_IJNSA_ILi0EEESC_EEENSA_ILi512EEEEEENS5_IJSW_iEEEEEEEEEEESK_S13_NS4_8TiledMMAINS4_8MMA_AtomIJNS4_23SM100_MMA_MXF4_2x1SM_SSISI_SI_fSJ_Li256ELi64ELi16ELNS4_4UMMA5MajorE0ELS18_0ELNS17_7ScaleInE0ELS19_0EEEEEENSM_INS5_IJSC_SC_SC_EEENS5_IJSW_SW_SW_EEEEENS5_IJNS4_10UnderscoreES1F_S1F_EEEEENS5_IJNS4_18SM100_TMA_2SM_LOADES1I_EEENS5_IJNS4_14ComposedLayoutINS4_7SwizzleILi1ELi4ELi3EEENS4_18smem_ptr_flag_bitsILi4EEENSM_INS5_IJNSA_ILi8EEESG_EEENS5_IJSG_SC_EEEEEEENSM_INS5_IJNS5_IJNS5_IJSP_SC_EEESS_EEESC_NS5_IJSC_SC_EEEEEENS5_IJNS5_IJNS5_IJSS_SY_EEESX_EEESW_NS5_IJSO_SY_EEEEEEEEEEEvNS4_8identityENS5_IJS1I_NS4_28SM100_TMA_2SM_LOAD_MULTICASTEEEES23_vS24_EENS_8epilogue10collective18CollectiveEpilogueINS28_23Sm100TmaWarpSpecializedILi3ELi2ELi32ELb1ELb0EEEJNS5_IJNSA_ILi128EEESG_SG_EEENS5_IJNSM_IS2D_SC_EENSM_ISN_SC_EEEEENS_10bfloat16_tESL_S2I_SL_NS28_6fusion15FusionCallbacksIS2C_NS2J_17LinearCombinationIS2I_fS2I_fLNS_15FloatRoundStyleE2EEES2E_S2H_JEEENS4_5SM1004TMEM4LOAD26SM100_TMEM_LOAD_32dp32b32xENS4_13SM90_TMA_LOADENS1K_INS1L_ILi2ELi4ELi3EEENS1N_ILi16EEENSM_INS5_IJS1P_SN_EEENS5_IJSN_SC_EEEEEEENS4_39AutoVectorizingCopyWithAssumedAlignmentILi128EEENS4_14SM90_TMA_STOREES2Z_S31_S31_EEEvvEEEEvNT_6ParamsE)
        .other          _ZN7cutlass13device_kernelINS_4gemm6kernel13GemmUniversalIN4cute5tupleIJiiiiEEENS1_10collective13CollectiveMmaINS1_46MainloopSm100TmaUmmaWarpSpecializedBlockScaledILi33ELi2ELi2ENS5_IJNS4_1CILi2EEENSA_ILi1EEESC_EEEEENS5_IJNSA_ILi256EEENSA_ILi64EEESG_EEENS5_IJNS_12float_e2m1_tENS_13float_ue4m3_tEEEENS5_IJNS5_IJlSC_lEEENS4_6LayoutINS5_IJNS5_IJNS5_IJNSA_ILi32EEENSA_ILi4EEEEEEiEEENS5_IJNS5_IJNSA_ILi16EEESO_EEEiEEENS5_IJSC_iEEEEEENS5_IJST_NS5_IJNS5_IJNSA_ILi0EEESC_EEENSA_ILi512EEEEEENS5_IJSW_iEEEEEEEEEEESK_S13_NS4_8TiledMMAINS4_8MMA_AtomIJNS4_23SM100_MMA_MXF4_2x1SM_SSISI_SI_fSJ_Li256ELi64ELi16ELNS4_4UMMA5MajorE0ELS18_0ELNS17_7ScaleInE0ELS19_0EEEEEENSM_INS5_IJSC_SC_SC_EEENS5_IJSW_SW_SW_EEEEENS5_IJNS4_10UnderscoreES1F_S1F_EEEEENS5_IJNS4_18SM100_TMA_2SM_LOADES1I_EEENS5_IJNS4_14ComposedLayoutINS4_7SwizzleILi1ELi4ELi3EEENS4_18smem_ptr_flag_bitsILi4EEENSM_INS5_IJNSA_ILi8EEESG_EEENS5_IJSG_SC_EEEEEEENSM_INS5_IJNS5_IJNS5_IJSP_SC_EEESS_EEESC_NS5_IJSC_SC_EEEEEENS5_IJNS5_IJNS5_IJSS_SY_EEESX_EEESW_NS5_IJSO_SY_EEEEEEEEEEEvNS4_8identityENS5_IJS1I_NS4_28SM100_TMA_2SM_LOAD_MULTICASTEEEES23_vS24_EENS_8epilogue10collective18CollectiveEpilogueINS28_23Sm100TmaWarpSpecializedILi3ELi2ELi32ELb1ELb0EEEJNS5_IJNSA_ILi128EEESG_SG_EEENS5_IJNSM_IS2D_SC_EENSM_ISN_SC_EEEEENS_10bfloat16_tESL_S2I_SL_NS28_6fusion15FusionCallbacksIS2C_NS2J_17LinearCombinationIS2I_fS2I_fLNS_15FloatRoundStyleE2EEES2E_S2H_JEEENS4_5SM1004TMEM4LOAD26SM100_TMEM_LOAD_32dp32b32xENS4_13SM90_TMA_LOADENS1K_INS1L_ILi2ELi4ELi3EEENS1N_ILi16EEENSM_INS5_IJS1P_SN_EEENS5_IJSN_SC_EEEEEEENS4_39AutoVectorizingCopyWithAssumedAlignmentILi128EEENS4_14SM90_TMA_STOREES2Z_S31_S31_EEEvvEEEEvNT_6ParamsE,@"STO_CUDA_ENTRY STV_DEFAULT"
_ZN7cutlass13device_kernelINS_4gemm6kernel13GemmUniversalIN4cute5tupleIJiiiiEEENS1_10collective13CollectiveMmaINS1_46MainloopSm100TmaUmmaWarpSpecializedBlockScaledILi33ELi2ELi2ENS5_IJNS4_1CILi2EEENSA_ILi1EEESC_EEEEENS5_IJNSA_ILi256EEENSA_ILi64EEESG_EEENS5_IJNS_12float_e2m1_tENS_13float_ue4m3_tEEEENS5_IJNS5_IJlSC_lEEENS4_6LayoutINS5_IJNS5_IJNS5_IJNSA_ILi32EEENSA_ILi4EEEEEEiEEENS5_IJNS5_IJNSA_ILi16EEESO_EEEiEEENS5_IJSC_iEEEEEENS5_IJST_NS5_IJNS5_IJNSA_ILi0EEESC_EEENSA_ILi512EEEEEENS5_IJSW_iEEEEEEEEEEESK_S13_NS4_8TiledMMAINS4_8MMA_AtomIJNS4_23SM100_MMA_MXF4_2x1SM_SSISI_SI_fSJ_Li256ELi64ELi16ELNS4_4UMMA5MajorE0ELS18_0ELNS17_7ScaleInE0ELS19_0EEEEEENSM_INS5_IJSC_SC_SC_EEENS5_IJSW_SW_SW_EEEEENS5_IJNS4_10UnderscoreES1F_S1F_EEEEENS5_IJNS4_18SM100_TMA_2SM_LOADES1I_EEENS5_IJNS4_14ComposedLayoutINS4_7SwizzleILi1ELi4ELi3EEENS4_18smem_ptr_flag_bitsILi4EEENSM_INS5_IJNSA_ILi8EEESG_EEENS5_IJSG_SC_EEEEEEENSM_INS5_IJNS5_IJNS5_IJSP_SC_EEESS_EEESC_NS5_IJSC_SC_EEEEEENS5_IJNS5_IJNS5_IJSS_SY_EEESX_EEESW_NS5_IJSO_SY_EEEEEEEEEEEvNS4_8identityENS5_IJS1I_NS4_28SM100_TMA_2SM_LOAD_MULTICASTEEEES23_vS24_EENS_8epilogue10collective18CollectiveEpilogueINS28_23Sm100TmaWarpSpecializedILi3ELi2ELi32ELb1ELb0EEEJNS5_IJNSA_ILi128EEESG_SG_EEENS5_IJNSM_IS2D_SC_EENSM_ISN_SC_EEEEENS_10bfloat16_tESL_S2I_SL_NS28_6fusion15FusionCallbacksIS2C_NS2J_17LinearCombinationIS2I_fS2I_fLNS_15FloatRoundStyleE2EEES2E_S2H_JEEENS4_5SM1004TMEM4LOAD26SM100_TMEM_LOAD_32dp32b32xENS4_13SM90_TMA_LOADENS1K_INS1L_ILi2ELi4ELi3EEENS1N_ILi16EEENSM_INS5_IJS1P_SN_EEENS5_IJSN_SC_EEEEEEENS4_39AutoVectorizingCopyWithAssumedAlignmentILi128EEENS4_14SM90_TMA_STOREES2Z_S31_S31_EEEvvEEEEvNT_6ParamsE:
[----:B------:R-:W1:Y:S01]  /*0000*/  LDC R1, c[0x0][0x37c] ;  /* 0x0000df00ff017b82 */ /* 0x000e620000000800 */
[----:B------:R-:W2:Y:S01]  /*0010*/  S2R R92, SR_TID.X ;  /* 0x00000000005c7919 */ /* 0x000ea20000002100 */
[----:B------:R-:W3:Y:S06]  /*0020*/  LDCU.64 UR12, c[0x0][0xc90] ;  /* 0x00019200ff0c77ac */ /* 0x000eec0008000a00 */
[----:B------:R-:W4:Y:S01]  /*0030*/  S2UR UR55, SR_CgaCtaId ;  /* 0x00000000003779c3 */ /* 0x000f220000008800 */
[----:B------:R-:W-:Y:S02]  /*0040*/  PRMT R84, RZ, 0x7610, R84 ;  /* 0x00007610ff547816 */ /* 0x000fe40000000054 */
[----:B------:R-:W-:Y:S01]  /*0050*/  ELECT P1, URZ, PT ;  /* 0x0000000000ff782f */ /* 0x000fe20003820000 */
[----:B---3--:R-:W-:-:S04]  /*0060*/  UISETP.NE.U32.AND UP0, UPT, UR12, URZ, UPT ;  /* 0x000000ff0c00728c */ /* 0x008fc8000bf05070 */
[----:B------:R-:W-:Y:S02]  /*0070*/  UISETP.NE.AND.EX UP0, UPT, UR13, URZ, UPT, UP0 ;  /* 0x000000ff0d00728c */ /* 0x000fe4000bf05300 */
[----:B----4-:R-:W-:Y:S02]  /*0080*/  ULOP3.LUT UR46, UR55, 0x1, URZ, 0xc0, !UPT ;  /* 0x00000001372e7892 */ /* 0x010fe4000f8ec0ff */
[----:B------:R-:W-:Y:S01]  /*0090*/  ULOP3.LUT UR45, UR55, 0x1, URZ, 0x3c, !UPT ;  /* 0x00000001372d7892 */ /* 0x000fe2000f8e3cff */
[----:B--2---:R-:W-:-:S05]  /*00a0*/  SHF.R.U32.HI R85, RZ, 0x5, R92 ;  /* 0x00000005ff557819 */ /* 0x004fca000001165c */
[----:B------:R-:W2:Y:S02]  /*00b0*/  SHFL.IDX PT, R0, R85, RZ, 0x1f ;  /* 0x00001fff55007589 */ /* 0x000ea400000e0000 */
[----:B--2---:R-:W-:Y:S01]  /*00c0*/  R2UR UR18, R0 ;  /* 0x00000000001272ca */ /* 0x004fe200000e0000 */
[----:B-1----:R-:W-:-:S14]  /*00d0*/  BRA.U UP0, `(.L_x_0) ;  /* 0x0000000100307547 */ /* 0x002fdc000b800000 */
[----:B------:R-:W1:Y:S02]  /*00e0*/  LDCU.64 UR4, c[0x0][0xc88] ;  /* 0x00019100ff0477ac */ /* 0x000e640008000a00 */
[----:B-1----:R-:W-:-:S04]  /*00f0*/  UISETP.NE.U32.AND UP0, UPT, UR4, URZ, UPT ;  /* 0x000000ff0400728c */ /* 0x002fc8000bf05070 */
[----:B------:R-:W-:-:S09]  /*0100*/  UISETP.NE.AND.EX UP0, UPT, UR5, URZ, UPT, UP0 ;  /* 0x000000ff0500728c */ /* 0x000fd2000bf05300 */
[----:B------:R-:W-:Y:S05]  /*0110*/  BRA.U !UP0, `(.L_x_1) ;  /* 0x0000000108147547 */ /* 0x000fea000b800000 */
[----:B------:R-:W1:Y:S01]  /*0120*/  LDC.64 R2, c[0x0][0xc88] ;  /* 0x00032200ff027b82 */ /* 0x000e620000000a00 */
[----:B------:R-:W1:Y:S02]  /*0130*/  LDCU.64 UR4, c[0x0][0x358] ;  /* 0x00006b00ff0477ac */ /* 0x000e640008000a00 */
[----:B-1----:R1:W5:Y:S01]  /*0140*/  LDG.E R41, desc[UR4][R2.64] ;  /* 0x0000000402297981 */ /* 0x002362000c1e1900 */
[----:B------:R-:W-:Y:S01]  /*0150*/  HFMA2 R84, -RZ, RZ, 0, 5.9604644775390625e-08 ;  /* 0x00000001ff547431 */ /* 0x000fe200000001ff */
[----:B------:R-:W-:Y:S05]  /*0160*/  BRA `(.L_x_0) ;  /* 0x00000000000c7947 */ /* 0x000fea0003800000 */
.L_x_1:
[----:B------:R-:W1:Y:S01]  /*0170*/  LDCU UR4, c[0x0][0xc80] ;  /* 0x00019000ff0477ac */ /* 0x000e620008000800 */
[----:B------:R-:W-:Y:S01]  /*0180*/  HFMA2 R84, -RZ, RZ, 0, 5.9604644775390625e-08 ;  /* 0x00000001ff547431 */ /* 0x000fe200000001ff */
[----:B-1----:R-:W-:-:S07]  /*0190*/  MOV R41, UR4 ;  /* 0x0000000400297c02 */ /* 0x002fce0008000f00 */
.L_x_0:
[----:B------:R-:W2:Y:S02]  /*01a0*/  LDCU.64 UR4, c[0x0][0xcb0] ;  /* 0x00019600ff0477ac */ /* 0x000ea40008000a00 */
[----:B--2---:R-:W-:-:S04]  /*01b0*/  UISETP.NE.U32.AND UP0, UPT, UR4, URZ, UPT ;  /* 0x000000ff0400728c */ /* 0x004fc8000bf05070 */
[----:B------:R-:W-:-:S09]  /*01c0*/  UISETP.NE.AND.EX UP0, UPT, UR5, URZ, UPT, UP0 ;  /* 0x000000ff0500728c */ /* 0x000fd2000bf05300 */
[----:B------:R-:W-:Y:S05]  /*01d0*/  BRA.U UP0, `(.L_x_2) ;  /* 0x0000000100287547 */ /* 0x000fea000b800000 */
[----:B------:R-:W2:Y:S02]  /*01e0*/  LDCU.64 UR4, c[0x0][0xca8] ;  /* 0x00019500ff0477ac */ /* 0x000ea40008000a00 */
[----:B--2---:R-:W-:-:S04]  /*01f0*/  UISETP.NE.U32.AND UP0, UPT, UR4, URZ, UPT ;  /* 0x000000ff0400728c */ /* 0x004fc8000bf05070 */
[----:B------:R-:W-:-:S09]  /*0200*/  UISETP.NE.AND.EX UP0, UPT, UR5, URZ, UPT, UP0 ;  /* 0x000000ff0500728c */ /* 0x000fd2000bf05300 */
[----:B------:R-:W-:Y:S05]  /*0210*/  BRA.U !UP0, `(.L_x_3) ;  /* 0x0000000108107547 */ /* 0x000fea000b800000 */
[----:B------:R-:W2:Y:S01]  /*0220*/  LDC.64 R38, c[0x0][0xca8] ;  /* 0x00032a00ff267b82 */ /* 0x000ea20000000a00 */
[----:B------:R-:W2:Y:S02]  /*0230*/  LDCU.64 UR4, c[0x0][0x358] ;  /* 0x00006b00ff0477ac */ /* 0x000ea40008000a00 */
[----:B--2---:R2:W5:Y:S01]  /*0240*/  LDG.E R38, desc[UR4][R38.64] ;  /* 0x0000000426267981 */ /* 0x004562000c1e1900 */
[----:B------:R-:W-:Y:S05]  /*0250*/  BRA `(.L_x_2) ;  /* 0x0000000000087947 */ /* 0x000fea0003800000 */
.L_x_3:
[----:B------:R-:W2:Y:S02]  /*0260*/  LDCU UR4, c[0x0][0xca0] ;  /* 0x00019400ff0477ac */ /* 0x000ea40008000800 */
[----:B--2---:R-:W-:Y:S02]  /*0270*/  MOV R38, UR4 ;  /* 0x0000000400267c02 */ /* 0x004fe40008000f00 */
.L_x_2:
[----:B------:R-:W-:Y:S01]  /*0280*/  IMAD.U32 R0, RZ, RZ, UR18 ;  /* 0x00000012ff007e24 */ /* 0x000fe2000f8e00ff */
[----:B------:R-:W-:Y:S04]  /*0290*/  BSSY.RECONVERGENT B0, `(.L_x_4) ;  /* 0x0000012000007945 */ /* 0x000fe80003800200 */
[C---:B------:R-:W-:Y:S02]  /*02a0*/  ISETP.NE.OR P2, PT, R0.reuse, 0x1, !P1 ;  /* 0x000000010000780c */ /* 0x040fe40004f45670 */
[----:B------:R-:W-:-:S11]  /*02b0*/  ISETP.NE.OR P0, PT, R0, 0x3, !P1 ;  /* 0x000000030000780c */ /* 0x000fd60004f05670 */
[----:B------:R-:W-:Y:S05]  /*02c0*/  @P2 BRA `(.L_x_5) ;  /* 0x0000000000382947 */ /* 0x000fea0003800000 */
[----:B------:R-:W3:Y:S02]  /*02d0*/  LDCU.64 UR4, c[0x0][0x348] ;  /* 0x00006900ff0477ac */ /* 0x000ee40008000a00 */
[----:B---3--:R-:W-:Y:S02]  /*02e0*/  UIADD3 UR10, UP3, UPT, UR4, 0x80, URZ ;  /* 0x00000080040a7890 */ /* 0x008fe4000ff7e0ff */
[----:B------:R-:W-:Y:S02]  /*02f0*/  UIADD3 UR8, UP2, UPT, UR4, 0x180, URZ ;  /* 0x0000018004087890 */ /* 0x000fe4000ff5e0ff */
[----:B------:R-:W-:Y:S02]  /*0300*/  UIADD3 UR6, UP1, UPT, UR4, 0x280, URZ ;  /* 0x0000028004067890 */ /* 0x000fe4000ff3e0ff */
[----:B------:R-:W-:Y:S02]  /*0310*/  UIADD3 UR4, UP0, UPT, UR4, 0x380, URZ ;  /* 0x0000038004047890 */ /* 0x000fe4000ff1e0ff */
[----:B------:R-:W-:-:S02]  /*0320*/  UIADD3.X UR11, UPT, UPT, URZ, UR5, URZ, UP3, !UPT ;  /* 0x00000005ff0b7290 */ /* 0x000fc40009ffe4ff */
[----:B------:R-:W-:Y:S02]  /*0330*/  UIADD3.X UR9, UPT, UPT, URZ, UR5, URZ, UP2, !UPT ;  /* 0x00000005ff097290 */ /* 0x000fe400097fe4ff */
[----:B------:R-:W-:Y:S02]  /*0340*/  UIADD3.X UR7, UPT, UPT, URZ, UR5, URZ, UP1, !UPT ;  /* 0x00000005ff077290 */ /* 0x000fe40008ffe4ff */
[----:B------:R-:W-:-:S03]  /*0350*/  UIADD3.X UR5, UPT, UPT, URZ, UR5, URZ, UP0, !UPT ;  /* 0x00000005ff057290 */ /* 0x000fc600087fe4ff */
[----:B------:R3:W-:Y:S02]  /*0360*/  UTMACCTL.PF [UR10] ;  /* 0x000000000a0079b9 */ /* 0x0007e40008040000 */
[----:B------:R3:W-:Y:S02]  /*0370*/  UTMACCTL.PF [UR8] ;  /* 0x00000000080079b9 */ /* 0x0007e40008040000 */
[----:B------:R3:W-:Y:S02]  /*0380*/  UTMACCTL.PF [UR6] ;  /* 0x00000000060079b9 */ /* 0x0007e40008040000 */
[----:B------:R3:W-:Y:S02]  /*0390*/  UTMACCTL.PF [UR4] ;  /* 0x00000000040079b9 */ /* 0x0007e40008040000 */
[----:B---3--:R-:W-:Y:S01]  /*03a0*/  NOP ;  /* 0x0000000000007918 */ /* 0x008fe20000000000 */
.L_x_5:
[----:B------:R-:W-:Y:S05]  /*03b0*/  BSYNC.RECONVERGENT B0 ;  /* 0x0000000000007941 */ /* 0x000fea0003800200 */
.L_x_4:
[----:B------:R-:W-:Y:S04]  /*03c0*/  BSSY.RECONVERGENT B0, `(.L_x_6) ;  /* 0x000000a000007945 */ /* 0x000fe80003800200 */
[----:B------:R-:W-:Y:S05]  /*03d0*/  @P0 BRA `(.L_x_7) ;  /* 0x0000000000200947 */ /* 0x000fea0003800000 */
[----:B------:R-:W3:Y:S02]  /*03e0*/  LDCU.64 UR4, c[0x0][0x348] ;  /* 0x00006900ff0477ac */ /* 0x000ee40008000a00 */
[----:B---3--:R-:W-:Y:S02]  /*03f0*/  UIADD3 UR6, UP1, UPT, UR4, 0x980, URZ ;  /* 0x0000098004067890 */ /* 0x008fe4000ff3e0ff */
[----:B------:R-:W-:Y:S02]  /*0400*/  UIADD3 UR4, UP0, UPT, UR4, 0xa80, URZ ;  /* 0x00000a8004047890 */ /* 0x000fe4000ff1e0ff */
[----:B------:R-:W-:Y:S02]  /*0410*/  UIADD3.X UR7, UPT, UPT, URZ, UR5, URZ, UP1, !UPT ;  /* 0x00000005ff077290 */ /* 0x000fe40008ffe4ff */
[----:B------:R-:W-:-:S07]  /*0420*/  UIADD3.X UR5, UPT, UPT, URZ, UR5, URZ, UP0, !UPT ;  /* 0x00000005ff057290 */ /* 0x000fce00087fe4ff */
[----:B------:R3:W-:Y:S02]  /*0430*/  UTMACCTL.PF [UR6] ;  /* 0x00000000060079b9 */ /* 0x0007e40008040000 */
[----:B------:R3:W-:Y:S02]  /*0440*/  UTMACCTL.PF [UR4] ;  /* 0x00000000040079b9 */ /* 0x0007e40008040000 */
[----:B---3--:R-:W-:Y:S01]  /*0450*/  NOP ;  /* 0x0000000000007918 */ /* 0x008fe20000000000 */
.L_x_7:
[----:B------:R-:W-:Y:S05]  /*0460*/  BSYNC.RECONVERGENT B0 ;  /* 0x0000000000007941 */ /* 0x000fea0003800200 */
.L_x_6:
[----:B------:R-:W3:Y:S01]  /*0470*/  LDCU.64 UR4, c[0x0][0xc88] ;  /* 0x00019100ff0477ac */ /* 0x000ee20008000a00 */
[----:B------:R-:W-:Y:S02]  /*0480*/  UISETP.EQ.U32.AND UP2, UPT, UR12, URZ, UPT ;  /* 0x000000ff0c00728c */ /* 0x000fe4000bf42070 */
[----:B------:R-:W-:Y:S02]  /*0490*/  UPLOP3.LUT UP4, UPT, UPT, UPT, UPT, 0x80, 0x8 ;  /* 0x000000000008789c */ /* 0x000fe40003f8f070 */
[----:B---3--:R-:W-:-:S04]  /*04a0*/  UISETP.NE.U32.AND UP0, UPT, UR4, URZ, UPT ;  /* 0x000000ff0400728c */ /* 0x008fc8000bf05070 */
[----:B------:R-:W-:-:S04]  /*04b0*/  UISETP.NE.AND.EX UP1, UPT, UR5, URZ, UPT, UP0 ;  /* 0x000000ff0500728c */ /* 0x000fc8000bf25300 */
[----:B------:R-:W-:-:S04]  /*04c0*/  UISETP.EQ.OR.EX UP3, UPT, UR13, URZ, !UP1, UP2 ;  /* 0x000000ff0d00728c */ /* 0x000fc8000cf62720 */
[----:B------:R-:W-:-:S06]  /*04d0*/  UP2UR UR4, UPR, URZ, 0x8 ;  /* 0x00000008ff047883 */ /* 0x000fcc0008000000 */
[----:B------:R-:W-:Y:S01]  /*04e0*/  MOV R88, UR4 ;  /* 0x0000000400587c02 */ /* 0x000fe20008000f00 */
[----:B------:R-:W-:Y:S06]  /*04f0*/  BRA.U !UP3, `(.L_x_8) ;  /* 0x000000010b207547 */ /* 0x000fec000b800000 */
[----:B------:R-:W-:Y:S01]  /*0500*/  UISETP.NE.U32.AND UP2, UPT, UR12, URZ, UPT ;  /* 0x000000ff0c00728c */ /* 0x000fe2000bf45070 */
[----:B-----5:R-:W-:Y:S01]  /*0510*/  FSETP.NEU.AND P0, PT, R41, RZ, PT ;  /* 0x000000ff2900720b */ /* 0x020fe20003f0d000 */
[----:B------:R-:W-:Y:S02]  /*0520*/  USEL UR4, URZ, 0xffffffff, UP1 ;  /* 0xffffffffff047887 */ /* 0x000fe40008800000 */
[----:B------:R-:W-:-:S10]  /*0530*/  UISETP.NE.AND.EX UP2, UPT, UR13, URZ, UPT, UP2 ;  /* 0x000000ff0d00728c */ /* 0x000fd4000bf45320 */
[----:B------:R-:W-:Y:S01]  /*0540*/  VOTEU.ANY UP0, P0 ;  /* 0x0000000000ff7886 */ /* 0x000fe20000000100 */
[----:B------:R-:W-:-:S04]  /*0550*/  @!UP2 USEL UR4, URZ, 0xffffffff, UP0 ;  /* 0xffffffffff04a887 */ /* 0x000fc80008000000 */
[----:B------:R-:W-:-:S04]  /*0560*/  ULOP3.LUT UR4, UR4, 0x1, URZ, 0xc0, !UPT ;  /* 0x0000000104047892 */ /* 0x000fc8000f8ec0ff */
[----:B------:R-:W-:-:S11]  /*0570*/  UISETP.NE.U32.AND UP4, UPT, UR4, 0x1, UPT ;  /* 0x000000010400788c */ /* 0x000fd6000bf85070 */
.L_x_8:
[----:B------:R-:W3:Y:S01]  /*0580*/  SHFL.IDX PT, R0, R85, RZ, 0x1f ;  /* 0x00001fff55007589 */ /* 0x000ee200000e0000 */
[----:B------:R-:W-:-:S04]  /*0590*/  UISETP.NE.AND UP0, UPT, UR18, 0x2, UPT ;  /* 0x000000021200788c */ /* 0x000fc8000bf05270 */
[----:B------:R-:W-:Y:S02]  /*05a0*/  UISETP.EQ.AND UP2, UPT, UR46, URZ, !UP0 ;  /* 0x000000ff2e00728c */ /* 0x000fe4000c742270 */
[----:B------:R-:W-:-:S04]  /*05b0*/  USEL UR38, URZ, 0x1, UP0 ;  /* 0x00000001ff267887 */ /* 0x000fc80008000000 */
[----:B------:R-:W-:Y:S02]  /*05c0*/  PLOP3.LUT P4, PT, P1, PT, UP2, 0x80, 0x8 ;  /* 0x000000000008781c */ /* 0x000fe40000f8f028 */
[----:B---3--:R-:W-:-:S13]  /*05d0*/  ISETP.NE.AND P0, PT, R0, RZ, PT ;  /* 0x000000ff0000720c */ /* 0x008fda0003f05270 */
[----:B------:R-:W-:Y:S05]  /*05e0*/  @P0 BRA `(.L_x_9) ;  /* 0x0000000400380947 */ /* 0x000fea0003800000 */
[----:B------:R-:W-:Y:S01]  /*05f0*/  ELECT P0, URZ, PT ;  /* 0x0000000000ff782f */ /* 0x000fe20003800000 */
[----:B------:R-:W-:-:S12]  /*0600*/  BSSY.RECONVERGENT B0, `(.L_x_9) ;  /* 0x000004c000007945 */ /* 0x000fd80003800200 */
[----:B------:R-:W-:Y:S05]  /*0610*/  @!P0 BRA `(.L_x_10) ;  /* 0x0000000400288947 */ /* 0x000fea0003800000 */
[----:B------:R-:W-:Y:S01]  /*0620*/  UMOV UR4, 0x400 ;  /* 0x0000040000047882 */ /* 0x000fe20000000000 */
[----:B------:R-:W-:Y:S01]  /*0630*/  UMOV UR6, 0x1 ;  /* 0x0000000100067882 */ /* 0x000fe20000000000 */
[----:B------:R-:W-:Y:S02]  /*0640*/  ULEA UR4, UR55, UR4, 0x18 ;  /* 0x0000000437047291 */ /* 0x000fe4000f8ec0ff */
[----:B------:R-:W-:-:S04]  /*0650*/  UIADD3 UR6, UPT, UPT, -UR6, 0x100000, URZ ;  /* 0x0010000006067890 */ /* 0x000fc8000fffe1ff */
[----:B------:R-:W-:Y:S02]  /*0660*/  USHF.L.U32 UR7, UR6, 0xb, URZ ;  /* 0x0000000b06077899 */ /* 0x000fe400080006ff */
[----:B------:R-:W-:Y:S01]  /*0670*/  USHF.L.U32 UR6, UR6, 0x1, URZ ;  /* 0x0000000106067899 */ /* 0x000fe200080006ff */
[----:B------:R-:W3:Y:S11]  /*0680*/  FENCE.VIEW.ASYNC.S ;  /* 0x00000000000073c6 */ /* 0x000ef60000000000 */
[----:B---3--:R3:W4:Y:S01]  /*0690*/  SYNCS.EXCH.64 URZ, [UR4], UR6 ;  /* 0x0000000604ff75b2 */ /* 0x0087220008000100 */
[----:B------:R3:W1:Y:S01]  /*06a0*/  SYNCS.EXCH.64 URZ, [UR4+0x108], UR6 ;  /* 0x0001080604ff75b2 */ /* 0x0006620008000100 */
        /* <DEDUP_REMOVED lines=63> */
[----:B------:R3:W1:Y:S02]  /*0aa0*/  SYNCS.EXCH.64 URZ, [UR4+0x208], UR6 ;  /* 0x0002080604ff75b2 */ /* 0x0006640008000100 */
[----:B---34-:R-:W-:Y:S01]  /*0ab0*/  NOP ;  /* 0x0000000000007918 */ /* 0x018fe20000000000 */
.L_x_10:
[----:B------:R-:W-:Y:S05]  /*0ac0*/  BSYNC.RECONVERGENT B0 ;  /* 0x0000000000007941 */ /* 0x000fea0003800200 */
.L_x_9:
[----:B------:R-:W3:Y:S01]  /*0ad0*/  SHFL.IDX PT, R0, R85, RZ, 0x1f ;  /* 0x00001fff55007589 */ /* 0x000ee200000e0000 */
[----:B------:R-:W-:Y:S01]  /*0ae0*/  NOP ;  /* 0x0000000000007918 */ /* 0x000fe20000000000 */
[----:B---3--:R-:W-:-:S13]  /*0af0*/  ISETP.NE.AND P0, PT, R0, 0x1, PT ;  /* 0x000000010000780c */ /* 0x008fda0003f05270 */
[----:B------:R-:W-:Y:S05]  /*0b00*/  @P0 BRA `(.L_x_11) ;  /* 0x00000000004c0947 */ /* 0x000fea0003800000 */
[----:B------:R-:W-:Y:S01]  /*0b10*/  UMOV UR4, 0x400 ;  /* 0x0000040000047882 */ /* 0x000fe20000000000 */
[----:B------:R-:W-:Y:S01]  /*0b20*/  UMOV UR8, 0x20 ;  /* 0x0000002000087882 */ /* 0x000fe20000000000 */
[----:B------:R-:W-:Y:S01]  /*0b30*/  UMOV UR6, 0x80 ;  /* 0x0000008000067882 */ /* 0x000fe20000000000 */
[----:B------:R-:W-:Y:S02]  /*0b40*/  ULEA UR4, UR55, UR4, 0x18 ;  /* 0x0000000437047291 */ /* 0x000fe4000f8ec0ff */
[----:B------:R-:W-:-:S04]  /*0b50*/  UIADD3 UR8, UPT, UPT, -UR8, 0x100000, URZ ;  /* 0x0010000008087890 */ /* 0x000fc8000fffe1ff */
[----:B------:R-:W-:Y:S02]  /*0b60*/  USHF.L.U32 UR9, UR8, 0xb, URZ ;  /* 0x0000000b08097899 */ /* 0x000fe400080006ff */
[----:B------:R-:W-:Y:S02]  /*0b70*/  USHF.L.U32 UR8, UR8, 0x1, URZ ;  /* 0x0000000108087899 */ /* 0x000fe400080006ff */
[----:B------:R-:W-:-:S04]  /*0b80*/  UIADD3 UR6, UPT, UPT, -UR6, 0x100000, URZ ;  /* 0x0010000006067890 */ /* 0x000fc8000fffe1ff */
[----:B------:R-:W-:Y:S02]  /*0b90*/  USHF.L.U32 UR7, UR6, 0xb, URZ ;  /* 0x0000000b06077899 */ /* 0x000fe400080006ff */
[----:B------:R-:W-:Y:S01]  /*0ba0*/  USHF.L.U32 UR6, UR6, 0x1, URZ ;  /* 0x0000000106067899 */ /* 0x000fe200080006ff */
[----:B------:R-:W-:Y:S01]  /*0bb0*/  ELECT P0, URZ, PT ;  /* 0x0000000000ff782f */ /* 0x000fe20003800000 */
[----:B------:R-:W3:Y:S02]  /*0bc0*/  FENCE.VIEW.ASYNC.S ;  /* 0x00000000000073c6 */ /* 0x000ee40000000000 */
[----:B---3--:R3:W4:Y:S08]  /*0bd0*/  SYNCS.EXCH.64 URZ, [UR4+0x210], UR8 ;  /* 0x0002100804ff75b2 */ /* 0x0087300008000100 */
[----:B------:R3:W1:Y:S01]  /*0be0*/  SYNCS.EXCH.64 URZ, [UR4+0x228], UR6 ;  /* 0x0002280604ff75b2 */ /* 0x0006620008000100 */
[----:B------:R3:W1:Y:S01]  /*0bf0*/  SYNCS.EXCH.64 URZ, [UR4+0x218], UR8 ;  /* 0x0002180804ff75b2 */ /* 0x0006620008000100 */
[----:B------:R3:W1:Y:S01]  /*0c00*/  SYNCS.EXCH.64 URZ, [UR4+0x230], UR6 ;  /* 0x0002300604ff75b2 */ /* 0x0006620008000100 */
[----:B------:R3:W1:Y:S01]  /*0c10*/  SYNCS.EXCH.64 URZ, [UR4+0x220], UR8 ;  /* 0x0002200804ff75b2 */ /* 0x0006620008000100 */
[----:B------:R3:W1:Y:S01]  /*0c20*/  SYNCS.EXCH.64 URZ, [UR4+0x238], UR6 ;  /* 0x0002380604ff75b2 */ /* 0x0006620008000100 */
[----:B------:R-:W-:Y:S01]  /*0c30*/  NOP ;  /* 0x0000000000007918 */ /* 0x000fe20000000000 */
.L_x_11:
[----:B------:R-:W2:Y:S01]  /*0c40*/  SHFL.IDX PT, R0, R85, RZ, 0x1f ;  /* 0x00001fff55007589 */ /* 0x000ea200000e0000 */
[----:B------:R-:W-:Y:S01]  /*0c50*/  NOP ;  /* 0x0000000000007918 */ /* 0x000fe20000000000 */
[----:B--2---:R-:W-:-:S13]  /*0c60*/  ISETP.NE.AND P0, PT, R0, 0x3, PT ;  /* 0x000000030000780c */ /* 0x004fda0003f05270 */
[----:B------:R-:W-:Y:S05]  /*0c70*/  @P0 BRA `(.L_x_12) ;  /* 0x00000000002c0947 */ /* 0x000fea0003800000 */
[----:B---3--:R-:W-:Y:S01]  /*0c80*/  UMOV UR6, 0x400 ;  /* 0x0000040000067882 */ /* 0x008fe20000000000 */
[----:B------:R-:W-:Y:S01]  /*0c90*/  UMOV UR4, 0x20 ;  /* 0x0000002000047882 */ /* 0x000fe20000000000 */
[----:B------:R-:W-:Y:S02]  /*0ca0*/  ULEA UR6, UR55, UR6, 0x18 ;  /* 0x0000000637067291 */ /* 0x000fe4000f8ec0ff */
[----:B------:R-:W-:-:S04]  /*0cb0*/  UIADD3 UR4, UPT, UPT, -UR4, 0x100000, URZ ;  /* 0x0010000004047890 */ /* 0x000fc8000fffe1ff */
[----:B------:R-:W-:Y:S02]  /*0cc0*/  USHF.L.U32 UR5, UR4, 0xb, URZ ;  /* 0x0000000b04057899 */ /* 0x000fe400080006ff */
[----:B------:R-:W-:Y:S01]  /*0cd0*/  USHF.L.U32 UR4, UR4, 0x1, URZ ;  /* 0x0000000104047899 */ /* 0x000fe200080006ff */
[----:B------:R-:W-:Y:S01]  /*0ce0*/  ELECT P0, URZ, PT ;  /* 0x0000000000ff782f */ /* 0x000fe20003800000 */
[----:B------:R-:W2:Y:S10]  /*0cf0*/  FENCE.VIEW.ASYNC.S ;  /* 0x00000000000073c6 */ /* 0x000eb40000000000 */
[----:B--2---:R2:W3:Y:S01]  /*0d00*/  SYNCS.EXCH.64 URZ, [UR6+0x240], UR4 ;  /* 0x0002400406ff75b2 */ /* 0x0044e20008000100 */
[----:B------:R2:W1:Y:S01]  /*0d10*/  SYNCS.EXCH.64 URZ, [UR6+0x248], UR4 ;  /* 0x0002480406ff75b2 */ /* 0x0004620008000100 */
[----:B------:R-:W-:Y:S01]  /*0d20*/  NOP ;  /* 0x0000000000007918 */ /* 0x000fe20000000000 */
.L_x_12:
[----:B------:R-:W4:Y:S01]  /*0d30*/  SHFL.IDX PT, R0, R85, RZ, 0x1f ;  /* 0x00001fff55007589 */ /* 0x000f2200000e0000 */
[----:B------:R-:W-:Y:S01]  /*0d40*/  NOP ;  /* 0x0000000000007918 */ /* 0x000fe20000000000 */
[----:B----4-:R-:W-:-:S13]  /*0d50*/  ISETP.NE.AND P0, PT, R0, 0x4, PT ;  /* 0x000000040000780c */ /* 0x010fda0003f05270 */
[----:B------:R-:W-:Y:S05]  /*0d60*/  @P0 BRA `(.L_x_13) ;  /* 0x0000000000480947 */ /* 0x000fea0003800000 */
[----:B--23--:R-:W-:Y:S01]  /*0d70*/  UMOV UR4, 0x1e0 ;  /* 0x000001e000047882 */ /* 0x00cfe20000000000 */
[----:B------:R-:W-:Y:S01]  /*0d80*/  UMOV UR6, 0x400 ;  /* 0x0000040000067882 */ /* 0x000fe20000000000 */
[----:B------:R-:W-:Y:S01]  /*0d90*/  USEL UR4, UR4, 0x1a0, UP4 ;  /* 0x000001a004047887 */ /* 0x000fe2000a000000 */
        /* <DEDUP_REMOVED lines=9> */
[----:B------:R-:W2:Y:S02]  /*0e30*/  FENCE.VIEW.ASYNC.S ;  /* 0x00000000000073c6 */ /* 0x000ea40000000000 */
[----:B--2---:R4:W2:Y:S08]  /*0e40*/  SYNCS.EXCH.64 URZ, [UR6+0x250], UR8 ;  /* 0x0002500806ff75b2 */ /* 0x0048b00008000100 */
[----:B------:R4:W3:Y:S01]  /*0e50*/  SYNCS.EXCH.64 URZ, [UR6+0x260], UR4 ;  /* 0x0002600406ff75b2 */ /* 0x0008e20008000100 */
[----:B------:R4:W1:Y:S01]  /*0e60*/  SYNCS.EXCH.64 URZ, [UR6+0x258], UR8 ;  /* 0x0002580806ff75b2 */ /* 0x0008620008000100 */
[----:B------:R4:W1:Y:S02]  /*0e70*/  SYNCS.EXCH.64 URZ, [UR6+0x268], UR4 ;  /* 0x0002680406ff75b2 */ /* 0x0008640008000100 */
[----:B----4-:R-:W-:Y:S01]  /*0e80*/  NOP ;  /* 0x0000000000007918 */ /* 0x010fe20000000000 */
.L_x_13:
[----:B------:R-:W4:Y:S01]  /*0e90*/  SHFL.IDX PT, R0, R85, RZ, 0x1f ;  /* 0x00001fff55007589 */ /* 0x000f2200000e0000 */
[----:B------:R-:W-:Y:S01]  /*0ea0*/  NOP ;  /* 0x0000000000007918 */ /* 0x000fe20000000000 */
[----:B----4-:R-:W-:-:S13]  /*0eb0*/  ISETP.NE.AND P0, PT, R0, 0x5, PT ;  /* 0x000000050000780c */ /* 0x010fda0003f05270 */
[----:B------:R-:W-:Y:S05]  /*0ec0*/  @P0 BRA `(.L_x_14) ;  /* 0x0000000000440947 */ /* 0x000fea0003800000 */
[----:B--23--:R-:W-:Y:S01]  /*0ed0*/  UMOV UR4, 0x400 ;  /* 0x0000040000047882 */ /* 0x00cfe20000000000 */
        /* <DEDUP_REMOVED lines=16> */
.L_x_14:
[----:B------:R-:W4:Y:S01]  /*0fe0*/  SHFL.IDX PT, R0, R85, RZ, 0x1f ;  /* 0x00001fff55007589 */ /* 0x000f2200000e0000 */
[----:B------:R-:W-:Y:S01]  /*0ff0*/  ISETP.NE.OR P1, PT, RZ, UR18, !P1 ;  /* 0x00000012ff007c0c */ /* 0x000fe2000cf25670 */
[----:B------:R-:W-:Y:S01]  /*1000*/  NOP ;  /* 0x0000000000007918 */ /* 0x000fe20000000000 */
[----:B----4-:R-:W-:-:S13]  /*1010*/  ISETP.NE.AND P0, PT, R0, 0x3, PT ;  /* 0x000000030000780c */ /* 0x010fda0003f05270 */
[----:B------:R-:W-:Y:S05]  /*1020*/  @P0 BRA `(.L_x_15) ;  /* 0x0000000000340947 */ /* 0x000fea0003800000 */
[----:B--23--:R-:W-:Y:S01]  /*1030*/  UMOV UR4, 0x400 ;  /* 0x0000040000047882 */ /* 0x00cfe20000000000 */
[----:B------:R-:W-:Y:S01]  /*1040*/  UMOV UR6, 0x20 ;  /* 0x0000002000067882 */ /* 0x000fe20000000000 */
[----:B------:R-:W-:Y:S02]  /*1050*/  ULEA UR4, UR55, UR4, 0x18 ;  /* 0x0000000437047291 */ /* 0x000fe4000f8ec0ff */
[----:B------:R-:W-:-:S04]  /*1060*/  UIADD3 UR6, UPT, UPT, -UR6, 0x100000, URZ ;  /* 0x0010000006067890 */ /* 0x000fc8000fffe1ff */
[----:B------:R-:W-:Y:S02]  /*1070*/  USHF.L.U32 UR7, UR6, 0xb, URZ ;  /* 0x0000000b06077899 */ /* 0x000fe400080006ff */
[----:B------:R-:W-:Y:S01]  /*1080*/  USHF.L.U32 UR6, UR6, 0x1, URZ ;  /* 0x0000000106067899 */ /* 0x000fe200080006ff */
[----:B------:R-:W-:Y:S01]  /*1090*/  ELECT P0, URZ, PT ;  /* 0x0000000000ff782f */ /* 0x000fe20003800000 */
[----:B------:R-:W2:Y:S10]  /*10a0*/  FENCE.VIEW.ASYNC.S ;  /* 0x00000000000073c6 */ /* 0x000eb40000000000 */
[----:B--2---:R4:W2:Y:S01]  /*10b0*/  SYNCS.EXCH.64 URZ, [UR4+0x290], UR6 ;  /* 0x0002900604ff75b2 */ /* 0x0048a20008000100 */
[----:B------:R4:W3:Y:S01]  /*10c0*/  SYNCS.EXCH.64 URZ, [UR4+0x2a0], UR6 ;  /* 0x0002a00604ff75b2 */ /* 0x0008e20008000100 */
[----:B------:R4:W1:Y:S01]  /*10d0*/  SYNCS.EXCH.64 URZ, [UR4+0x298], UR6 ;  /* 0x0002980604ff75b2 */ /* 0x0008620008000100 */
[----:B------:R4:W1:Y:S02]  /*10e0*/  SYNCS.EXCH.64 URZ, [UR4+0x2a8], UR6 ;  /* 0x0002a80604ff75b2 */ /* 0x0008640008000100 */
[----:B----4-:R-:W-:Y:S01]  /*10f0*/  NOP ;  /* 0x0000000000007918 */ /* 0x010fe20000000000 */
.L_x_15:
[----:B------:R-:W-:Y:S01]  /*1100*/  VOTEU.ALL UP0, P1 ;  /* 0x0000000000ff7886 */ /* 0x000fe20000800000 */
[----:B--23--:R-:W-:Y:S01]  /*1110*/  UMOV UR4, 0x20 ;  /* 0x0000002000047882 */ /* 0x00cfe20000000000 */
[----:B------:R-:W2:Y:S01]  /*1120*/  LDCU UR7, c[0x0][0x36c] ;  /* 0x00006d80ff0777ac */ /* 0x000ea20008000800 */
[----:B------:R-:W-:Y:S01]  /*1130*/  NOP ;  /* 0x0000000000007918 */ /* 0x000fe20000000000 */
[----:B-1----:R-:W-:Y:S01]  /*1140*/  LOP3.LUT R3, R92, 0x1f, RZ, 0xc0, !PT ;  /* 0x0000001f5c037812 */ /* 0x002fe200078ec0ff */
[----:B------:R-:W-:Y:S01]  /*1150*/  @!UP0 UMOV UR6, 0x400 ;  /* 0x0000040000068882 */ /* 0x000fe20000000000 */
[----:B------:R-:W-:-:S04]  /*1160*/  @!UP0 UIADD3 UR4, UPT, UPT, -UR4, 0x100000, URZ ;  /* 0x0010000004048890 */ /* 0x000fc8000fffe1ff */
[----:B------:R-:W-:Y:S02]  /*1170*/  @!UP0 USHF.L.U32 UR5, UR4, 0xb, URZ ;  /* 0x0000000b04058899 */ /* 0x000fe400080006ff */
[----:B------:R-:W-:Y:S02]  /*1180*/  @!UP0 USHF.L.U32 UR4, UR4, 0x1, URZ ;  /* 0x0000000104048899 */ /* 0x000fe400080006ff */
[----:B------:R-:W-:Y:S01]  /*1190*/  @!UP0 ULEA UR6, UR55, UR6, 0x18 ;  /* 0x0000000637068291 */ /* 0x000fe2000f8ec0ff */
[----:B------:R-:W-:Y:S01]  /*11a0*/  VOTEU.ALL UP0, P1 ;  /* 0x0000000000ff7886 */ /* 0x000fe20000800000 */
[----:B------:R-:W-:Y:S02]  /*11b0*/  UISETP.NE.AND UP5, UPT, UR18, URZ, UPT ;  /* 0x000000ff1200728c */ /* 0x000fe4000bfa5270 */
[----:B--2---:R-:W-:Y:S01]  /*11c0*/  UISETP.EQ.U32.AND UP6, UPT, UR7, 0x1, UPT ;  /* 0x000000010700788c */ /* 0x004fe2000bfc2070 */
[----:B------:R-:W1:Y:S07]  /*11d0*/  FENCE.VIEW.ASYNC.S ;  /* 0x00000000000073c6 */ /* 0x000e6e0000000000 */
[----:B-1----:R1:W2:Y:S01]  /*11e0*/  @!UP0 SYNCS.EXCH.64 URZ, [UR6+0x2b0], UR4 ;  /* 0x0002b00406ff85b2 */ /* 0x0022a20008000100 */
[----:B------:R-:W-:Y:S05]  /*11f0*/  BRA.U !UP6, `(.L_x_16) ;  /* 0x000000010e087547 */ /* 0x000fea000b800000 */
[----:B--2---:R-:W-:Y:S01]  /*1200*/  UCGABAR_ARV ;  /* 0x00000000000079c7 */ /* 0x004fe20008000000 */
[----:B------:R-:W-:Y:S05]  /*1210*/  BRA `(.L_x_17) ;  /* 0x0000000000047947 */ /* 0x000fea0003800000 */
.L_x_16:
[----:B--2---:R-:W-:Y:S01]  /*1220*/  NOP ;  /* 0x0000000000007918 */ /* 0x004fe20000000000 */
.L_x_17:
[----:B------:R-:W2:Y:S01]  /*1230*/  S2UR UR57, SR_CTAID.X ;  /* 0x00000000003979c3 */ /* 0x000ea20000002500 */
[----:B------:R-:W-:-:S05]  /*1240*/  CS2R.32 R87, SR_CgaSize ;  /* 0x0000000000577805 */ /* 0x000fca0000008a00 */
[----:B------:R-:W-:-:S05]  /*1250*/  IMAD R87, R87, -0xa0, RZ ;  /* 0xffffff6057577824 */ /* 0x000fca00078e02ff */
[----:B-1----:R-:W-:-:S14]  /*1260*/  R2UR UR5, R87 ;  /* 0x00000000570572ca */ /* 0x002fdc00000e0000 */
[----:B------:R-:W1:Y:S01]  /*1270*/  LDCU UR5, c[0x0][UR5+0x2b0] ;  /* 0x00005600050577ac */ /* 0x000e620008000800 */
[----:B------:R-:W-:-:S05]  /*1280*/  CS2R.32 R87, SR_CgaSize ;  /* 0x0000000000577805 */ /* 0x000fca0000008a00 */
[----:B------:R-:W-:-:S05]  /*1290*/  IMAD R87, R87, -0xa0, RZ ;  /* 0xffffff6057577824 */ /* 0x000fca00078e02ff */
[----:B------:R-:W-:-:S14]  /*12a0*/  R2UR UR4, R87 ;  /* 0x00000000570472ca */ /* 0x000fdc00000e0000 */
[----:B------:R-:W3:Y:S01]  /*12b0*/  LDCU UR4, c[0x0][UR4+0x2b4] ;  /* 0x00005680040477ac */ /* 0x000ee20008000800 */
[----:B------:R-:W4:Y:S01]  /*12c0*/  S2UR UR6, SR_CTAID.Y ;  /* 0x00000000000679c3 */ /* 0x000f220000002600 */
[----:B------:R-:W-:-:S05]  /*12d0*/  CS2R.32 R87, SR_CgaSize ;  /* 0x0000000000577805 */ /* 0x000fca0000008a00 */
[----:B------:R-:W-:-:S05]  /*12e0*/  IMAD R87, R87, -0xa0, RZ ;  /* 0xffffff6057577824 */ /* 0x000fca00078e02ff */
[----:B------:R-:W-:-:S14]  /*12f0*/  R2UR UR7, R87 ;  /* 0x00000000570772ca */ /* 0x000fdc00000e0000 */
[----:B------:R-:W3:Y:S01]  /*1300*/  LDCU UR7, c[0x0][UR7+0x2a0] ;  /* 0x00005400070777ac */ /* 0x000ee20008000800 */
[----:B------:R-:W-:-:S05]  /*1310*/  CS2R.32 R87, SR_CgaSize ;  /* 0x0000000000577805 */ /* 0x000fca0000008a00 */
[----:B------:R-:W-:-:S05]  /*1320*/  IMAD R87, R87, -0xa0, RZ ;  /* 0xffffff6057577824 */ /* 0x000fca00078e02ff */
[----:B------:R-:W-:-:S14]  /*1330*/  R2UR UR8, R87 ;  /* 0x00000000570872ca */ /* 0x000fdc00000e0000 */
[----:B------:R-:W3:Y:S01]  /*1340*/  LDCU UR8, c[0x0][UR8+0x2a4] ;  /* 0x00005480080877ac */ /* 0x000ee20008000800 */
[----:B------:R-:W3:Y:S01]  /*1350*/  S2UR UR44, SR_CTAID.Z ;  /* 0x00000000002c79c3 */ /* 0x000ee20000002700 */
[----:B------:R-:W3:Y:S01]  /*1360*/  LDCU UR19, c[0x0][0xf24] ;  /* 0x0001e480ff1377ac */ /* 0x000ee20008000800 */
[----:B------:R-:W-:Y:S01]  /*1370*/  USHF.L.U32 UR37, UR55, 0x8, URZ ;  /* 0x0000000837257899 */ /* 0x000fe200080006ff */
[----:B------:R-:W3:Y:S01]  /*1380*/  LDCU UR39, c[0x0][0xf24] ;  /* 0x0001e480ff2777ac */ /* 0x000ee20008000800 */
[----:B--2---:R-:W-:Y:S01]  /*1390*/  I2FP.F32.U32 R2, UR57 ;  /* 0x0000003900027c45 */ /* 0x004fe20008201000 */
[----:B------:R-:W2:Y:S04]  /*13a0*/  LDCU UR22, c[0x0][0xf30] ;  /* 0x0001e600ff1677ac */ /* 0x000ea80008000800 */
[----:B-1----:R-:W-:Y:S01]  /*13b0*/  FMUL R2, R2, UR5 ;  /* 0x0000000502027c20 */ /* 0x002fe20008400000 */
[----:B------:R-:W-:Y:S01]  /*13c0*/  ULOP3.LUT UR37, UR37, 0x100, URZ, 0xc0, !UPT ;  /* 0x0000010025257892 */ /* 0x000fe2000f8ec0ff */
[----:B----4-:R-:W-:Y:S01]  /*13d0*/  I2FP.F32.U32 R0, UR6 ;  /* 0x0000000600007c45 */ /* 0x010fe20008201000 */
[----:B------:R-:W-:Y:S01]  /*13e0*/  UMOV UR26, UR57 ;  /* 0x00000039001a7c82 */ /* 0x000fe20008000000 */
[----:B------:R-:W-:-:S02]  /*13f0*/  UMOV UR34, UR6 ;  /* 0x0000000600227c82 */ /* 0x000fc40008000000 */
[----:B------:R-:W1:Y:S01]  /*1400*/  F2I.U32.TRUNC.NTZ R2, R2 ;  /* 0x0000000200027305 */ /* 0x000e62000020f000 */
[----:B---3--:R-:W-:Y:S01]  /*1410*/  UISETP.GE.AND UP2, UPT, UR19, 0x1, UPT ;  /* 0x000000011300788c */ /* 0x008fe2000bf46270 */
[----:B------:R-:W-:-:S06]  /*1420*/  FMUL R0, R0, UR4 ;  /* 0x0000000400007c20 */ /* 0x000fcc0008400000 */
[----:B------:R-:W3:Y:S01]  /*1430*/  F2I.U32.TRUNC.NTZ R0, R0 ;  /* 0x0000000000007305 */ /* 0x000ee2000020f000 */
[----:B-1----:R-:W-:Y:S02]  /*1440*/  R2UR UR5, R2 ;  /* 0x00000000020572ca */ /* 0x002fe400000e0000 */
[----:B------:R-:W-:Y:S02]  /*1450*/  PRMT R2, RZ, 0x7610, R2 ;  /* 0x00007610ff027816 */ /* 0x000fe40000000002 */
[----:B---3--:R-:W-:Y:S02]  /*1460*/  R2UR UR4, R0 ;  /* 0x00000000000472ca */ /* 0x008fe400000e0000 */
[----:B------:R-:W-:-:S07]  /*1470*/  PRMT R0, RZ, 0x7610, R0 ;  /* 0x00007610ff007816 */ /* 0x000fce0000000000 */
[----:B------:R-:W-:-:S04]  /*1480*/  UIADD3 UR5, UPT, UPT, -UR5, URZ, URZ ;  /* 0x000000ff05057290 */ /* 0x000fc8000fffe1ff */
[----:B------:R-:W-:Y:S02]  /*1490*/  UIMAD UR5, UR7, UR5, UR57 ;  /* 0x00000005070572a4 */ /* 0x000fe4000f8e0239 */
[----:B------:R-:W-:-:S04]  /*14a0*/  UIADD3 UR4, UPT, UPT, -UR4, URZ, URZ ;  /* 0x000000ff04047290 */ /* 0x000fc8000fffe1ff */
[----:B------:R-:W-:Y:S01]  /*14b0*/  IMAD.U32 R87, RZ, RZ, UR5 ;  /* 0x00000005ff577e24 */ /* 0x000fe2000f8e00ff */
[----:B------:R-:W-:-:S06]  /*14c0*/  UIMAD UR4, UR8, UR4, UR6 ;  /* 0x00000004080472a4 */ /* 0x000fcc000f8e0206 */
[----:B------:R-:W-:Y:S01]  /*14d0*/  IMAD.U32 R86, RZ, RZ, UR4 ;  /* 0x00000004ff567e24 */ /* 0x000fe2000f8e00ff */
[----:B--2---:R-:W-:Y:S06]  /*14e0*/  BRA.U UP5, `(.L_x_18) ;  /* 0x0000000105307547 */ /* 0x004fec000b800000 */
[----:B------:R-:W-:Y:S01]  /*14f0*/  R2UR UR5, R86 ;  /* 0x00000000560572ca */ /* 0x000fe200000e0000 */
[----:B------:R-:W-:Y:S01]  /*1500*/  UMOV UR7, 0x3 ;  /* 0x0000000300077882 */ /* 0x000fe20000000000 */
[----:B------:R-:W-:-:S11]  /*1510*/  R2UR UR4, R87 ;  /* 0x00000000570472ca */ /* 0x000fd600000e0000 */
[----:B------:R-:W-:-:S04]  /*1520*/  UISETP.NE.AND UP0, UPT, UR5, URZ, UPT ;  /* 0x000000ff0500728c */ /* 0x000fc8000bf05270 */
[----:B------:R-:W-:Y:S02]  /*1530*/  UISETP.LT.U32.OR UP0, UPT, UR4, 0x2, !UP0 ;  /* 0x000000020400788c */ /* 0x000fe4000c701470 */
[----:B------:R-:W-:Y:S02]  /*1540*/  ULOP3.LUT UR4, UR4, 0xfffffffe, URZ, 0xc0, !UPT ;  /* 0xfffffffe04047892 */ /* 0x000fe4000f8ec0ff */
[----:B------:R-:W-:Y:S02]  /*1550*/  USEL UR6, URZ, 0x1, !UP0 ;  /* 0x00000001ff067887 */ /* 0x000fe4000c000000 */
[----:B------:R-:W-:Y:S02]  /*1560*/  USEL UR5, URZ, 0x2, !UP0 ;  /* 0x00000002ff057887 */ /* 0x000fe4000c000000 */
[----:B------:R-:W-:Y:S02]  /*1570*/  USHF.L.U32 UR4, UR7, UR4, URZ ;  /* 0x0000000407047299 */ /* 0x000fe400080006ff */
[----:B------:R-:W-:-:S04]  /*1580*/  UIADD3 UR5, UPT, UPT, UR6, UR5, URZ ;  /* 0x0000000506057290 */ /* 0x000fc8000fffe0ff */
[----:B------:R-:W-:Y:S02]  /*1590*/  IMAD.U32 R0, RZ, RZ, UR4 ;  /* 0x00000004ff007e24 */ /* 0x000fe4000f8e00ff */
[----:B------:R-:W-:Y:S02]  /*15a0*/  IMAD.U32 R2, RZ, RZ, UR5 ;  /* 0x00000005ff027e24 */ /* 0x000fe4000f8e00ff */
.L_x_18:
[----:B------:R-:W-:Y:S05]  /*15b0*/  BRA.U !UP2, `(.L_x_19) ;  /* 0x000000010ad07547 */ /* 0x000fea000b800000 */
[----:B------:R-:W1:Y:S01]  /*15c0*/  LDCU.128 UR12, c[0x0][0xf10] ;  /* 0x0001e200ff0c77ac */ /* 0x000e620008000c00 */
[----:B------:R-:W2:Y:S01]  /*15d0*/  LDCU UR6, c[0x0][0x370] ;  /* 0x00006e00ff0677ac */ /* 0x000ea20008000800 */
[----:B------:R-:W3:Y:S01]  /*15e0*/  LDCU UR7, c[0x0][0x374] ;  /* 0x00006e80ff0777ac */ /* 0x000ee20008000800 */
[----:B------:R-:W4:Y:S01]  /*15f0*/  LDCU UR20, c[0x0][0xf0c] ;  /* 0x0001e180ff1477ac */ /* 0x000f220008000800 */
[----:B------:R-:W4:Y:S01]  /*1600*/  LDCU UR21, c[0x0][0xf20] ;  /* 0x0001e400ff1577ac */ /* 0x000f220008000800 */
[----:B------:R-:W4:Y:S01]  /*1610*/  LDCU.64 UR8, c[0x0][0xf28] ;  /* 0x0001e500ff0877ac */ /* 0x000f220008000a00 */
[----:B-1----:R-:W-:Y:S02]  /*1620*/  UISETP.NE.AND UP3, UPT, UR14, 0x1, UPT ;  /* 0x000000010e00788c */ /* 0x002fe4000bf65270 */
[----:B---3--:R-:W-:Y:S02]  /*1630*/  UIMAD.WIDE.U32 UR10, UR7, UR15, URZ ;  /* 0x0000000f070a72a5 */ /* 0x008fe4000f8e00ff */
[----:B--2---:R-:W-:-:S02]  /*1640*/  UIMAD.WIDE.U32 UR16, UR6, UR12, URZ ;  /* 0x0000000c061072a5 */ /* 0x004fc4000f8e00ff */
[----:B----4-:R-:W-:Y:S02]  /*1650*/  UISETP.NE.AND UP0, UPT, UR20, 0x1, UPT ;  /* 0x000000011400788c */ /* 0x010fe4000bf05270 */
[----:B------:R-:W-:Y:S01]  /*1660*/  UIMAD.WIDE.U32 UR4, UR26, UR12, URZ ;  /* 0x0000000c1a0472a5 */ /* 0x000fe2000f8e00ff */
[----:B------:R-:W-:Y:S02]  /*1670*/  UMOV UR10, UR11 ;  /* 0x0000000b000a7c82 */ /* 0x000fe40008000000 */
[----:B------:R-:W-:Y:S01]  /*1680*/  UMOV UR16, UR17 ;  /* 0x0000001100107c82 */ /* 0x000fe20008000000 */
[----:B------:R-:W-:Y:S02]  /*1690*/  @UP3 USHF.R.U32.HI UR7, URZ, UR21, UR10 ;  /* 0x00000015ff073299 */ /* 0x000fe4000801160a */
[----:B------:R-:W-:Y:S02]  /*16a0*/  UISETP.NE.AND UP2, UPT, UR19, 0x1, UPT ;  /* 0x000000011300788c */ /* 0x000fe4000bf45270 */
[----:B------:R-:W-:-:S02]  /*16b0*/  USHF.R.U32.HI UR5, URZ, UR13, UR5 ;  /* 0x0000000dff057299 */ /* 0x000fc40008011605 */
[----:B------:R-:W-:Y:S02]  /*16c0*/  @UP0 USHF.R.U32.HI UR6, URZ, UR13, UR16 ;  /* 0x0000000dff060299 */ /* 0x000fe40008011610 */
[----:B------:R-:W-:Y:S02]  /*16d0*/  UIMAD.WIDE.U32 UR12, UR34, UR15, URZ ;  /* 0x0000000f220c72a5 */ /* 0x000fe4000f8e00ff */
[----:B------:R-:W-:Y:S02]  /*16e0*/  UIMAD.WIDE.U32 UR10, UR7, UR8, URZ ;  /* 0x00000008070a72a5 */ /* 0x000fe4000f8e00ff */
[----:B------:R-:W-:Y:S02]  /*16f0*/  UIMAD.WIDE.U32 UR16, UR6, UR8, URZ ;  /* 0x00000008061072a5 */ /* 0x000fe4000f8e00ff */
[----:B------:R-:W-:Y:S01]  /*1700*/  USEL UR5, UR26, UR5, !UP0 ;  /* 0x000000051a057287 */ /* 0x000fe2000c000000 */
[----:B------:R-:W-:Y:S02]  /*1710*/  UMOV UR4, UR13 ;  /* 0x0000000d00047c82 */ /* 0x000fe40008000000 */
[----:B------:R-:W-:Y:S01]  /*1720*/  UMOV UR10, UR11 ;  /* 0x0000000b000a7c82 */ /* 0x000fe20008000000 */
[----:B------:R-:W-:-:S02]  /*1730*/  USHF.R.U32.HI UR4, URZ, UR21, UR4 ;  /* 0x00000015ff047299 */ /* 0x000fc40008011604 */
[----:B------:R-:W-:Y:S01]  /*1740*/  @UP2 USHF.R.U32.HI UR7, URZ, UR9, UR10 ;  /* 0x00000009ff072299 */ /* 0x000fe2000801160a */
[----:B------:R-:W-:Y:S01]  /*1750*/  UMOV UR16, UR17 ;  /* 0x0000001100107c82 */ /* 0x000fe20008000000 */
[----:B------:R-:W-:Y:S02]  /*1760*/  USEL UR4, UR34, UR4, !UP3 ;  /* 0x0000000422047287 */ /* 0x000fe4000d800000 */
[----:B------:R-:W-:Y:S02]  /*1770*/  @UP2 USHF.R.U32.HI UR6, URZ, UR9, UR16 ;  /* 0x00000009ff062299 */ /* 0x000fe40008011610 */
[----:B------:R-:W-:Y:S02]  /*1780*/  UIMAD UR7, UR7, UR19, URZ ;  /* 0x00000013070772a4 */ /* 0x000fe4000f8e02ff */
[----:B------:R-:W-:Y:S02]  /*1790*/  UIMAD UR12, UR6, UR19, URZ ;  /* 0x00000013060c72a4 */ /* 0x000fe4000f8e02ff */
[----:B------:R-:W-:-:S02]  /*17a0*/  UISETP.GE.AND UP0, UPT, UR4, UR7, UPT ;  /* 0x000000070400728c */ /* 0x000fc4000bf06270 */
[----:B------:R-:W-:Y:S02]  /*17b0*/  UIMAD.WIDE.U32 UR10, UR4, UR8, URZ ;  /* 0x00000008040a72a5 */ /* 0x000fe4000f8e00ff */
[----:B------:R-:W-:Y:S02]  /*17c0*/  UISETP.GE.OR UP0, UPT, UR5, UR12, UP0 ;  /* 0x0000000c0500728c */ /* 0x000fe40008706670 */
[----:B------:R-:W-:Y:S02]  /*17d0*/  UIMAD.WIDE.U32 UR12, UR5, UR8, URZ ;  /* 0x00000008050c72a5 */ /* 0x000fe4000f8e00ff */
[----:B------:R-:W-:Y:S01]  /*17e0*/  UIADD3 UR10, UPT, UPT, -UR4, URZ, URZ ;  /* 0x000000ff040a7290 */ /* 0x000fe2000fffe1ff */
[----:B------:R-:W-:Y:S01]  /*17f0*/  UMOV UR8, UR11 ;  /* 0x0000000b00087c82 */ /* 0x000fe20008000000 */
[----:B------:R-:W-:Y:S02]  /*1800*/  UIADD3 UR11, UPT, UPT, -UR5, URZ, URZ ;  /* 0x000000ff050b7290 */ /* 0x000fe4000fffe1ff */
[----:B------:R-:W-:-:S03]  /*1810*/  USHF.R.U32.HI UR8, URZ, UR9, UR8 ;  /* 0x00000009ff087299 */ /* 0x000fc60008011608 */
[----:B------:R-:W-:Y:S01]  /*1820*/  @!UP0 UMOV UR7, UR13 ;  /* 0x0000000d00078c82 */ /* 0x000fe20008000000 */
[----:B------:R-:W-:Y:S02]  /*1830*/  UIMAD UR34, UR14, UR10, UR34 ;  /* 0x0000000a0e2272a4 */ /* 0x000fe4000f8e0222 */
[----:B------:R-:W-:Y:S02]  /*1840*/  USEL UR8, UR4, UR8, !UP2 ;  /* 0x0000000804087287 */ /* 0x000fe4000d000000 */
[----:B------:R-:W-:Y:S02]  /*1850*/  @!UP0 USHF.R.U32.HI UR7, URZ, UR9, UR7 ;  /* 0x00000009ff078299 */ /* 0x000fe40008011607 */
[----:B------:R-:W-:Y:S02]  /*1860*/  UIADD3 UR9, UPT, UPT, -UR8, URZ, URZ ;  /* 0x000000ff08097290 */ /* 0x000fe4000fffe1ff */
[----:B------:R-:W-:Y:S02]  /*1870*/  @!UP0 USEL UR7, UR5, UR7, !UP2 ;  /* 0x0000000705078287 */ /* 0x000fe4000d000000 */
[----:B------:R-:W-:-:S02]  /*1880*/  UIMAD UR9, UR19, UR9, UR4 ;  /* 0x00000009130972a4 */ /* 0x000fc4000f8e0204 */
[----:B------:R-:W-:Y:S02]  /*1890*/  @!UP0 UIADD3 UR8, UPT, UPT, UR8, -UR7, URZ ;  /* 0x8000000708088290 */ /* 0x000fe4000fffe0ff */
[----:B------:R-:W-:Y:S02]  /*18a0*/  @!UP0 UIMAD UR6, UR9, UR6, UR7 ;  /* 0x00000006090682a4 */ /* 0x000fe4000f8e0207 */
[----:B------:R-:W-:Y:S02]  /*18b0*/  @!UP0 UIMAD UR4, UR8, UR19, UR5 ;  /* 0x00000013080482a4 */ /* 0x000fe4000f8e0205 */
[----:B------:R-:W-:Y:S02]  /*18c0*/  UIMAD UR26, UR20, UR11, UR26 ;  /* 0x0000000b141a72a4 */ /* 0x000fe4000f8e021a */
[----:B------:R-:W-:Y:S01]  /*18d0*/  UIMAD UR34, UR4, UR14, UR34 ;  /* 0x0000000e042272a4 */ /* 0x000fe2000f8e0222 */
[----:B------:R-:W-:Y:S02]  /*18e0*/  @!UP0 UMOV UR5, UR6 ;  /* 0x0000000600058c82 */ /* 0x000fe40008000000 */
[----:B------:R-:W-:-:S12]  /*18f0*/  UIMAD UR26, UR5, UR20, UR26 ;  /* 0x00000014051a72a4 */ /* 0x000fd8000f8e021a */
.L_x_19:
[----:B------:R-:W-:Y:S02]  /*1900*/  UISETP.NE.AND UP2, UPT, UR22, 0x1, UPT ;  /* 0x000000011600788c */ /* 0x000fe4000bf45270 */
[----:B------:R-:W-:Y:S02]  /*1910*/  UISETP.NE.AND UP0, UPT, UR18, 0x2, UPT ;  /* 0x000000021200788c */ /* 0x000fe4000bf05270 */
[----:B------:R-:W-:Y:S02]  /*1920*/  ULOP3.LUT UR59, UR57, 0x1, URZ, 0xc0, !UPT ;  /* 0x00000001393b7892 */ /* 0x000fe4000f8ec0ff */
[----:B------:R-:W-:-:S03]  /*1930*/  USHF.R.U32.HI UR10, URZ, 0x1, UR37 ;  /* 0x00000001ff0a7899 */ /* 0x000fc60008011625 */
[----:B------:R-:W-:Y:S09]  /*1940*/  BRA.U UP2, `(.L_x_20) ;  /* 0x0000000102407547 */ /* 0x000ff2000b800000 */
[----:B------:R-:W1:Y:S01]  /*1950*/  LDCU.128 UR12, c[0x0][0xf10] ;  /* 0x0001e200ff0c77ac */ /* 0x000e620008000c00 */
[----:B------:R-:W2:Y:S01]  /*1960*/  LDCU UR8, c[0x0][0xf0c] ;  /* 0x0001e180ff0877ac */ /* 0x000ea20008000800 */
[----:B------:R-:W3:Y:S01]  /*1970*/  LDCU UR9, c[0x0][0xf20] ;  /* 0x0001e400ff0977ac */ /* 0x000ee20008000800 */
[----:B-1----:R-:W-:Y:S02]  /*1980*/  UIMAD.WIDE.U32 UR4, UR26, UR12, URZ ;  /* 0x0000000c1a0472a5 */ /* 0x002fe4000f8e00ff */
[----:B------:R-:W-:Y:S02]  /*1990*/  UIMAD.WIDE.U32 UR6, UR34, UR15, URZ ;  /* 0x0000000f220672a5 */ /* 0x000fe4000f8e00ff */
[----:B--2---:R-:W-:Y:S02]  /*19a0*/  UISETP.NE.AND UP2, UPT, UR8, 0x1, UPT ;  /* 0x000000010800788c */ /* 0x004fe4000bf45270 */
[----:B------:R-:W-:-:S03]  /*19b0*/  USHF.R.U32.HI UR5, URZ, UR13, UR5 ;  /* 0x0000000dff057299 */ /* 0x000fc60008011605 */
[----:B------:R-:W-:Y:S01]  /*19c0*/  UMOV UR4, UR7 ;  /* 0x0000000700047c82 */ /* 0x000fe20008000000 */
[----:B------:R-:W-:Y:S02]  /*19d0*/  USEL UR5, UR26, UR5, !UP2 ;  /* 0x000000051a057287 */ /* 0x000fe4000d000000 */
[----:B------:R-:W-:Y:S02]  /*19e0*/  UISETP.NE.AND UP2, UPT, UR14, 0x1, UPT ;  /* 0x000000010e00788c */ /* 0x000fe4000bf45270 */
[----:B---3--:R-:W-:-:S04]  /*19f0*/  USHF.R.U32.HI UR4, URZ, UR9, UR4 ;  /* 0x00000009ff047299 */ /* 0x008fc80008011604 */
[----:B------:R-:W-:-:S04]  /*1a00*/  USEL UR4, UR34, UR4, !UP2 ;  /* 0x0000000422047287 */ /* 0x000fc8000d000000 */
[----:B------:R-:W-:Y:S02]  /*1a10*/  UIADD3 UR6, UPT, UPT, UR5, -UR4, URZ ;  /* 0x8000000405067290 */ /* 0x000fe4000fffe0ff */
[----:B------:R-:W-:Y:S02]  /*1a20*/  UIADD3 UR4, UPT, UPT, -UR5, UR4, URZ ;  /* 0x0000000405047290 */ /* 0x000fe4000fffe1ff */
[----:B------:R-:W-:Y:S02]  /*1a30*/  UIMAD UR34, UR6, UR14, UR34 ;  /* 0x0000000e062272a4 */ /* 0x000fe4000f8e0222 */
[----:B------:R-:W-:-:S12]  /*1a40*/  UIMAD UR26, UR4, UR8, UR26 ;  /* 0x00000008041a72a4 */ /* 0x000fd8000f8e021a */
.L_x_20:
[----:B------:R-:W-:Y:S05]  /*1a50*/  BRA.U !UP6, `(.L_x_21) ;  /* 0x000000010e0c7547 */ /* 0x000fea000b800000 */
[----:B------:R-:W-:Y:S01]  /*1a60*/  UCGABAR_WAIT ;  /* 0x0000000000007dc7 */ /* 0x000fe20008000000 */
[----:B------:R-:W-:Y:S01]  /*1a70*/  CCTL.IVALL ;  /* 0x00000000ff00798f */ /* 0x000fe20002000000 */
[----:B------:R-:W-:Y:S05]  /*1a80*/  BRA `(.L_x_22) ;  /* 0x0000000000047947 */ /* 0x000fea0003800000 */
.L_x_21:
[----:B------:R-:W-:Y:S06]  /*1a90*/  BAR.SYNC.DEFER_BLOCKING 0x0 ;  /* 0x0000000000007b1d */ /* 0x000fec0000010000 */
.L_x_22:
[----:B------:R-:W-:Y:S05]  /*1aa0*/  BRA.U UP0, `(.L_x_23) ;  /* 0x0000002500b07547 */ /* 0x000fea000b800000 */
[----:B------:R-:W1:Y:S01]  /*1ab0*/  LDCU UR6, c[0x0][0x38c] ;  /* 0x00007180ff0677ac */ /* 0x000e620008000800 */
[----:B------:R-:W-:Y:S01]  /*1ac0*/  PLOP3.LUT P2, PT, PT, PT, UP4, 0x80, 0x8 ;  /* 0x000000000008781c */ /* 0x000fe20003f4f048 */
[----:B------:R-:W-:Y:S01]  /*1ad0*/  IMAD.MOV.U32 R12, RZ, RZ, 0x1 ;  /* 0x00000001ff0c7424 */ /* 0x000fe200078e00ff */
[----:B------:R-:W-:Y:S02]  /*1ae0*/  ISETP.NE.AND P3, PT, R3, RZ, P4 ;  /* 0x000000ff0300720c */ /* 0x000fe40002765270 */
[----:B------:R-:W-:Y:S02]  /*1af0*/  CS2R R10, SRZ ;  /* 0x00000000000a7805 */ /* 0x000fe4000001ff00 */
[----:B------:R-:W-:Y:S01]  /*1b00*/  PLOP3.LUT P2, PT, P2, PT, PT, 0x8, 0x80 ;  /* 0x000000000080781c */ /* 0x000fe2000174e170 */
[----:B------:R-:W-:Y:S01]  /*1b10*/  IMAD.MOV.U32 R9, RZ, RZ, RZ ;  /* 0x000000ffff097224 */ /* 0x000fe200078e00ff */
[----:B------:R-:W2:Y:S01]  /*1b20*/  LDCU UR51, c[0x0][0x370] ;  /* 0x00006e00ff3377ac */ /* 0x000ea20008000800 */
[----:B------:R-:W-:Y:S01]  /*1b30*/  IMAD.MOV.U32 R8, RZ, RZ, 0x1 ;  /* 0x00000001ff087424 */ /* 0x000fe200078e00ff */
[----:B------:R-:W3:Y:S01]  /*1b40*/  LDCU.64 UR30, c[0x0][0x348] ;  /* 0x00006900ff1e77ac */ /* 0x000ee20008000a00 */
[----:B------:R-:W4:Y:S01]  /*1b50*/  LDCU UR50, c[0x0][0x374] ;  /* 0x00006e80ff3277ac */ /* 0x000f220008000800 */
[----:B-1----:R-:W-:-:S02]  /*1b60*/  UIADD3 UR5, UPT, UPT, UR6, 0x3f, URZ ;  /* 0x0000003f06057890 */ /* 0x002fc4000fffe0ff */
[----:B------:R-:W-:Y:S02]  /*1b70*/  UIADD3 UR58, UPT, UPT, UR6, 0x7e, URZ ;  /* 0x0000007e063a7890 */ /* 0x000fe4000fffe0ff */
[----:B------:R-:W-:Y:S01]  /*1b80*/  USHF.R.S32.HI UR4, URZ, 0x1f, UR5 ;  /* 0x0000001fff047899 */ /* 0x000fe20008011405 */
[----:B------:R-:W-:-:S03]  /*1b90*/  UMOV UR14, URZ ;  /* 0x000000ff000e7c82 */ /* 0x000fc60008000000 */
[----:B------:R-:W-:Y:S02]  /*1ba0*/  ULEA.HI UR4, UR4, UR5, URZ, 0x6 ;  /* 0x0000000504047291 */ /* 0x000fe4000f8f30ff */
[----:B------:R-:W-:Y:S02]  /*1bb0*/  UIADD3 UR5, UPT, UPT, UR6, -0x1, URZ ;  /* 0xffffffff06057890 */ /* 0x000fe4000fffe0ff */
[----:B------:R-:W-:Y:S02]  /*1bc0*/  USHF.R.S32.HI UR53, URZ, 0x6, UR4 ;  /* 0x00000006ff357899 */ /* 0x000fe40008011404 */
[----:B------:R-:W-:Y:S02]  /*1bd0*/  UISETP.GE.U32.AND UP1, UPT, UR5, -0x7f, UPT ;  /* 0xffffff810500788c */ /* 0x000fe4000bf26070 */
[----:B------:R-:W-:-:S04]  /*1be0*/  UISETP.LT.U32.AND UP0, UPT, UR53, 0x21, UPT ;  /* 0x000000213500788c */ /* 0x000fc8000bf01070 */
[----:B------:R-:W-:Y:S02]  /*1bf0*/  USEL UR52, UR53, 0x21, UP0 ;  /* 0x0000002135347887 */ /* 0x000fe40008000000 */
[----:B------:R-:W-:Y:S02]  /*1c00*/  UISETP.NE.AND UP0, UPT, UR18, URZ, UPT ;  /* 0x000000ff1200728c */ /* 0x000fe4000bf05270 */
[----:B------:R-:W-:Y:S02]  /*1c10*/  UIADD3 UR4, UPT, UPT, UR52, -0x1, URZ ;  /* 0xffffffff34047890 */ /* 0x000fe4000fffe0ff */
[----:B------:R-:W-:Y:S02]  /*1c20*/  @UP1 UIADD3 UR4, UPT, UPT, UR52, URZ, URZ ;  /* 0x000000ff34041290 */ /* 0x000fe4000fffe0ff */
[----:B------:R-:W-:Y:S02]  /*1c30*/  USEL UR38, UR38, 0x2, UP0 ;  /* 0x0000000226267887 */ /* 0x000fe40008000000 */
[----:B------:R-:W-:-:S02]  /*1c40*/  UIADD3 UR56, UPT, UPT, UR53, -UR52, URZ ;  /* 0x8000003435387290 */ /* 0x000fc4000fffe0ff */
[----:B------:R-:W-:Y:S02]  /*1c50*/  UIADD3 UR45, UPT, UPT, UR4, 0x1, URZ ;  /* 0x00000001042d7890 */ /* 0x000fe4000fffe0ff */
[----:B--234-:R-:W-:-:S12]  /*1c60*/  UIADD3 UR54, UPT, UPT, -UR4, URZ, URZ ;  /* 0x000000ff04367290 */ /* 0x01cfd8000fffe1ff */
.L_x_47:
[----:B------:R-:W-:Y:S01]  /*1c70*/  UISETP.NE.AND UP0, UPT, UR55, URZ, UPT ;  /* 0x000000ff3700728c */ /* 0x000fe2000bf05270 */
[----:B-1----:R-:W1:Y:S08]  /*1c80*/  S2UR UR55, SR_CgaCtaId ;  /* 0x00000000003779c3 */ /* 0x002e700000008800 */
[----:B---3--:R-:W-:Y:S05]  /*1c90*/  BRA.U UP0, `(.L_x_24) ;  /* 0x0000000100347547 */ /* 0x008fea000b800000 */
[----:B------:R-:W2:Y:S01]  /*1ca0*/  S2R R0, SR_CgaCtaId ;  /* 0x0000000000007919 */ /* 0x000ea20000008800 */
[----:B------:R-:W-:Y:S02]  /*1cb0*/  MOV R3, 0x400 ;  /* 0x0000040000037802 */ /* 0x000fe40000000f00 */
[----:B------:R-:W-:Y:S02]  /*1cc0*/  SHF.L.U32 R2, R8, 0x1f, RZ ;  /* 0x0000001f08027819 */ /* 0x000fe400000006ff */
[----:B--2---:R-:W-:-:S05]  /*1cd0*/  LEA R0, R0, R3, 0x18 ;  /* 0x0000000300007211 */ /* 0x004fca00078ec0ff */
[----:B------:R-:W-:-:S04]  /*1ce0*/  IMAD R3, R9, 0x8, R0 ;  /* 0x0000000809037824 */ /* 0x000fc800078e0200 */
[----:B------:R-:W2:Y:S02]  /*1cf0*/  SYNCS.PHASECHK.TRANS64.TRYWAIT P0, [R3+URZ+0x2a0], R2 ;  /* 0x0002a002030075a7 */ /* 0x000ea400080011ff */
[----:B--2---:R-:W-:Y:S05]  /*1d00*/  @!P0 BRA `(.L_x_25) ;  /* 0x0000008000308947 */ /* 0x004fea0003800000 */
.L_x_167:
[----:B------:R-:W-:Y:S01]  /*1d10*/  VIADD R9, R9, 0x1 ;  /* 0x0000000109097836 */ /* 0x000fe20000000000 */
[----:B------:R2:W-:Y:S04]  /*1d20*/  SYNCS.ARRIVE.TRANS64.A1T0 RZ, [R3+URZ+0x290], RZ ;  /* 0x000290ff03ff79a7 */ /* 0x0005e800081000ff */
[----:B------:R-:W-:-:S04]  /*1d30*/  ISETP.NE.AND P0, PT, R9, 0x2, PT ;  /* 0x000000020900780c */ /* 0x000fc80003f05270 */
[----:B------:R-:W-:Y:S02]  /*1d40*/  SEL R9, R9, RZ, P0 ;  /* 0x000000ff09097207 */ /* 0x000fe40000000000 */
[----:B--2---:R-:W-:-:S04]  /*1d50*/  SEL R3, RZ, 0x1, P0 ;  /* 0x00000001ff037807 */ /* 0x004fc80000000000 */
[----:B------:R-:W-:Y:S02]  /*1d60*/  LOP3.LUT R8, R8, R3, RZ, 0x3c, !PT ;  /* 0x0000000308087212 */ /* 0x000fe400078e3cff */
.L_x_24:
[----:B------:R-:W-:Y:S01]  /*1d70*/  UMOV UR5, 0x400 ;  /* 0x0000040000057882 */ /* 0x000fe20000000000 */
[----:B------:R-:W-:Y:S01]  /*1d80*/  SHF.L.U32 R0, R12, 0x1f, RZ ;  /* 0x0000001f0c007819 */ /* 0x000fe200000006ff */
[----:B-1----:R-:W-:Y:S02]  /*1d90*/  ULEA UR5, UR55, UR5, 0x18 ;  /* 0x0000000537057291 */ /* 0x002fe4000f8ec0ff */
[----:B------:R-:W-:Y:S02]  /*1da0*/  UISETP.GE.U32.AND UP0, UPT, UR58, 0x7f, UPT ;  /* 0x0000007f3a00788c */ /* 0x000fe4000bf06070 */
[----:B------:R-:W-:Y:S02]  /*1db0*/  ULEA UR4, UR14, UR5, 0x3 ;  /* 0x000000050e047291 */ /* 0x000fe4000f8e18ff */
[----:B------:R-:W-:Y:S02]  /*1dc0*/  ULEA UR35, UR34, UR59, 0x1 ;  /* 0x0000003b22237291 */ /* 0x000fe4000f8e08ff */
[----:B------:R-:W-:-:S02]  /*1dd0*/  ULEA.HI UR11, UR34, UR34, URZ, 0x1 ;  /* 0x00000022220b7291 */ /* 0x000fc4000f8f08ff */
[----:B------:R-:W-:Y:S02]  /*1de0*/  USHF.L.U32 UR35, UR35, 0x5, URZ ;  /* 0x0000000523237899 */ /* 0x000fe400080006ff */
[----:B------:R-:W-:Y:S01]  /*1df0*/  USHF.R.S32.HI UR11, URZ, 0x1, UR11 ;  /* 0x00000001ff0b7899 */ /* 0x000fe2000801140b */
[----:B------:R1:W2:Y:S01]  /*1e00*/  SYNCS.PHASECHK.TRANS64.TRYWAIT P1, [UR4+0x108], R0 ;  /* 0x00010800ff0075a7 */ /* 0x0002a20008021104 */
[----:B------:R-:W-:Y:S01]  /*1e10*/  ULEA.HI UR4, UR26, UR26, URZ, 0x1 ;  /* 0x0000001a1a047291 */ /* 0x000fe2000f8f08ff */
[----:B------:R-:W-:-:S03]  /*1e20*/  UMOV UR20, URZ ;  /* 0x000000ff00147c82 */ /* 0x000fc60008000000 */
[----:B------:R-:W-:Y:S02]  /*1e30*/  USHF.L.U32 UR43, UR4, 0x7, URZ ;  /* 0x00000007042b7899 */ /* 0x000fe400080006ff */
[----:B------:R-:W-:Y:S02]  /*1e40*/  ULOP3.LUT UR27, UR4, 0xfffffffe, URZ, 0xc0, !UPT ;  /* 0xfffffffe041b7892 */ /* 0x000fe4000f8ec0ff */
[----:B------:R-:W-:Y:S02]  /*1e50*/  ULOP3.LUT UR43, UR43, 0xffffff00, URZ, 0xc0, !UPT ;  /* 0xffffff002b2b7892 */ /* 0x000fe4000f8ec0ff */
[----:B------:R-:W-:Y:S02]  /*1e60*/  ULOP3.LUT UR27, UR27, 0x1, UR57, 0xf8, !UPT ;  /* 0x000000011b1b7892 */ /* 0x000fe4000f8ef839 */
[----:B------:R-:W-:Y:S01]  /*1e70*/  ULEA UR43, UR59, UR43, 0x7 ;  /* 0x0000002b3b2b7291 */ /* 0x000fe2000f8e38ff */
[----:B------:R-:W-:Y:S11]  /*1e80*/  BRA.U !UP0, `(.L_x_26) ;  /* 0x0000000508207547 */ /* 0x000ff6000b800000 */
[----:B------:R-:W-:Y:S01]  /*1e90*/  UMOV UR15, UR54 ;  /* 0x00000036000f7c82 */ /* 0x000fe20008000000 */
[----:B------:R-:W-:Y:S01]  /*1ea0*/  UMOV UR4, UR14 ;  /* 0x0000000e00047c82 */ /* 0x000fe20008000000 */
[----:B------:R-:W-:Y:S01]  /*1eb0*/  UMOV UR28, 0xffffffff ;  /* 0xffffffff001c7882 */ /* 0x000fe20000000000 */
[----:B------:R-:W-:-:S05]  /*1ec0*/  UMOV UR42, URZ ;  /* 0x000000ff002a7c82 */ /* 0x000fca0008000000 */
.L_x_34:
[----:B------:R-:W-:Y:S01]  /*1ed0*/  ULEA UR6, UR4, UR5, 0x3 ;  /* 0x0000000504067291 */ /* 0x000fe2000f8e18ff */
[----:B--2---:R-:W-:Y:S01]  /*1ee0*/  @P4 MOV R2, 0x3000 ;  /* 0x0000300000024802 */ /* 0x004fe20000000f00 */
[----:B--23--:R-:W-:Y:S10]  /*1ef0*/  @P1 BRA `(.L_x_27) ;  /* 0x00000000000c1947 */ /* 0x00cff40003800000 */
[----:B------:R-:W-:-:S04]  /*1f00*/  SHF.L.U32 R3, R12, 0x1f, RZ ;  /* 0x0000001f0c037819 */ /* 0x000fc800000006ff */
[----:B------:R-:W2:Y:S02]  /*1f10*/  SYNCS.PHASECHK.TRANS64.TRYWAIT P0, [UR6+0x108], R3 ;  /* 0x00010803ff0075a7 */ /* 0x000ea40008001106 */
[----:B--2---:R-:W-:Y:S05]  /*1f20*/  @!P0 BRA `(.L_x_28) ;  /* 0x0000007c00bc8947 */ /* 0x004fea0003800000 */
.L_x_27:
[----:B------:R2:W-:Y:S01]  /*1f30*/  @P4 SYNCS.ARRIVE.TRANS64 RZ, [UR6], R2 ;  /* 0x00000002ffff49a7 */ /* 0x0005e20008000006 */
[----:B------:R-:W-:Y:S02]  /*1f40*/  ULOP3.LUT UR7, UR38, 0x2, URZ, 0xfc, !UPT ;  /* 0x0000000226077892 */ /* 0x000fe4000f8efcff */
[----:B------:R-:W-:Y:S02]  /*1f50*/  UIADD3 UR15, UPT, UPT, UR15, 0x1, URZ ;  /* 0x000000010f0f7890 */ /* 0x000fe4000fffe0ff */
[----:B------:R-:W-:Y:S02]  /*1f60*/  UISETP.NE.AND UP0, UPT, UR7, 0x2, UPT ;  /* 0x000000020700788c */ /* 0x000fe4000bf05270 */
[----:B------:R-:W-:Y:S02]  /*1f70*/  UIADD3 UR28, UPT, UPT, UR28, 0x1, URZ ;  /* 0x000000011c1c7890 */ /* 0x000fe4000fffe0ff */
[----:B------:R-:W-:-:S05]  /*1f80*/  UISETP.NE.AND UP4, UPT, UR15, 0x1, UPT ;  /* 0x000000010f00788c */ /* 0x000fca000bf85270 */
[----:B------:R-:W-:Y:S05]  /*1f90*/  BRA.U UP0, `(.L_x_29) ;  /* 0x0000000100047547 */ /* 0x000fea000b800000 */
[----:B------:R-:W-:Y:S05]  /*1fa0*/  BPT.TRAP 0x1 ;  /* 0x000000040000795c */ /* 0x000fea0000300000 */
.L_x_29:
[----:B------:R-:W-:Y:S04]  /*1fb0*/  BSSY.RECONVERGENT B0, `(.L_x_30) ;  /* 0x0000003000007945 */ /* 0x000fe80003800200 */
[----:B------:R-:W-:Y:S05]  /*1fc0*/  @!P3 BRA `(.L_x_31) ;  /* 0x000000000004b947 */ /* 0x000fea0003800000 */
[----:B------:R-:W-:Y:S05]  /*1fd0*/  BPT.TRAP 0x1 ;  /* 0x000000040000795c */ /* 0x000fea0000300000 */
.L_x_31:
[----:B------:R-:W-:Y:S05]  /*1fe0*/  BSYNC.RECONVERGENT B0 ;  /* 0x0000000000007941 */ /* 0x000fea0003800200 */
.L_x_30:
[----:B------:R-:W-:Y:S01]  /*1ff0*/  UIADD3 UR7, UPT, UPT, UR4, 0x1, URZ ;  /* 0x0000000104077890 */ /* 0x000fe2000fffe0ff */
[----:B------:R-:W-:Y:S01]  /*2000*/  BSSY.RECONVERGENT B0, `(.L_x_32) ;  /* 0x000002c000007945 */ /* 0x000fe20003800200 */
[----:B------:R-:W-:Y:S02]  /*2010*/  ELECT P0, URZ, PT ;  /* 0x0000000000ff782f */ /* 0x000fe40003800000 */
[----:B------:R-:W-:-:S04]  /*2020*/  UISETP.NE.AND UP0, UPT, UR7, 0x21, UPT ;  /* 0x000000210700788c */ /* 0x000fc8000bf05270 */
[----:B------:R-:W-:Y:S02]  /*2030*/  USEL UR8, URZ, 0x1, UP0 ;  /* 0x00000001ff087887 */ /* 0x000fe40008000000 */
[----:B------:R-:W-:-:S04]  /*2040*/  USEL UR14, UR7, URZ, UP0 ;  /* 0x000000ff070e7287 */ /* 0x000fc80008000000 */
[----:B------:R-:W-:Y:S01]  /*2050*/  ULEA UR7, UR14, UR5, 0x3 ;  /* 0x000000050e077291 */ /* 0x000fe2000f8e18ff */
[----:B------:R-:W-:-:S04]  /*2060*/  LOP3.LUT R12, R12, UR8, RZ, 0x3c, !PT ;  /* 0x000000080c0c7c12 */ /* 0x000fc8000f8e3cff */
[----:B-1----:R-:W-:-:S04]  /*2070*/  SHF.L.U32 R0, R12, 0x1f, RZ ;  /* 0x0000001f0c007819 */ /* 0x002fc800000006ff */
[----:B------:R1:W3:Y:S01]  /*2080*/  SYNCS.PHASECHK.TRANS64.TRYWAIT P1, [UR7+0x108], R0 ;  /* 0x00010800ff0075a7 */ /* 0x0002e20008021107 */
[----:B------:R-:W-:Y:S05]  /*2090*/  @!P0 BRA `(.L_x_33) ;  /* 0x0000000000888947 */ /* 0x000fea0003800000 */
[----:B------:R-:W-:Y:S02]  /*20a0*/  USHF.L.U32 UR24, UR4, 0x9, URZ ;  /* 0x0000000904187899 */ /* 0x000fe400080006ff */
[----:B------:R-:W-:Y:S02]  /*20b0*/  ULEA UR40, UR4, UR5, 0xc ;  /* 0x0000000504287291 */ /* 0x000fe4000f8e60ff */
[----:B------:R-:W-:Y:S02]  /*20c0*/  UIADD3 UR22, UP3, UPT, UR30, 0x80, URZ ;  /* 0x000000801e167890 */ /* 0x000fe4000ff7e0ff */
[----:B------:R-:W-:Y:S02]  /*20d0*/  ULEA UR32, UR4, UR5, 0xa ;  /* 0x0000000504207291 */ /* 0x000fe4000f8e50ff */
[----:B------:R-:W-:Y:S02]  /*20e0*/  UIADD3 UR20, UP2, UPT, UR30, 0x180, URZ ;  /* 0x000001801e147890 */ /* 0x000fe4000ff5e0ff */
[----:B------:R-:W-:-:S02]  /*20f0*/  UIADD3 UR18, UP1, UPT, UR30, 0x280, URZ ;  /* 0x000002801e127890 */ /* 0x000fc4000ff3e0ff */
[----:B------:R-:W-:Y:S02]  /*2100*/  UIADD3 UR16, UP0, UPT, UR30, 0x380, URZ ;  /* 0x000003801e107890 */ /* 0x000fe4000ff1e0ff */
[----:B------:R-:W-:Y:S02]  /*2110*/  ULOP3.LUT UR8, UR24, UR37, URZ, 0xfc, !UPT ;  /* 0x0000002518087292 */ /* 0x000fe4000f8efcff */
[----:B------:R-:W-:Y:S02]  /*2120*/  ULOP3.LUT UR41, UR6, 0xfefffff8, URZ, 0xc0, !UPT ;  /* 0xfefffff806297892 */ /* 0x000fe4000f8ec0ff */
[----:B------:R-:W-:Y:S02]  /*2130*/  UIADD3.X UR23, UPT, UPT, URZ, UR31, URZ, UP3, !UPT ;  /* 0x0000001fff177290 */ /* 0x000fe40009ffe4ff */
[----:B------:R-:W-:Y:S02]  /*2140*/  UIADD3 UR40, UPT, UPT, UR40, 0x6600, URZ ;  /* 0x0000660028287890 */ /* 0x000fe4000fffe0ff */
[----:B------:R-:W-:-:S02]  /*2150*/  UIADD3.X UR21, UPT, UPT, URZ, UR31, URZ, UP2, !UPT ;  /* 0x0000001fff157290 */ /* 0x000fc400097fe4ff */
[----:B------:R-:W-:Y:S02]  /*2160*/  UIADD3 UR32, UPT, UPT, UR32, 0x27600, URZ ;  /* 0x0002760020207890 */ /* 0x000fe4000fffe0ff */
[----:B------:R-:W-:Y:S02]  /*2170*/  UIADD3.X UR19, UPT, UPT, URZ, UR31, URZ, UP1, !UPT ;  /* 0x0000001fff137290 */ /* 0x000fe40008ffe4ff */
[----:B------:R-:W-:Y:S02]  /*2180*/  UIADD3 UR24, UPT, UPT, UR5, 0x2fa00, UR24 ;  /* 0x0002fa0005187890 */ /* 0x000fe4000fffe018 */
[----:B------:R-:W-:Y:S02]  /*2190*/  UIADD3.X UR17, UPT, UPT, URZ, UR31, URZ, UP0, !UPT ;  /* 0x0000001fff117290 */ /* 0x000fe400087fe4ff */
[----:B------:R-:W-:Y:S01]  /*21a0*/  UIADD3 UR8, UPT, UPT, UR5, 0x33c00, UR8 ;  /* 0x00033c0005087890 */ /* 0x000fe2000fffe008 */
[----:B------:R-:W-:Y:S01]  /*21b0*/  UMOV UR46, 0x0 ;  /* 0x00000000002e7882 */ /* 0x000fe20000000000 */
[----:B------:R-:W-:Y:S01]  /*21c0*/  UMOV UR47, 0x10000000 ;  /* 0x10000000002f7882 */ /* 0x000fe20000000000 */
[----:B------:R-:W-:Y:S01]  /*21d0*/  UMOV UR34, UR42 ;  /* 0x0000002a00227c82 */ /* 0x000fe20008000000 */
[----:B------:R-:W-:Y:S01]  /*21e0*/  UMOV UR36, UR44 ;  /* 0x0000002c00247c82 */ /* 0x000fe20008000000 */
[----:B------:R-:W-:Y:S01]  /*21f0*/  UMOV UR33, UR41 ;  /* 0x0000002900217c82 */ /* 0x000fe20008000000 */
[----:B------:R-:W-:Y:S01]  /*2200*/  UMOV UR26, URZ ;  /* 0x000000ff001a7c82 */ /* 0x000fe20008000000 */
[----:B------:R-:W-:Y:S01]  /*2210*/  UMOV UR29, UR44 ;  /* 0x0000002c001d7c82 */ /* 0x000fe20008000000 */
[----:B------:R-:W-:Y:S01]  /*2220*/  UMOV UR25, UR41 ;  /* 0x0000002900197c82 */ /* 0x000fe20008000000 */
[----:B------:R4:W-:Y:S01]  /*2230*/  UTMALDG.3D.2CTA [UR40], [UR22], desc[UR46] ;  /* 0x00002e28160075b4 */ /* 0x0009e20008211000 */
[----:B------:R-:W-:Y:S01]  /*2240*/  UMOV UR7, 0x30000 ;  /* 0x0003000000077882 */ /* 0x000fe20000000000 */
[----:B------:R-:W-:Y:S01]  /*2250*/  UMOV UR12, UR28 ;  /* 0x0000001c000c7c82 */ /* 0x000fe20008000000 */
[----:B------:R-:W-:Y:S01]  /*2260*/  UMOV UR13, UR44 ;  /* 0x0000002c000d7c82 */ /* 0x000fe20008000000 */
[----:B------:R-:W-:Y:S01]  /*2270*/  UMOV UR9, UR41 ;  /* 0x0000002900097c82 */ /* 0x000fe20008000000 */
[----:B------:R4:W-:Y:S01]  /*2280*/  UTMALDG.3D.2CTA [UR32], [UR20], desc[UR46] ;  /* 0x00002e20140075b4 */ /* 0x0009e20008211000 */
[----:B------:R4:W-:Y:S01]  /*2290*/  UTMALDG.4D.2CTA [UR24], [UR18], desc[UR46] ;  /* 0x00002e18120075b4 */ /* 0x0009e20008219000 */
[----:B------:R4:W-:Y:S02]  /*22a0*/  UTMALDG.4D.MULTICAST.2CTA [UR8], [UR16], UR7, desc[UR46] ;  /* 0x00002e08100073b4 */ /* 0x0009e40008219807 */
[----:B----4-:R-:W-:Y:S01]  /*22b0*/  NOP ;  /* 0x0000000000007918 */ /* 0x010fe20000000000 */
.L_x_33:
[----:B------:R-:W-:Y:S05]  /*22c0*/  BSYNC.RECONVERGENT B0 ;  /* 0x0000000000007941 */ /* 0x000fea0003800200 */
.L_x_32:
[----:B------:R-:W-:Y:S01]  /*22d0*/  UIADD3 UR42, UPT, UPT, UR42, 0x40, URZ ;  /* 0x000000402a2a7890 */ /* 0x000fe2000fffe0ff */
[----:B------:R-:W-:Y:S01]  /*22e0*/  UMOV UR4, UR14 ;  /* 0x0000000e00047c82 */ /* 0x000fe20008000000 */
[----:B------:R-:W-:Y:S01]  /*22f0*/  UMOV UR20, UR45 ;  /* 0x0000002d00147c82 */ /* 0x000fe20008000000 */
[----:B------:R-:W-:Y:S09]  /*2300*/  BRA.U UP4, `(.L_x_34) ;  /* 0xfffffff904f07547 */ /* 0x000ff2000b83ffff */
.L_x_26:
[----:B------:R-:W-:Y:S01]  /*2310*/  ULEA UR4, UR14, UR5, 0x3 ;  /* 0x000000050e047291 */ /* 0x000fe2000f8e18ff */
[----:B-1----:R-:W-:Y:S01]  /*2320*/  SHF.L.U32 R0, R12, 0x1f, RZ ;  /* 0x0000001f0c007819 */ /* 0x002fe200000006ff */
[----:B------:R-:W-:Y:S01]  /*2330*/  @!P2 SYNCS.ARRIVE.TRANS64.A1T0 RZ, [UR5+0x248], RZ ;  /* 0x000248ffffffa9a7 */ /* 0x000fe20008100005 */
[----:B------:R-:W-:-:S06]  /*2340*/  UISETP.GT.AND UP0, UPT, UR53, UR52, UPT ;  /* 0x000000343500728c */ /* 0x000fcc000bf04270 */
[----:B--23--:R1:W2:Y:S03]  /*2350*/  SYNCS.PHASECHK.TRANS64.TRYWAIT P1, [UR4+0x108], R0 ;  /* 0x00010800ff0075a7 */ /* 0x00c2a60008021104 */
[----:B------:R-:W-:Y:S05]  /*2360*/  BRA.U !UP0, `(.L_x_35) ;  /* 0x0000000508147547 */ /* 0x000fea000b800000 */
[----:B------:R-:W-:Y:S01]  /*2370*/  UIADD3 UR15, UPT, UPT, UR56, UR20, URZ ;  /* 0x00000014380f7290 */ /* 0x000fe2000fffe0ff */
[----:B------:R-:W-:-:S11]  /*2380*/  UMOV UR6, UR14 ;  /* 0x0000000e00067c82 */ /* 0x000fd60008000000 */
.L_x_43:
[----:B------:R-:W-:Y:S01]  /*2390*/  ULEA UR7, UR6, UR5, 0x3 ;  /* 0x0000000506077291 */ /* 0x000fe2000f8e18ff */
[----:B--2---:R-:W-:Y:S01]  /*23a0*/  @P4 MOV R2, 0x3000 ;  /* 0x0000300000024802 */ /* 0x004fe20000000f00 */
[----:B--23--:R-:W-:Y:S10]  /*23b0*/  @P1 BRA `(.L_x_36) ;  /* 0x00000000000c1947 */ /* 0x00cff40003800000 */
[----:B------:R-:W-:-:S04]  /*23c0*/  SHF.L.U32 R3, R12, 0x1f, RZ ;  /* 0x0000001f0c037819 */ /* 0x000fc800000006ff */
[----:B------:R-:W2:Y:S02]  /*23d0*/  SYNCS.PHASECHK.TRANS64.TRYWAIT P0, [UR7+0x108], R3 ;  /* 0x00010803ff0075a7 */ /* 0x000ea40008001107 */
[----:B--2---:R-:W-:Y:S05]  /*23e0*/  @!P0 BRA `(.L_x_37) ;  /* 0x0000007800a48947 */ /* 0x004fea0003800000 */
.L_x_36:
[----:B------:R2:W-:Y:S01]  /*23f0*/  @P4 SYNCS.ARRIVE.TRANS64 RZ, [UR7], R2 ;  /* 0x00000002ffff49a7 */ /* 0x0005e20008000007 */
[----:B------:R-:W-:-:S04]  /*2400*/  ULOP3.LUT UR4, UR38, 0x2, URZ, 0xfc, !UPT ;  /* 0x0000000226047892 */ /* 0x000fc8000f8efcff */
[----:B------:R-:W-:-:S09]  /*2410*/  UISETP.NE.AND UP0, UPT, UR4, 0x2, UPT ;  /* 0x000000020400788c */ /* 0x000fd2000bf05270 */
[----:B------:R-:W-:Y:S05]  /*2420*/  BRA.U UP0, `(.L_x_38) ;  /* 0x0000000100047547 */ /* 0x000fea000b800000 */
[----:B------:R-:W-:Y:S05]  /*2430*/  BPT.TRAP 0x1 ;  /* 0x000000040000795c */ /* 0x000fea0000300000 */
.L_x_38:
[----:B------:R-:W-:Y:S04]  /*2440*/  BSSY.RECONVERGENT B0, `(.L_x_39) ;  /* 0x0000003000007945 */ /* 0x000fe80003800200 */
[----:B------:R-:W-:Y:S05]  /*2450*/  @!P3 BRA `(.L_x_40) ;  /* 0x000000000004b947 */ /* 0x000fea0003800000 */
[----:B------:R-:W-:Y:S05]  /*2460*/  BPT.TRAP 0x1 ;  /* 0x000000040000795c */ /* 0x000fea0000300000 */
.L_x_40:
[----:B------:R-:W-:Y:S05]  /*2470*/  BSYNC.RECONVERGENT B0 ;  /* 0x0000000000007941 */ /* 0x000fea0003800200 */
.L_x_39:
        /* <DEDUP_REMOVED lines=11> */
[----:B------:R-:W-:Y:S02]  /*2530*/  ULEA UR40, UR6, UR5, 0xc ;  /* 0x0000000506287291 */ /* 0x000fe4000f8e60ff */
[----:B------:R-:W-:Y:S02]  /*2540*/  UIADD3 UR22, UP3, UPT, UR30, 0x80, URZ ;  /* 0x000000801e167890 */ /* 0x000fe4000ff7e0ff */
[----:B------:R-:W-:Y:S02]  /*2550*/  USHF.L.U32 UR16, UR6, 0x9, URZ ;  /* 0x0000000906107899 */ /* 0x000fe400080006ff */
[----:B------:R-:W-:Y:S02]  /*2560*/  ULEA UR32, UR6, UR5, 0xa ;  /* 0x0000000506207291 */ /* 0x000fe4000f8e50ff */
[----:B------:R-:W-:Y:S02]  /*2570*/  UIADD3 UR12, UP2, UPT, UR30, 0x180, URZ ;  /* 0x000001801e0c7890 */ /* 0x000fe4000ff5e0ff */
[----:B------:R-:W-:-:S02]  /*2580*/  UIADD3 UR28, UP1, UPT, UR30, 0x280, URZ ;  /* 0x000002801e1c7890 */ /* 0x000fc4000ff3e0ff */
[----:B------:R-:W-:Y:S02]  /*2590*/  UIADD3 UR24, UP0, UPT, UR30, 0x380, URZ ;  /* 0x000003801e187890 */ /* 0x000fe4000ff1e0ff */
[----:B------:R-:W-:Y:S02]  /*25a0*/  USHF.L.U32 UR42, UR20, 0x6, URZ ;  /* 0x00000006142a7899 */ /* 0x000fe400080006ff */
[----:B------:R-:W-:Y:S02]  /*25b0*/  ULOP3.LUT UR41, UR7, 0xfefffff8, URZ, 0xc0, !UPT ;  /* 0xfefffff807297892 */ /* 0x000fe4000f8ec0ff */
[----:B------:R-:W-:Y:S02]  /*25c0*/  UIADD3.X UR23, UPT, UPT, URZ, UR31, URZ, UP3, !UPT ;  /* 0x0000001fff177290 */ /* 0x000fe40009ffe4ff */
[----:B------:R-:W-:Y:S02]  /*25d0*/  UIADD3 UR40, UPT, UPT, UR40, 0x6600, URZ ;  /* 0x0000660028287890 */ /* 0x000fe4000fffe0ff */
[----:B------:R-:W-:-:S02]  /*25e0*/  ULOP3.LUT UR8, UR16, UR37, URZ, 0xfc, !UPT ;  /* 0x0000002510087292 */ /* 0x000fc4000f8efcff */
[----:B------:R-:W-:Y:S02]  /*25f0*/  UIADD3.X UR13, UPT, UPT, URZ, UR31, URZ, UP2, !UPT ;  /* 0x0000001fff0d7290 */ /* 0x000fe400097fe4ff */
[----:B------:R-:W-:Y:S02]  /*2600*/  UIADD3 UR32, UPT, UPT, UR32, 0x27600, URZ ;  /* 0x0002760020207890 */ /* 0x000fe4000fffe0ff */
[----:B------:R-:W-:Y:S02]  /*2610*/  UIADD3.X UR29, UPT, UPT, URZ, UR31, URZ, UP1, !UPT ;  /* 0x0000001fff1d7290 */ /* 0x000fe40008ffe4ff */
[----:B------:R-:W-:Y:S02]  /*2620*/  UIADD3 UR16, UPT, UPT, UR5, 0x2fa00, UR16 ;  /* 0x0002fa0005107890 */ /* 0x000fe4000fffe010 */
[----:B------:R-:W-:Y:S02]  /*2630*/  UIADD3 UR8, UPT, UPT, UR5, 0x33c00, UR8 ;  /* 0x00033c0005087890 */ /* 0x000fe4000fffe008 */
[----:B------:R-:W-:Y:S01]  /*2640*/  UIADD3.X UR25, UPT, UPT, URZ, UR31, URZ, UP0, !UPT ;  /* 0x0000001fff197290 */ /* 0x000fe200087fe4ff */
[----:B------:R-:W-:Y:S01]  /*2650*/  UMOV UR46, 0x0 ;  /* 0x00000000002e7882 */ /* 0x000fe20000000000 */
[----:B------:R-:W-:Y:S01]  /*2660*/  UMOV UR47, 0x10000000 ;  /* 0x10000000002f7882 */ /* 0x000fe20000000000 */
[----:B------:R-:W-:Y:S01]  /*2670*/  UMOV UR36, UR44 ;  /* 0x0000002c00247c82 */ /* 0x000fe20008000000 */
[----:B------:R-:W-:Y:S01]  /*2680*/  UMOV UR33, UR41 ;  /* 0x0000002900217c82 */ /* 0x000fe20008000000 */
[----:B------:R-:W-:Y:S01]  /*2690*/  UMOV UR34, UR42 ;  /* 0x0000002a00227c82 */ /* 0x000fe20008000000 */
[----:B------:R-:W-:Y:S01]  /*26a0*/  UTMALDG.3D.2CTA [UR40], [UR22], desc[UR46] ;  /* 0x00002e28160075b4 */ /* 0x000fe20008211000 */
[----:B------:R-:W-:Y:S01]  /*26b0*/  UMOV UR18, URZ ;  /* 0x000000ff00127c82 */ /* 0x000fe20008000000 */
[----:B------:R-:W-:Y:S01]  /*26c0*/  UMOV UR19, UR27 ;  /* 0x0000001b00137c82 */ /* 0x000fe20008000000 */
[----:B------:R-:W-:Y:S01]  /*26d0*/  UMOV UR21, UR44 ;  /* 0x0000002c00157c82 */ /* 0x000fe20008000000 */
[----:B------:R-:W-:Y:S01]  /*26e0*/  UMOV UR17, UR41 ;  /* 0x0000002900117c82 */ /* 0x000fe20008000000 */
[----:B------:R-:W-:Y:S01]  /*26f0*/  UMOV UR4, 0x30000 ;  /* 0x0003000000047882 */ /* 0x000fe20000000000 */
[----:B------:R-:W-:Y:S01]  /*2700*/  UMOV UR9, UR41 ;  /* 0x0000002900097c82 */ /* 0x000fe20008000000 */
[----:B------:R4:W-:Y:S01]  /*2710*/  UTMALDG.3D.2CTA [UR32], [UR12], desc[UR46] ;  /* 0x00002e200c0075b4 */ /* 0x0009e20008211000 */
[----:B------:R1:W-:Y:S01]  /*2720*/  UTMALDG.4D.2CTA [UR16], [UR28], desc[UR46] ;  /* 0x00002e101c0075b4 */ /* 0x0003e20008219000 */
[----:B----4-:R-:W-:Y:S01]  /*2730*/  UMOV UR12, UR20 ;  /* 0x00000014000c7c82 */ /* 0x010fe20008000000 */
[----:B------:R-:W-:-:S02]  /*2740*/  UMOV UR13, UR44 ;  /* 0x0000002c000d7c82 */ /* 0x000fc40008000000 */
[----:B------:R1:W-:Y:S02]  /*2750*/  UTMALDG.4D.MULTICAST.2CTA [UR8], [UR24], UR4, desc[UR46] ;  /* 0x00002e08180073b4 */ /* 0x0003e40008219804 */
[----:B-1----:R-:W-:Y:S01]  /*2760*/  NOP ;  /* 0x0000000000007918 */ /* 0x002fe20000000000 */
.L_x_42:
[----:B------:R-:W-:Y:S05]  /*2770*/  BSYNC.RECONVERGENT B0 ;  /* 0x0000000000007941 */ /* 0x000fea0003800200 */
.L_x_41:
[----:B------:R-:W-:Y:S01]  /*2780*/  UIADD3 UR20, UPT, UPT, UR20, 0x1, URZ ;  /* 0x0000000114147890 */ /* 0x000fe2000fffe0ff */
[----:B------:R-:W-:-:S03]  /*2790*/  UMOV UR6, UR14 ;  /* 0x0000000e00067c82 */ /* 0x000fc60008000000 */
[----:B------:R-:W-:-:S09]  /*27a0*/  UISETP.NE.AND UP0, UPT, UR20, UR15, UPT ;  /* 0x0000000f1400728c */ /* 0x000fd2000bf05270 */
[----:B------:R-:W-:Y:S05]  /*27b0*/  BRA.U UP0, `(.L_x_43) ;  /* 0xfffffff900f47547 */ /* 0x000fea000b83ffff */
.L_x_35:
[C---:B------:R-:W-:Y:S01]  /*27c0*/  LEA R3, R11.reuse, UR5, 0x3 ;  /* 0x000000050b037c11 */ /* 0x040fe2000f8e18ff */
[----:B------:R-:W-:Y:S01]  /*27d0*/  NOP ;  /* 0x0000000000007918 */ /* 0x000fe20000000000 */
[----:B-1----:R-:W-:Y:S02]  /*27e0*/  SHF.L.U32 R0, R10, 0x1f, RZ ;  /* 0x0000001f0a007819 */ /* 0x002fe400000006ff */
[----:B------:R-:W-:Y:S02]  /*27f0*/  LEA R5, R11, UR5, 0x4 ;  /* 0x000000050b057c11 */ /* 0x000fe4000f8e20ff */
[----:B------:R-:W1:Y:S02]  /*2800*/  SYNCS.PHASECHK.TRANS64.TRYWAIT P0, [R3+URZ+0x250], R0 ;  /* 0x00025000030075a7 */ /* 0x000e6400080011ff */
[----:B-1----:R-:W-:Y:S05]  /*2810*/  @!P0 BRA `(.L_x_44) ;  /* 0x0000007400b08947 */ /* 0x002fea0003800000 */
.L_x_170:
[----:B------:R-:W4:Y:S01]  /*2820*/  LDS.128 R4, [R5+0x2c0] ;  /* 0x0002c00005047984 */ /* 0x000f220000000c00 */
[----:B------:R-:W-:Y:S01]  /*2830*/  UISETP.GE.AND UP0, UPT, UR39, 0x1, UPT ;  /* 0x000000012700788c */ /* 0x000fe2000bf06270 */
[----:B------:R-:W-:Y:S01]  /*2840*/  @!PT LDS RZ, [RZ] ;  /* 0x00000000fffff984 */ /* 0x000fe20000000800 */
[----:B------:R-:W-:Y:S01]  /*2850*/  @!PT LDS RZ, [RZ] ;  /* 0x00000000fffff984 */ /* 0x000fe20000000800 */
[----:B------:R-:W-:Y:S01]  /*2860*/  @!PT LDS RZ, [RZ] ;  /* 0x00000000fffff984 */ /* 0x000fe20000000800 */
[----:B------:R-:W-:Y:S01]  /*2870*/  @!PT LDS RZ, [RZ] ;  /* 0x00000000fffff984 */ /* 0x000fe20000000800 */
[----:B------:R1:W-:Y:S06]  /*2880*/  MEMBAR.ALL.CTA ;  /* 0x0000000000007992 */ /* 0x0003ec0000008000 */
[----:B-1----:R-:W1:Y:S01]  /*2890*/  FENCE.VIEW.ASYNC.S ;  /* 0x00000000000073c6 */ /* 0x002e620000000000 */
[----:B----4-:R-:W-:-:S13]  /*28a0*/  LOP3.LUT P0, RZ, R6, 0x1, RZ, 0xc0, !PT ;  /* 0x0000000106ff7812 */ /* 0x010fda000780c0ff */
[----:B-1----:R-:W-:Y:S01]  /*28b0*/  VOTEU.ANY UP1, P0 ;  /* 0x0000000000ff7886 */ /* 0x002fe20000020100 */
[----:B------:R-:W-:-:S13]  /*28c0*/  PLOP3.LUT P0, PT, PT, PT, UP1, 0x80, 0x8 ;  /* 0x000000000008781c */ /* 0x000fda0003f0f018 */
[----:B------:R-:W-:Y:S02]  /*28d0*/  @P0 LOP3.LUT R0, R5, 0xffff, RZ, 0xc0, !PT ;  /* 0x0000ffff05000812 */ /* 0x000fe400078ec0ff */
[----:B--2---:R-:W-:Y:S02]  /*28e0*/  @P0 MOV R2, R4 ;  /* 0x0000000400020202 */ /* 0x004fe40000000f00 */
[----:B------:R-:W-:Y:S01]  /*28f0*/  @P0 R2UR UR6, R0 ;  /* 0x00000000000602ca */ /* 0x000fe200000e0000 */
[----:B------:R-:W-:Y:S01]  /*2900*/  VIADD R0, R3, 0x260 ;  /* 0x0000026003007836 */ /* 0x000fe20000000000 */
[----:B------:R-:W-:Y:S02]  /*2910*/  @P0 SHF.R.U32.HI R4, RZ, 0x10, R5 ;  /* 0x00000010ff040819 */ /* 0x000fe40000011605 */
[----:B------:R-:W-:Y:S02]  /*2920*/  @P0 R2UR UR7, R2 ;  /* 0x00000000020702ca */ /* 0x000fe400000e0000 */
[----:B------:R-:W-:-:S02]  /*2930*/  PRMT R0, RZ, 0x654, R0 ;  /* 0x00000654ff007816 */ /* 0x000fc40000000000 */
[----:B------:R-:W-:Y:S02]  /*2940*/  @P0 R2UR UR4, R4 ;  /* 0x00000000040402ca */ /* 0x000fe400000e0000 */
[----:B------:R1:W-:Y:S03]  /*2950*/  SYNCS.ARRIVE.TRANS64.RED.A1T0 RZ, [R0+URZ], RZ ;  /* 0x000000ff00ff79a7 */ /* 0x0003e600081004ff */
[----:B------:R-:W-:-:S04]  /*2960*/  @UP1 UMOV UR48, UR6 ;  /* 0x0000000600301c82 */ /* 0x000fc80008000000 */
[----:B------:R-:W-:-:S04]  /*2970*/  @UP1 UMOV UR49, UR7 ;  /* 0x0000000700311c82 */ /* 0x000fc80008000000 */
[----:B------:R-:W-:Y:S01]  /*2980*/  @UP1 UMOV UR44, UR4 ;  /* 0x00000004002c1c82 */ /* 0x000fe20008000000 */
[----:B------:R-:W-:Y:S05]  /*2990*/  BRA.U !UP0, `(.L_x_45) ;  /* 0x0000000108d47547 */ /* 0x000fea000b800000 */
[----:B------:R-:W2:Y:S01]  /*29a0*/  LDCU.128 UR16, c[0x0][0xf10] ;  /* 0x0001e200ff1077ac */ /* 0x000ea20008000c00 */
[----:B------:R-:W4:Y:S01]  /*29b0*/  LDCU UR11, c[0x0][0xf20] ;  /* 0x0001e400ff0b77ac */ /* 0x000f220008000800 */
[----:B------:R-:W3:Y:S01]  /*29c0*/  LDCU UR24, c[0x0][0xf0c] ;  /* 0x0001e180ff1877ac */ /* 0x000ee20008000800 */
[----:B------:R-:W1:Y:S01]  /*29d0*/  LDCU.64 UR8, c[0x0][0xf28] ;  /* 0x0001e500ff0877ac */ /* 0x000e620008000a00 */
[----:B------:R-:W-:Y:S02]  /*29e0*/  UISETP.NE.AND UP3, UPT, UR39, 0x1, UPT ;  /* 0x000000012700788c */ /* 0x000fe4000bf65270 */
[----:B--2---:R-:W-:Y:S02]  /*29f0*/  UIMAD.WIDE.U32 UR12, UR50, UR19, URZ ;  /* 0x00000013320c72a5 */ /* 0x004fe4000f8e00ff */
[----:B------:R-:W-:Y:S02]  /*2a00*/  UIMAD.WIDE.U32 UR6, UR51, UR16, URZ ;  /* 0x00000010330672a5 */ /* 0x000fe4000f8e00ff */
[----:B------:R-:W-:-:S02]  /*2a10*/  UISETP.NE.AND UP0, UPT, UR18, 0x1, UPT ;  /* 0x000000011200788c */ /* 0x000fc4000bf05270 */
[----:B------:R-:W-:Y:S01]  /*2a20*/  UIMAD.WIDE.U32 UR22, UR48, UR19, URZ ;  /* 0x00000013301672a5 */ /* 0x000fe2000f8e00ff */
[----:B------:R-:W-:Y:S02]  /*2a30*/  UMOV UR12, UR13 ;  /* 0x0000000d000c7c82 */ /* 0x000fe40008000000 */
[----:B------:R-:W-:Y:S01]  /*2a40*/  UMOV UR6, UR7 ;  /* 0x0000000700067c82 */ /* 0x000fe20008000000 */
[----:B----4-:R-:W-:Y:S02]  /*2a50*/  USHF.R.U32.HI UR12, URZ, UR11, UR12 ;  /* 0x0000000bff0c7299 */ /* 0x010fe4000801160c */
[----:B------:R-:W-:Y:S02]  /*2a60*/  USHF.R.U32.HI UR7, URZ, UR17, UR6 ;  /* 0x00000011ff077299 */ /* 0x000fe40008011606 */
[----:B---3--:R-:W-:Y:S02]  /*2a70*/  UISETP.NE.AND UP2, UPT, UR24, 0x1, UPT ;  /* 0x000000011800788c */ /* 0x008fe4000bf45270 */
[----:B------:R-:W-:-:S02]  /*2a80*/  USEL UR6, UR50, UR12, !UP0 ;  /* 0x0000000c32067287 */ /* 0x000fc4000c000000 */
[----:B------:R-:W-:Y:S02]  /*2a90*/  USEL UR7, UR51, UR7, !UP2 ;  /* 0x0000000733077287 */ /* 0x000fe4000d000000 */
[----:B-1----:R-:W-:Y:S01]  /*2aa0*/  UIMAD.WIDE.U32 UR12, UR6, UR8, URZ ;  /* 0x00000008060c72a5 */ /* 0x002fe2000f8e00ff */
[----:B------:R-:W-:Y:S01]  /*2ab0*/  UMOV UR4, UR23 ;  /* 0x0000001700047c82 */ /* 0x000fe20008000000 */
[----:B------:R-:W-:Y:S02]  /*2ac0*/  UIMAD.WIDE.U32 UR20, UR49, UR16, URZ ;  /* 0x00000010311472a5 */ /* 0x000fe4000f8e00ff */
[----:B------:R-:W-:-:S03]  /*2ad0*/  UIMAD.WIDE.U32 UR22, UR7, UR8, URZ ;  /* 0x00000008071672a5 */ /* 0x000fc6000f8e00ff */
[----:B------:R-:W-:Y:S01]  /*2ae0*/  UMOV UR12, UR13 ;  /* 0x0000000d000c7c82 */ /* 0x000fe20008000000 */
[----:B------:R-:W-:Y:S02]  /*2af0*/  USHF.R.U32.HI UR4, URZ, UR11, UR4 ;  /* 0x0000000bff047299 */ /* 0x000fe40008011604 */
[----:B------:R-:W-:Y:S01]  /*2b00*/  @UP3 USHF.R.U32.HI UR6, URZ, UR9, UR12 ;  /* 0x00000009ff063299 */ /* 0x000fe2000801160c */
[----:B------:R-:W-:Y:S01]  /*2b10*/  UMOV UR20, UR21 ;  /* 0x0000001500147c82 */ /* 0x000fe20008000000 */
[----:B------:R-:W-:Y:S01]  /*2b20*/  UMOV UR22, UR23 ;  /* 0x0000001700167c82 */ /* 0x000fe20008000000 */
[----:B------:R-:W-:Y:S02]  /*2b30*/  USHF.R.U32.HI UR17, URZ, UR17, UR20 ;  /* 0x00000011ff117299 */ /* 0x000fe40008011614 */
[----:B------:R-:W-:Y:S02]  /*2b40*/  USEL UR4, UR48, UR4, !UP0 ;  /* 0x0000000430047287 */ /* 0x000fe4000c000000 */
[----:B------:R-:W-:-:S02]  /*2b50*/  @UP3 USHF.R.U32.HI UR7, URZ, UR9, UR22 ;  /* 0x00000009ff073299 */ /* 0x000fc40008011616 */
[----:B------:R-:W-:Y:S02]  /*2b60*/  UIMAD UR11, UR39, UR6, URZ ;  /* 0x00000006270b72a4 */ /* 0x000fe4000f8e02ff */
[----:B------:R-:W-:Y:S02]  /*2b70*/  USEL UR6, UR49, UR17, !UP2 ;  /* 0x0000001131067287 */ /* 0x000fe4000d000000 */
[----:B------:R-:W-:Y:S02]  /*2b80*/  UIMAD UR12, UR39, UR7, URZ ;  /* 0x00000007270c72a4 */ /* 0x000fe4000f8e02ff */
[----:B------:R-:W-:Y:S02]  /*2b90*/  UISETP.GE.AND UP0, UPT, UR4, UR11, UPT ;  /* 0x0000000b0400728c */ /* 0x000fe4000bf06270 */
[----:B------:R-:W-:Y:S02]  /*2ba0*/  UIMAD.WIDE.U32 UR16, UR4, UR8, URZ ;  /* 0x00000008041072a5 */ /* 0x000fe4000f8e00ff */
[----:B------:R-:W-:-:S02]  /*2bb0*/  UISETP.GE.OR UP0, UPT, UR6, UR12, UP0 ;  /* 0x0000000c0600728c */ /* 0x000fc40008706670 */
        /* <DEDUP_REMOVED lines=19> */
.L_x_45:
[----:B------:R-:W2:Y:S02]  /*2cf0*/  LDCU UR4, c[0x0][0xf30] ;  /* 0x0001e600ff0477ac */ /* 0x000ea40008000800 */
[----:B--2---:R-:W-:-:S09]  /*2d00*/  UISETP.NE.AND UP0, UPT, UR4, 0x1, UPT ;  /* 0x000000010400788c */ /* 0x004fd2000bf05270 */
[----:B------:R-:W-:Y:S05]  /*2d10*/  BRA.U UP0, `(.L_x_46) ;  /* 0x0000000100447547 */ /* 0x000fea000b800000 */
[----:B------:R-:W2:Y:S01]  /*2d20*/  LDCU.128 UR16, c[0x0][0xf10] ;  /* 0x0001e200ff1077ac */ /* 0x000ea20008000c00 */
[----:B------:R-:W4:Y:S01]  /*2d30*/  LDCU UR11, c[0x0][0xf0c] ;  /* 0x0001e180ff0b77ac */ /* 0x000f220008000800 */
[----:B------:R-:W1:Y:S01]  /*2d40*/  LDCU UR12, c[0x0][0xf20] ;  /* 0x0001e400ff0c77ac */ /* 0x000e620008000800 */
[----:B--2---:R-:W-:Y:S02]  /*2d50*/  UIMAD.WIDE.U32 UR8, UR49, UR16, URZ ;  /* 0x00000010310872a5 */ /* 0x004fe4000f8e00ff */
[----:B------:R-:W-:Y:S02]  /*2d60*/  UIMAD.WIDE.U32 UR6, UR48, UR19, URZ ;  /* 0x00000013300672a5 */ /* 0x000fe4000f8e00ff */
[----:B----4-:R-:W-:Y:S02]  /*2d70*/  UISETP.NE.AND UP2, UPT, UR11, 0x1, UPT ;  /* 0x000000010b00788c */ /* 0x010fe4000bf45270 */
[----:B------:R-:W-:Y:S01]  /*2d80*/  UISETP.NE.AND UP0, UPT, UR18, 0x1, UPT ;  /* 0x000000011200788c */ /* 0x000fe2000bf05270 */
[----:B------:R-:W-:-:S02]  /*2d90*/  UMOV UR8, UR9 ;  /* 0x0000000900087c82 */ /* 0x000fc40008000000 */
[----:B------:R-:W-:Y:S01]  /*2da0*/  UMOV UR4, UR7 ;  /* 0x0000000700047c82 */ /* 0x000fe20008000000 */
[----:B------:R-:W-:Y:S02]  /*2db0*/  USHF.R.U32.HI UR17, URZ, UR17, UR8 ;  /* 0x00000011ff117299 */ /* 0x000fe40008011608 */
[----:B-1----:R-:W-:Y:S02]  /*2dc0*/  USHF.R.U32.HI UR4, URZ, UR12, UR4 ;  /* 0x0000000cff047299 */ /* 0x002fe40008011604 */
[----:B------:R-:W-:Y:S02]  /*2dd0*/  USEL UR6, UR49, UR17, !UP2 ;  /* 0x0000001131067287 */ /* 0x000fe4000d000000 */
[----:B------:R-:W-:-:S04]  /*2de0*/  USEL UR4, UR48, UR4, !UP0 ;  /* 0x0000000430047287 */ /* 0x000fc8000c000000 */
[----:B------:R-:W-:Y:S02]  /*2df0*/  UIADD3 UR7, UPT, UPT, UR6, -UR4, URZ ;  /* 0x8000000406077290 */ /* 0x000fe4000fffe0ff */
[----:B------:R-:W-:Y:S02]  /*2e00*/  UIADD3 UR4, UPT, UPT, -UR6, UR4, URZ ;  /* 0x0000000406047290 */ /* 0x000fe4000fffe1ff */
[----:B------:R-:W-:Y:S02]  /*2e10*/  UIMAD UR48, UR7, UR18, UR48 ;  /* 0x00000012073072a4 */ /* 0x000fe4000f8e0230 */
[----:B------:R-:W-:-:S12]  /*2e20*/  UIMAD UR49, UR4, UR11, UR49 ;  /* 0x0000000b043172a4 */ /* 0x000fd8000f8e0231 */
.L_x_46:
[----:B------:R-:W-:Y:S01]  /*2e30*/  VIADD R11, R11, 0x1 ;  /* 0x000000010b0b7836 */ /* 0x000fe20000000000 */
[----:B------:R-:W-:Y:S02]  /*2e40*/  R2UR UR6, R87 ;  /* 0x00000000570672ca */ /* 0x000fe400000e0000 */
[----:B------:R-:W-:Y:S02]  /*2e50*/  R2UR UR4, R86 ;  /* 0x00000000560472ca */ /* 0x000fe400000e0000 */
[C---:B------:R-:W-:Y:S02]  /*2e60*/  ISETP.NE.AND P0, PT, R11.reuse, 0x2, PT ;  /* 0x000000020b00780c */ /* 0x040fe40003f05270 */
[----:B------:R-:W-:Y:S02]  /*2e70*/  PLOP3.LUT P2, PT, PT, PT, PT, 0x80, 0x8 ;  /* 0x000000000008781c */ /* 0x000fe40003f4f070 */
[----:B------:R-:W-:Y:S02]  /*2e80*/  SEL R3, RZ, 0x1, P0 ;  /* 0x00000001ff037807 */ /* 0x000fe40000000000 */
[----:B------:R-:W-:-:S02]  /*2e90*/  SEL R11, R11, RZ, P0 ;  /* 0x000000ff0b0b7207 */ /* 0x000fc40000000000 */
[----:B------:R-:W-:Y:S01]  /*2ea0*/  LOP3.LUT R10, R10, R3, RZ, 0x3c, !PT ;  /* 0x000000030a0a7212 */ /* 0x000fe200078e3cff */
[----:B------:R-:W-:Y:S02]  /*2eb0*/  UIADD3 UR26, UPT, UPT, UR49, UR6, URZ ;  /* 0x00000006311a7290 */ /* 0x000fe4000fffe0ff */
[----:B------:R-:W-:Y:S01]  /*2ec0*/  UIADD3 UR34, UPT, UPT, UR48, UR4, URZ ;  /* 0x0000000430227290 */ /* 0x000fe2000fffe0ff */
[----:B------:R-:W-:Y:S11]  /*2ed0*/  BRA.U UP1, `(.L_x_47) ;  /* 0xffffffed01647547 */ /* 0x000ff6000b83ffff */
[----:B------:R-:W-:Y:S01]  /*2ee0*/  UIADD3 UR7, UPT, UPT, UR5, 0x108, URZ ;  /* 0x0000010805077890 */ /* 0x000fe2000fffe0ff */
[----:B------:R-:W-:-:S03]  /*2ef0*/  SHF.L.U32 R3, R12, 0x1f, RZ ;  /* 0x0000001f0c037819 */ /* 0x000fc600000006ff */
[----:B------:R-:W-:-:S09]  /*2f00*/  ULEA UR4, UR14, UR7, 0x3 ;  /* 0x000000070e047291 */ /* 0x000fd2000f8e18ff */
[----:B------:R-:W2:Y:S02]  /*2f10*/  SYNCS.PHASECHK.TRANS64.TRYWAIT P0, [UR4], R3 ;  /* 0x00000003ff0075a7 */ /* 0x000ea40008001104 */
[----:B--2---:R-:W-:Y:S05]  /*2f20*/  @!P0 BRA `(.L_x_48) ;  /* 0x0000007000008947 */ /* 0x004fea0003800000 */
.L_x_172:
[----:B------:R-:W-:-:S04]  /*2f30*/  UIADD3 UR4, UPT, UPT, UR14, 0x1, URZ ;  /* 0x000000010e047890 */ /* 0x000fc8000fffe0ff */
[----:B------:R-:W-:-:S04]  /*2f40*/  UISETP.NE.AND UP0, UPT, UR4, 0x21, UPT ;  /* 0x000000210400788c */ /* 0x000fc8000bf05270 */
[----:B------:R-:W-:Y:S02]  /*2f50*/  USEL UR6, URZ, 0x1, UP0 ;  /* 0x00000001ff067887 */ /* 0x000fe40008000000 */
[----:B------:R-:W-:-:S04]  /*2f60*/  USEL UR4, UR4, URZ, UP0 ;  /* 0x000000ff04047287 */ /* 0x000fc80008000000 */
[----:B------:R-:W-:Y:S01]  /*2f70*/  ULEA UR5, UR4, UR7, 0x3 ;  /* 0x0000000704057291 */ /* 0x000fe2000f8e18ff */
[----:B------:R-:W-:-:S04]  /*2f80*/  LOP3.LUT R2, R12, UR6, RZ, 0x3c, !PT ;  /* 0x000000060c027c12 */ /* 0x000fc8000f8e3cff */
[----:B-1----:R-:W-:-:S04]  /*2f90*/  SHF.L.U32 R3, R2, 0x1f, RZ ;  /* 0x0000001f02037819 */ /* 0x002fc800000006ff */
[----:B------:R-:W1:Y:S02]  /*2fa0*/  SYNCS.PHASECHK.TRANS64.TRYWAIT P0, [UR5], R3 ;  /* 0x00000003ff0075a7 */ /* 0x000e640008001105 */
[----:B-1----:R-:W-:Y:S05]  /*2fb0*/  @!P0 BRA `(.L_x_49) ;  /* 0x0000006c00f48947 */ /* 0x002fea0003800000 */
.L_x_174:
        /* <DEDUP_REMOVED lines=9> */
.L_x_176:
        /* <DEDUP_REMOVED lines=9> */
.L_x_178:
        /* <DEDUP_REMOVED lines=9> */
.L_x_180:
        /* <DEDUP_REMOVED lines=9> */
.L_x_182:
        /* <DEDUP_REMOVED lines=9> */
.L_x_184:
        /* <DEDUP_REMOVED lines=9> */
.L_x_186:
        /* <DEDUP_REMOVED lines=9> */
.L_x_188:
        /* <DEDUP_REMOVED lines=9> */
.L_x_190:
        /* <DEDUP_REMOVED lines=9> */
.L_x_192:
        /* <DEDUP_REMOVED lines=9> */
.L_x_194:
        /* <DEDUP_REMOVED lines=9> */
.L_x_196:
        /* <DEDUP_REMOVED lines=9> */
.L_x_198:
        /* <DEDUP_REMOVED lines=9> */
.L_x_200:
        /* <DEDUP_REMOVED lines=9> */
.L_x_202:
        /* <DEDUP_REMOVED lines=9> */
.L_x_204:
        /* <DEDUP_REMOVED lines=9> */
.L_x_206:
        /* <DEDUP_REMOVED lines=9> */
.L_x_208:
        /* <DEDUP_REMOVED lines=9> */
.L_x_210:
        /* <DEDUP_REMOVED lines=9> */
.L_x_212:
        /* <DEDUP_REMOVED lines=9> */
.L_x_214:
        /* <DEDUP_REMOVED lines=9> */
.L_x_216:
        /* <DEDUP_REMOVED lines=9> */
.L_x_218:
        /* <DEDUP_REMOVED lines=9> */
.L_x_220:
        /* <DEDUP_REMOVED lines=9> */
.L_x_222:
        /* <DEDUP_REMOVED lines=9> */
.L_x_224:
        /* <DEDUP_REMOVED lines=9> */
.L_x_226:
        /* <DEDUP_REMOVED lines=9> */
.L_x_228:
        /* <DEDUP_REMOVED lines=9> */
.L_x_230:
        /* <DEDUP_REMOVED lines=9> */
.L_x_232:
        /* <DEDUP_REMOVED lines=9> */
.L_x_234:
[----:B------:R-:W-:-:S04]  /*40a0*/  UIADD3 UR4, UPT, UPT, UR4, 0x1, URZ ;  /* 0x0000000104047890 */ /* 0x000fc8000fffe0ff */
[----:B------:R-:W-:-:S04]  /*40b0*/  UISETP.NE.AND UP0, UPT, UR4, 0x21, UPT ;  /* 0x000000210400788c */ /* 0x000fc8000bf05270 */
[----:B------:R-:W-:Y:S02]  /*40c0*/  USEL UR5, URZ, 0x1, UP0 ;  /* 0x00000001ff057887 */ /* 0x000fe40008000000 */
[----:B------:R-:W-:-:S04]  /*40d0*/  USEL UR4, UR4, URZ, UP0 ;  /* 0x000000ff04047287 */ /* 0x000fc80008000000 */
[----:B------:R-:W-:Y:S01]  /*40e0*/  ULEA UR4, UR4, UR7, 0x3 ;  /* 0x0000000704047291 */ /* 0x000fe2000f8e18ff */
[----:B-1----:R-:W-:-:S04]  /*40f0*/  LOP3.LUT R3, R2, UR5, RZ, 0x3c, !PT ;  /* 0x0000000502037c12 */ /* 0x002fc8000f8e3cff */
[----:B------:R-:W-:Y:S01]  /*4100*/  SHF.L.U32 R3, R3, 0x1f, RZ ;  /* 0x0000001f03037819 */ /* 0x000fe200000006ff */
[----:B------:R-:W-:-:S07]  /*4110*/  IMAD.U32 R0, RZ, RZ, UR4 ;  /* 0x00000004ff007e24 */ /* 0x000fce000f8e00ff */
.L_x_80:
[----:B-1----:R1:W2:Y:S02]  /*4120*/  SYNCS.PHASECHK.TRANS64.TRYWAIT P0, [R0+URZ], R3 ;  /* 0x00000003000075a7 */ /* 0x0022a400080011ff */
[----:B--2---:R-:W-:Y:S05]  /*4130*/  @!P0 NANOSLEEP.SYNCS 0x989680 ;  /* 0x009896800000895d */ /* 0x004fea0003900000 */
[----:B------:R-:W2:Y:S02]  /*4140*/  @!P0 SYNCS.PHASECHK.TRANS64 P0, [R0+URZ], R3 ;  /* 0x00000003000085a7 */ /* 0x000ea400080010ff */
[----:B--2---:R-:W-:Y:S05]  /*4150*/  @P0 EXIT ;  /* 0x000000000000094d */ /* 0x004fea0003800000 */
[----:B------:R-:W-:Y:S05]  /*4160*/  BRA `(.L_x_80) ;  /* 0xfffffffc00ec7947 */ /* 0x000fea000383ffff */
.L_x_23:
[----:B------:R-:W-:-:S04]  /*4170*/  UISETP.NE.AND UP0, UPT, UR55, URZ, UPT ;  /* 0x000000ff3700728c */ /* 0x000fc8000bf05270 */
[----:B------:R-:W-:-:S09]  /*4180*/  UISETP.NE.OR UP0, UPT, UR18, 0x1, UP0 ;  /* 0x000000011200788c */ /* 0x000fd20008705670 */
[----:B------:R-:W-:Y:S05]  /*4190*/  BRA.U UP0, `(.L_x_81) ;  /* 0x0000000500487547 */ /* 0x000fea000b800000 */
[----:B------:R-:W-:Y:S01]  /*41a0*/  ISETP.GE.U32.AND P2, PT, R3, 0x2, PT ;  /* 0x000000020300780c */ /* 0x000fe20003f46070 */
[----:B------:R-:W-:Y:S01]  /*41b0*/  IMAD.MOV.U32 R12, RZ, RZ, 0x1 ;  /* 0x00000001ff0c7424 */ /* 0x000fe200078e00ff */
[----:B------:R-:W-:Y:S02]  /*41c0*/  CS2R R10, SRZ ;  /* 0x00000000000a7805 */ /* 0x000fe4000001ff00 */
[----:B------:R-:W-:Y:S01]  /*41d0*/  CS2R R8, SRZ ;  /* 0x0000000000087805 */ /* 0x000fe2000001ff00 */
[----:B------:R-:W-:Y:S01]  /*41e0*/  UMOV UR6, 0x400 ;  /* 0x0000040000067882 */ /* 0x000fe20000000000 */
[----:B------:R-:W-:Y:S01]  /*41f0*/  UMOV UR5, URZ ;  /* 0x000000ff00057c82 */ /* 0x000fe20008000000 */
[----:B------:R-:W-:-:S12]  /*4200*/  ULEA UR6, UR55, UR6, 0x18 ;  /* 0x0000000637067291 */ /* 0x000fd8000f8ec0ff */
.L_x_85:
[----:B------:R-:W-:Y:S02]  /*4210*/  LEA R0, R8, UR6, 0x3 ;  /* 0x0000000608007c11 */ /* 0x000fe4000f8e18ff */
[----:B------:R-:W-:-:S03]  /*4220*/  SHF.L.U32 R5, R9, 0x1f, RZ ;  /* 0x0000001f09057819 */ /* 0x000fc600000006ff */
[----:B------:R-:W-:Y:S01]  /*4230*/  VIADD R4, R0, 0x2a0 ;  /* 0x000002a000047836 */ /* 0x000fe20000000000 */
[----:B------:R-:W1:Y:S02]  /*4240*/  SYNCS.PHASECHK.TRANS64.TRYWAIT P0, [R0+URZ+0x290], R5 ;  /* 0x00029005000075a7 */ /* 0x000e6400080011ff */
[----:B-1----:R-:W-:Y:S05]  /*4250*/  @!P0 BRA `(.L_x_82) ;  /* 0x0000006800348947 */ /* 0x002fea0003800000 */
.L_x_235:
[----:B------:R-:W-:Y:S01]  /*4260*/  ULEA UR4, UR5, UR6, 0x3 ;  /* 0x0000000605047291 */ /* 0x000fe2000f8e18ff */
[----:B------:R-:W-:Y:S01]  /*4270*/  PRMT R4, RZ, 0x654, R4 ;  /* 0x00000654ff047816 */ /* 0x000fe20000000004 */
[----:B-1----:R-:W-:Y:S01]  /*4280*/  @!P2 IMAD.MOV.U32 R5, RZ, RZ, 0x10 ;  /* 0x00000010ff05a424 */ /* 0x002fe200078e00ff */
[----:B------:R-:W-:Y:S01]  /*4290*/  SHF.L.U32 R7, R12, 0x1f, RZ ;  /* 0x0000001f0c077819 */ /* 0x000fe200000006ff */
[----:B------:R-:W-:Y:S01]  /*42a0*/  UIADD3 UR7, UPT, UPT, UR4, 0x250, URZ ;  /* 0x0000025004077890 */ /* 0x000fe2000fffe0ff */
[----:B------:R1:W-:Y:S05]  /*42b0*/  SYNCS.ARRIVE.TRANS64.RED.A1T0 RZ, [R4+URZ], RZ ;  /* 0x000000ff04ff79a7 */ /* 0x0003ea00081004ff */
[----:B------:R-:W-:Y:S01]  /*42c0*/  IMAD.U32 R0, RZ, RZ, UR7 ;  /* 0x00000007ff007e24 */ /* 0x000fe2000f8e00ff */
[----:B------:R-:W2:Y:S04]  /*42d0*/  SYNCS.PHASECHK.TRANS64.TRYWAIT P0, [UR4+0x260], R7 ;  /* 0x00026007ff0075a7 */ /* 0x000ea80008001104 */
[----:B------:R-:W-:Y:S01]  /*42e0*/  PRMT R13, R3, 0x654, R0 ;  /* 0x00000654030d7816 */ /* 0x000fe20000000000 */
[----:B-12---:R-:W-:Y:S06]  /*42f0*/  @!P0 BRA `(.L_x_83) ;  /* 0x0000006800208947 */ /* 0x006fec0003800000 */
.L_x_237:
[----:B------:R-:W-:Y:S01]  /*4300*/  ULEA UR8, UR5, UR6, 0x4 ;  /* 0x0000000605087291 */ /* 0x000fe2000f8e20ff */
[----:B------:R-:W-:Y:S01]  /*4310*/  SEL R2, R13, R2, !P2 ;  /* 0x000000020d027207 */ /* 0x000fe20005000000 */
[----:B------:R-:W-:Y:S01]  /*4320*/  UIADD3 UR9, UPT, UPT, UR4, 0x250, URZ ;  /* 0x0000025004097890 */ /* 0x000fe2000fffe0ff */
[----:B-1----:R-:W-:Y:S01]  /*4330*/  LEA R0, R11, UR6, 0x3 ;  /* 0x000000060b007c11 */ /* 0x002fe2000f8e18ff */
[----:B------:R-:W-:Y:S01]  /*4340*/  UIADD3 UR8, UPT, UPT, UR8, 0x2c0, URZ ;  /* 0x000002c008087890 */ /* 0x000fe2000fffe0ff */
[----:B------:R1:W-:Y:S01]  /*4350*/  @!P2 SYNCS.ARRIVE.TRANS64.RED RZ, [R2+URZ], R5 ;  /* 0x0000000502ffa9a7 */ /* 0x0003e200080004ff */
[----:B------:R-:W-:Y:S01]  /*4360*/  UIADD3 UR4, UPT, UPT, UR5, 0x1, URZ ;  /* 0x0000000105047890 */ /* 0x000fe2000fffe0ff */
[----:B------:R-:W-:-:S03]  /*4370*/  VIADD R8, R8, 0x1 ;  /* 0x0000000108087836 */ /* 0x000fc60000000000 */
[----:B------:R-:W-:Y:S02]  /*4380*/  UISETP.NE.AND UP0, UPT, UR4, 0x2, UPT ;  /* 0x000000020400788c */ /* 0x000fe4000bf05270 */
[----:B------:R-:W-:Y:S01]  /*4390*/  ISETP.NE.AND P0, PT, R8, 0x2, PT ;  /* 0x000000020800780c */ /* 0x000fe20003f05270 */
[----:B------:R-:W-:Y:S06]  /*43a0*/  UGETNEXTWORKID.BROADCAST [UR8], [UR9] ;  /* 0x00000000080073ca */ /* 0x000fec0008000100 */
[----:B------:R-:W-:Y:S02]  /*43b0*/  USEL UR7, URZ, 0x1, UP0 ;  /* 0x00000001ff077887 */ /* 0x000fe40008000000 */
[----:B------:R-:W-:-:S04]  /*43c0*/  USEL UR5, UR4, URZ, UP0 ;  /* 0x000000ff04057287 */ /* 0x000fc80008000000 */
[----:B------:R-:W-:Y:S02]  /*43d0*/  LOP3.LUT R12, R12, UR7, RZ, 0x3c, !PT ;  /* 0x000000070c0c7c12 */ /* 0x000fe4000f8e3cff */
[----:B-1----:R-:W-:-:S04]  /*43e0*/  SHF.L.U32 R5, R10, 0x1f, RZ ;  /* 0x0000001f0a057819 */ /* 0x002fc800000006ff */
[----:B------:R-:W1:Y:S02]  /*43f0*/  SYNCS.PHASECHK.TRANS64.TRYWAIT P1, [R0+URZ+0x250], R5 ;  /* 0x00025005000075a7 */ /* 0x000e6400080211ff */
[----:B-1----:R-:W-:Y:S05]  /*4400*/  @!P1 BRA `(.L_x_84) ;  /* 0x0000006400f49947 */ /* 0x002fea0003800000 */
.L_x_238:
[C---:B------:R-:W-:Y:S01]  /*4410*/  LEA R4, R11.reuse, UR6, 0x4 ;  /* 0x000000060b047c11 */ /* 0x040fe2000f8e20ff */
[----:B-1----:R-:W-:Y:S01]  /*4420*/  VIADD R0, R0, 0x260 ;  /* 0x0000026000007836 */ /* 0x002fe20000000000 */
[----:B------:R-:W-:Y:S01]  /*4430*/  SEL R8, R8, RZ, P0 ;  /* 0x000000ff08087207 */ /* 0x000fe20000000000 */
[----:B------:R-:W-:-:S03]  /*4440*/  VIADD R11, R11, 0x1 ;  /* 0x000000010b0b7836 */ /* 0x000fc60000000000 */
[----:B------:R-:W1:Y:S01]  /*4450*/  LDS.128 R4, [R4+0x2c0] ;  /* 0x0002c00004047984 */ /* 0x000e620000000c00 */
[----:B------:R-:W-:Y:S02]  /*4460*/  PRMT R0, RZ, 0x654, R0 ;  /* 0x00000654ff007816 */ /* 0x000fe40000000000 */
[C---:B------:R-:W-:Y:S01]  /*4470*/  ISETP.NE.AND P1, PT, R11.reuse, 0x2, PT ;  /* 0x000000020b00780c */ /* 0x040fe20003f25270 */
[----:B------:R-:W-:Y:S01]  /*4480*/  @!PT LDS RZ, [RZ] ;  /* 0x00000000fffff984 */ /* 0x000fe20000000800 */
[----:B------:R-:W-:Y:S01]  /*4490*/  @!PT LDS RZ, [RZ] ;  /* 0x00000000fffff984 */ /* 0x000fe20000000800 */
[----:B------:R-:W-:Y:S01]  /*44a0*/  @!PT LDS RZ, [RZ] ;  /* 0x00000000fffff984 */ /* 0x000fe20000000800 */
[----:B------:R-:W-:Y:S01]  /*44b0*/  @!PT LDS RZ, [RZ] ;  /* 0x00000000fffff984 */ /* 0x000fe20000000800 */
[----:B------:R2:W-:Y:S06]  /*44c0*/  MEMBAR.ALL.CTA ;  /* 0x0000000000007992 */ /* 0x0005ec0000008000 */
[----:B--2---:R-:W2:Y:S01]  /*44d0*/  FENCE.VIEW.ASYNC.S ;  /* 0x00000000000073c6 */ /* 0x004ea20000000000 */
[----:B------:R-:W-:Y:S01]  /*44e0*/  SEL R11, R11, RZ, P1 ;  /* 0x000000ff0b0b7207 */ /* 0x000fe20000800000 */
[----:B--2---:R2:W-:Y:S01]  /*44f0*/  SYNCS.ARRIVE.TRANS64.RED.A1T0 RZ, [R0+URZ], RZ ;  /* 0x000000ff00ff79a7 */ /* 0x0045e200081004ff */
[----:B-1----:R-:W-:-:S02]  /*4500*/  LOP3.LUT P3, RZ, R6, 0x1, RZ, 0xc0, !PT ;  /* 0x0000000106ff7812 */ /* 0x002fc4000786c0ff */
[----:B------:R-:W-:-:S04]  /*4510*/  SEL R5, RZ, 0x1, P1 ;  /* 0x00000001ff057807 */ /* 0x000fc80000800000 */
[----:B------:R-:W-:Y:S02]  /*4520*/  LOP3.LUT R10, R10, R5, RZ, 0x3c, !PT ;  /* 0x000000050a0a7212 */ /* 0x000fe400078e3cff */
[----:B--2---:R-:W-:-:S04]  /*4530*/  SEL R0, RZ, 0x1, P0 ;  /* 0x00000001ff007807 */ /* 0x004fc80000000000 */
[----:B------:R-:W-:Y:S01]  /*4540*/  LOP3.LUT R9, R9, R0, RZ, 0x3c, !PT ;  /* 0x0000000009097212 */ /* 0x000fe200078e3cff */
[----:B------:R-:W-:Y:S06]  /*4550*/  @P3 BRA `(.L_x_85) ;  /* 0xfffffffc002c3947 */ /* 0x000fec000383ffff */
[----:B------:R-:W-:Y:S01]  /*4560*/  ULEA UR4, UR5, UR6, 0x3 ;  /* 0x0000000605047291 */ /* 0x000fe2000f8e18ff */
[----:B------:R-:W-:-:S08]  /*4570*/  SHF.L.U32 R3, R12, 0x1f, RZ ;  /* 0x0000001f0c037819 */ /* 0x000fd000000006ff */
[----:B------:R-:W1:Y:S02]  /*4580*/  SYNCS.PHASECHK.TRANS64 P0, [UR4+0x260], R3 ;  /* 0x00026003ff0075a7 */ /* 0x000e640008001004 */
[----:B-1----:R-:W-:Y:S05]  /*4590*/  @P0 BRA `(.L_x_86) ;  /* 0x0000000000080947 */ /* 0x002fea0003800000 */
[----:B------:R-:W1:Y:S02]  /*45a0*/  SYNCS.PHASECHK.TRANS64.TRYWAIT P0, [UR4+0x260], R3 ;  /* 0x00026003ff0075a7 */ /* 0x000e640008001104 */
[----:B-1----:R-:W-:Y:S05]  /*45b0*/  @!P0 BRA `(.L_x_87) ;  /* 0x00000064009c8947 */ /* 0x002fea0003800000 */
.L_x_86:
[----:B------:R-:W-:-:S04]  /*45c0*/  UIADD3 UR7, UPT, UPT, UR5, 0x1, URZ ;  /* 0x0000000105077890 */ /* 0x000fc8000fffe0ff */
[----:B------:R-:W-:-:S04]  /*45d0*/  UISETP.NE.AND UP0, UPT, UR7, 0x2, UPT ;  /* 0x000000020700788c */ /* 0x000fc8000bf05270 */
[----:B------:R-:W-:Y:S02]  /*45e0*/  USEL UR8, URZ, 0x1, UP0 ;  /* 0x00000001ff087887 */ /* 0x000fe40008000000 */
[----:B------:R-:W-:-:S04]  /*45f0*/  USEL UR7, UR7, URZ, UP0 ;  /* 0x000000ff07077287 */ /* 0x000fc80008000000 */
[----:B------:R-:W-:Y:S01]  /*4600*/  ULEA UR7, UR7, UR6, 0x3 ;  /* 0x0000000607077291 */ /* 0x000fe2000f8e18ff */
[----:B-1----:R-:W-:-:S04]  /*4610*/  LOP3.LUT R3, R12, UR8, RZ, 0x3c, !PT ;  /* 0x000000080c037c12 */ /* 0x002fc8000f8e3cff */
[----:B------:R-:W-:-:S04]  /*4620*/  SHF.L.U32 R0, R3, 0x1f, RZ ;  /* 0x0000001f03007819 */ /* 0x000fc800000006ff */
[----:B------:R-:W1:Y:S02]  /*4630*/  SYNCS.PHASECHK.TRANS64 P0, [UR7+0x260], R0 ;  /* 0x00026000ff0075a7 */ /* 0x000e640008001007 */
[----:B-1----:R-:W-:Y:S05]  /*4640*/  @P0 EXIT ;  /* 0x000000000000094d */ /* 0x002fea0003800000 */
[----:B------:R-:W-:Y:S02]  /*4650*/  SHF.L.U32 R3, R3, 0x1f, RZ ;  /* 0x0000001f03037819 */ /* 0x000fe400000006ff */
[----:B------:R-:W-:-:S07]  /*4660*/  MOV R0, UR7 ;  /* 0x0000000700007c02 */ /* 0x000fce0008000f00 */
.L_x_88:
[----:B-1----:R1:W2:Y:S02]  /*4670*/  SYNCS.PHASECHK.TRANS64.TRYWAIT P0, [R0+URZ+0x260], R3 ;  /* 0x00026003000075a7 */ /* 0x0022a400080011ff */
[----:B--2---:R-:W-:Y:S05]  /*4680*/  @!P0 NANOSLEEP.SYNCS 0x989680 ;  /* 0x009896800000895d */ /* 0x004fea0003900000 */
[----:B------:R-:W2:Y:S02]  /*4690*/  @!P0 SYNCS.PHASECHK.TRANS64 P0, [R0+URZ+0x260], R3 ;  /* 0x00026003000085a7 */ /* 0x000ea400080010ff */
[----:B--2---:R-:W-:Y:S05]  /*46a0*/  @P0 EXIT ;  /* 0x000000000000094d */ /* 0x004fea0003800000 */
[----:B------:R-:W-:Y:S05]  /*46b0*/  BRA `(.L_x_88) ;  /* 0xfffffffc00ec7947 */ /* 0x000fea000383ffff */
.L_x_81:
[----:B------:R-:W-:Y:S05]  /*46c0*/  BRA.U UP5, `(.L_x_89) ;  /* 0x0000001505fc7547 */ /* 0x000fea000b800000 */
[----:B------:R-:W-:Y:S01]  /*46d0*/  UMOV UR5, 0x40 ;  /* 0x0000004000057882 */ /* 0x000fe20000000000 */
[----:B------:R-:W-:Y:S01]  /*46e0*/  NOP ;  /* 0x0000000000007918 */ /* 0x000fe20000000000 */
[----:B------:R-:W-:Y:S01]  /*46f0*/  ULEA UR5, UR55, UR5, 0x18 ;  /* 0x0000000537057291 */ /* 0x000fe2000f8ec0ff */
[----:B------:R-:W-:Y:S02]  /*4700*/  UMOV UR6, 0x400 ;  /* 0x0000040000067882 */ /* 0x000fe40000000000 */
[----:B------:R-:W-:-:S06]  /*4710*/  ULEA UR6, UR55, UR6, 0x18 ;  /* 0x0000000637067291 */ /* 0x000fcc000f8ec0ff */
[----:B------:R-:W1:Y:S02]  /*4720*/  LDS.U8 R3, [UR5+0x1c] ;  /* 0x00001c05ff037984 */ /* 0x000e640008000000 */
[----:B-1----:R-:W-:-:S13]  /*4730*/  ISETP.NE.AND P0, PT, R3, RZ, PT ;  /* 0x000000ff0300720c */ /* 0x002fda0003f05270 */
[----:B------:R-:W-:Y:S05]  /*4740*/  @P0 BRA `(.L_x_90) ;  /* 0x0000000400080947 */ /* 0x000fea0003800000 */
[----:B------:R-:W-:Y:S02]  /*4750*/  UISETP.NE.U32.AND UP1, UPT, UR46, 0x1, UPT ;  /* 0x000000012e00788c */ /* 0x000fe4000bf25070 */
[----:B------:R-:W-:-:S07]  /*4760*/  UIADD3 UR7, UPT, UPT, UR5, 0x8, URZ ;  /* 0x0000000805077890 */ /* 0x000fce000fffe0ff */
[----:B------:R-:W-:Y:S05]  /*4770*/  BRA.U !UP1, `(.L_x_91) ;  /* 0x00000001099c7547 */ /* 0x000fea000b800000 */
[----:B------:R-:W-:Y:S01]  /*4780*/  ELECT P0, URZ, PT ;  /* 0x0000000000ff782f */ /* 0x000fe20003800000 */
[----:B------:R-:W-:-:S12]  /*4790*/  BSSY B0, `(.L_x_91) ;  /* 0x0000025000007945 */ /* 0x000fd80003800000 */
[----:B------:R-:W-:Y:S05]  /*47a0*/  @!P0 BRA `(.L_x_92) ;  /* 0x00000000008c8947 */ /* 0x000fea0003800000 */
[----:B------:R-:W-:-:S05]  /*47b0*/  UMOV UR4, 0x10 ;  /* 0x0000001000047882 */ /* 0x000fca0000000000 */
[----:B------:R-:W-:Y:S04]  /*47c0*/  DEPBAR.LE SB1, 0x36 ;  /* 0x00009d800000791a */ /* 0x000fe80000000000 */
[----:B------:R-:W1:Y:S02]  /*47d0*/  UTCATOMSWS.2CTA.FIND_AND_SET.ALIGN UP0, UR4, UR4 ;  /* 0x00000004000475e3 */ /* 0x000e640008200800 */
[----:B-1----:R-:W-:Y:S01]  /*47e0*/  MOV R10, UR4 ;  /* 0x00000004000a7c02 */ /* 0x002fe20008000f00 */
[----:B------:R-:W-:Y:S06]  /*47f0*/  BRA.U UP0, `(.L_x_93) ;  /* 0x0000000100187547 */ /* 0x000fec000b800000 */
.L_x_94:
[----:B------:R-:W-:Y:S05]  /*4800*/  NANOSLEEP 0x64 ;  /* 0x000000640000795d */ /* 0x000fea0003800000 */
[----:B------:R-:W-:-:S05]  /*4810*/  UMOV UR4, 0x10 ;  /* 0x0000001000047882 */ /* 0x000fca0000000000 */
[----:B------:R-:W-:Y:S04]  /*4820*/  DEPBAR.LE SB1, 0x36 ;  /* 0x00009d800000791a */ /* 0x000fe80000000000 */
[----:B------:R-:W1:Y:S02]  /*4830*/  UTCATOMSWS.2CTA.FIND_AND_SET.ALIGN UP0, UR4, UR4 ;  /* 0x00000004000475e3 */ /* 0x000e640008200800 */
[----:B-1----:R-:W-:Y:S01]  /*4840*/  MOV R10, UR4 ;  /* 0x00000004000a7c02 */ /* 0x002fe20008000f00 */
[----:B------:R-:W-:Y:S05]  /*4850*/  BRA.U !UP0, `(.L_x_94) ;  /* 0xfffffffd08e87547 */ /* 0x000fea000b83ffff */
.L_x_93:
[----:B------:R-:W1:Y:S01]  /*4860*/  LDS R6, [UR5+0x10] ;  /* 0x00001005ff067984 */ /* 0x000e620008000800 */
[----:B------:R-:W-:Y:S01]  /*4870*/  IMAD.U32 R3, RZ, RZ, UR6 ;  /* 0x00000006ff037e24 */ /* 0x000fe2000f8e00ff */
[----:B------:R-:W-:-:S03]  /*4880*/  MOV R4, UR45 ;  /* 0x0000002d00047c02 */ /* 0x000fc60008000f00 */
[----:B------:R-:W-:Y:S01]  /*4890*/  VIADD R3, R3, 0x2e0 ;  /* 0x000002e003037836 */ /* 0x000fe20000000000 */
[----:B-1----:R-:W-:-:S04]  /*48a0*/  SHF.L.U32 R6, R6, 0x1f, RZ ;  /* 0x0000001f06067819 */ /* 0x002fc800000006ff */
[----:B------:R-:W1:Y:S02]  /*48b0*/  SYNCS.PHASECHK.TRANS64.TRYWAIT P0, [UR5+0x8], R6 ;  /* 0x00000806ff0075a7 */ /* 0x000e640008001105 */
[----:B-1----:R-:W-:Y:S05]  /*48c0*/  @P0 BRA `(.L_x_95) ;  /* 0x0000000000080947 */ /* 0x002fea0003800000 */
[----:B------:R-:W1:Y:S02]  /*48d0*/  SYNCS.PHASECHK.TRANS64.TRYWAIT P0, [UR5+0x8], R6 ;  /* 0x00000806ff0075a7 */ /* 0x000e640008001105 */
[----:B-1----:R-:W-:Y:S05]  /*48e0*/  @!P0 BRA `(.L_x_96) ;  /* 0x0000006000e88947 */ /* 0x002fea0003800000 */
.L_x_95:
[----:B------:R-:W-:Y:S01]  /*48f0*/  PRMT R4, R4, 0x654, R3 ;  /* 0x0000065404047816 */ /* 0x000fe20000000003 */
[----:B------:R-:W-:Y:S01]  /*4900*/  HFMA2 R3, -RZ, RZ, 0, 5.9604644775390625e-08 ;  /* 0x00000001ff037431 */ /* 0x000fe200000001ff */
[----:B------:R-:W-:Y:S01]  /*4910*/  UPRMT UR4, UR45, 0x654, UR7 ;  /* 0x000006542d047896 */ /* 0x000fe20008000007 */
[----:B------:R-:W-:Y:S02]  /*4920*/  IMAD.MOV.U32 R7, RZ, RZ, 0xffff ;  /* 0x0000ffffff077424 */ /* 0x000fe400078e00ff */
[----:B-1----:R-:W-:Y:S02]  /*4930*/  IMAD.MOV.U32 R6, RZ, RZ, 0x4 ;  /* 0x00000004ff067424 */ /* 0x002fe400078e00ff */
[----:B------:R-:W-:Y:S01]  /*4940*/  IMAD.SHL.U32 R9, R10, 0x20, RZ ;  /* 0x000000200a097824 */ /* 0x000fe200078e00ff */
[----:B------:R-:W-:Y:S02]  /*4950*/  MOV R5, UR4 ;  /* 0x0000000400057c02 */ /* 0x000fe40008000f00 */
[-C--:B------:R-:W-:Y:S01]  /*4960*/  SHF.L.U32 R8, R7, R10.reuse, RZ ;  /* 0x0000000a07087219 */ /* 0x080fe200000006ff */
[----:B------:R1:W-:Y:S01]  /*4970*/  SYNCS.ARRIVE.TRANS64.RED RZ, [UR4], R6 ;  /* 0x00000006ffff79a7 */ /* 0x0003e20008000404 */
[----:B------:R-:W-:Y:S01]  /*4980*/  SHF.L.U32 R7, R3, R10, RZ ;  /* 0x0000000a03077219 */ /* 0x000fe200000006ff */
[----:B------:R1:W-:Y:S04]  /*4990*/  STS [UR6+0x2e0], R9 ;  /* 0x0002e009ff007988 */ /* 0x0003e80008000806 */
[----:B------:R1:W-:Y:S04]  /*49a0*/  STAS [R4.64], R10 ;  /* 0x0000000a04007dbd */ /* 0x0003e8000c0008ff */
[----:B------:R1:W-:Y:S04]  /*49b0*/  ATOMS.OR RZ, [UR5+0x14], R8 ;  /* 0x00001408ffff798c */ /* 0x0003e8000b000005 */
[----:B------:R1:W-:Y:S04]  /*49c0*/  ATOMS.OR RZ, [UR5+0x18], R7 ;  /* 0x00001807ffff798c */ /* 0x0003e8000b000005 */
[----:B------:R1:W-:Y:S02]  /*49d0*/  ATOMS.XOR RZ, [UR5+0x10], R3 ;  /* 0x00001003ffff798c */ /* 0x0003e4000b800005 */
.L_x_92:
[----:B------:R-:W-:Y:S05]  /*49e0*/  BSYNC B0 ;  /* 0x0000000000007941 */ /* 0x000fea0003800000 */
.L_x_91:
[----:B------:R-:W-:Y:S05]  /*49f0*/  BRA.U UP1, `(.L_x_97) ;  /* 0x00000001016c7547 */ /* 0x000fea000b800000 */
[----:B------:R-:W-:-:S03]  /*4a00*/  UMOV UR4, 0xffffffff ;  /* 0xffffffff00047882 */ /* 0x000fc60000000000 */
[----:B------:R-:W-:Y:S05]  /*4a10*/  BRA.DIV UR4, `(.L_x_98) ;  /* 0x0000006204b47947 */ /* 0x000fea000b800000 */
[----:B------:R-:W-:-:S13]  /*4a20*/  ELECT P0, URZ, PT ;  /* 0x0000000000ff782f */ /* 0x000fda0003800000 */
.L_x_242:
[----:B------:R-:W-:Y:S05]  /*4a30*/  @!P0 BRA `(.L_x_97) ;  /* 0x00000000005c8947 */ /* 0x000fea0003800000 */
[----:B-1----:R-:W1:Y:S02]  /*4a40*/  LDS R4, [UR5+0x10] ;  /* 0x00001005ff047984 */ /* 0x002e640008000800 */
[----:B-1----:R-:W-:-:S04]  /*4a50*/  SHF.L.U32 R4, R4, 0x1f, RZ ;  /* 0x0000001f04047819 */ /* 0x002fc800000006ff */
[----:B------:R-:W1:Y:S02]  /*4a60*/  SYNCS.PHASECHK.TRANS64.TRYWAIT P0, [UR5+0x8], R4 ;  /* 0x00000804ff0075a7 */ /* 0x000e640008001105 */
[----:B-1----:R-:W-:Y:S05]  /*4a70*/  @P0 BRA `(.L_x_99) ;  /* 0x0000000000080947 */ /* 0x002fea0003800000 */
[----:B------:R-:W1:Y:S02]  /*4a80*/  SYNCS.PHASECHK.TRANS64.TRYWAIT P0, [UR5+0x8], R4 ;  /* 0x00000804ff0075a7 */ /* 0x000e640008001105 */
[----:B-1----:R-:W-:Y:S05]  /*4a90*/  @!P0 BRA `(.L_x_100) ;  /* 0x0000006000b88947 */ /* 0x002fea0003800000 */
.L_x_99:
[----:B------:R-:W2:Y:S01]  /*4aa0*/  LDS R6, [UR6+0x2e0] ;  /* 0x0002e006ff067984 */ /* 0x000ea20008000800 */
[----:B-1----:R-:W-:Y:S02]  /*4ab0*/  HFMA2 R3, -RZ, RZ, 0, 5.9604644775390625e-08 ;  /* 0x00000001ff037431 */ /* 0x002fe400000001ff */
[----:B------:R-:W-:Y:S01]  /*4ac0*/  IMAD.MOV.U32 R4, RZ, RZ, 0xffff ;  /* 0x0000ffffff047424 */ /* 0x000fe200078e00ff */
[----:B------:R-:W-:Y:S01]  /*4ad0*/  UPRMT UR4, UR45, 0x654, UR7 ;  /* 0x000006542d047896 */ /* 0x000fe20008000007 */
[----:B--2---:R-:W-:-:S03]  /*4ae0*/  IMAD.SHL.U32 R5, R6, 0x20, RZ ;  /* 0x0000002006057824 */ /* 0x004fc600078e00ff */
[-C--:B------:R-:W-:Y:S02]  /*4af0*/  SHF.L.U32 R4, R4, R6.reuse, RZ ;  /* 0x0000000604047219 */ /* 0x080fe400000006ff */
[----:B------:R-:W-:Y:S01]  /*4b00*/  SHF.L.U32 R6, R3, R6, RZ ;  /* 0x0000000603067219 */ /* 0x000fe200000006ff */
[----:B------:R2:W-:Y:S04]  /*4b10*/  STS [UR6+0x2e0], R5 ;  /* 0x0002e005ff007988 */ /* 0x0005e80008000806 */
[----:B------:R2:W-:Y:S04]  /*4b20*/  ATOMS.OR RZ, [UR5+0x14], R4 ;  /* 0x00001404ffff798c */ /* 0x0005e8000b000005 */
[----:B------:R2:W-:Y:S01]  /*4b30*/  ATOMS.OR RZ, [UR5+0x18], R6 ;  /* 0x00001806ffff798c */ /* 0x0005e2000b000005 */
[----:B------:R-:W-:Y:S03]  /*4b40*/  SYNCS.ARRIVE.TRANS64.RED.A1T0 RZ, [UR4], RZ ;  /* 0x000000ffffff79a7 */ /* 0x000fe60008100404 */
[----:B------:R2:W-:Y:S01]  /*4b50*/  ATOMS.XOR RZ, [UR5+0x10], R3 ;  /* 0x00001003ffff798c */ /* 0x0005e2000b800005 */
[----:B------:R-:W-:Y:S05]  /*4b60*/  BRA `(.L_x_97) ;  /* 0x0000000000107947 */ /* 0x000fea0003800000 */
.L_x_90:
[----:B------:R-:W-:Y:S02]  /*4b70*/  MOV R3, 0xffffffff ;  /* 0xffffffff00037802 */ /* 0x000fe40000000f00 */
[----:B------:R-:W-:-:S03]  /*4b80*/  MOV R4, 0x4bb0 ;  /* 0x00004bb000047802 */ /* 0x000fc60000000f00 */
[----:B------:R1:W-:Y:S04]  /*4b90*/  STS [UR6+0x2e0], R3 ;  /* 0x0002e003ff007988 */ /* 0x0003e80008000806 */
[----:B-1---5:R-:W-:Y:S05]  /*4ba0*/  CALL.REL.NOINC `($__internal_1_$__cuda_sm10x_tcgen05_guardrail_trap_phase_invalid_during_alloc) ;  /* 0x0000006400e87944 */ /* 0x022fea0003c00000 */
.L_x_97:
[----:B------:R-:W-:Y:S05]  /*4bb0*/  WARPSYNC.ALL ;  /* 0x0000000000007948 */ /* 0x000fea0003800000 */
[----:B------:R-:W3:Y:S01]  /*4bc0*/  S2UR UR18, SR_CgaCtaId ;  /* 0x00000000001279c3 */ /* 0x000ee20000008800 */
[----:B------:R-:W-:Y:S01]  /*4bd0*/  UMOV UR4, 0x400 ;  /* 0x0000040000047882 */ /* 0x000fe20000000000 */
[----:B------:R-:W-:-:S06]  /*4be0*/  NOP ;  /* 0x0000000000007918 */ /* 0x000fcc0000000000 */
[----:B------:R-:W-:Y:S06]  /*4bf0*/  BAR.ARV 0x6, 0xa0 ;  /* 0x0182800000007b1d */ /* 0x000fec0000002000 */
[----:B------:R-:W4:Y:S01]  /*4c00*/  LDCU UR11, c[0x0][0x38c] ;  /* 0x00007180ff0b77ac */ /* 0x000f220008000800 */
[----:B------:R-:W-:Y:S01]  /*4c10*/  LOP3.LUT R2, R2, 0xffff, RZ, 0xc0, !PT ;  /* 0x0000ffff02027812 */ /* 0x000fe200078ec0ff */
[----:B-1----:R-:W-:Y:S01]  /*4c20*/  IMAD.MOV.U32 R10, RZ, RZ, 0x1 ;  /* 0x00000001ff0a7424 */ /* 0x002fe200078e00ff */
[----:B------:R-:W-:Y:S02]  /*4c30*/  LOP3.LUT R0, R0, 0xffff, RZ, 0xc0, !PT ;  /* 0x0000ffff00007812 */ /* 0x000fe400078ec0ff */
[----:B------:R-:W-:-:S02]  /*4c40*/  CS2R R8, SRZ ;  /* 0x0000000000087805 */ /* 0x000fc4000001ff00 */
[----:B------:R-:W-:Y:S01]  /*4c50*/  R2UR UR26, R2 ;  /* 0x00000000021a72ca */ /* 0x000fe200000e0000 */
[----:B------:R-:W1:Y:S01]  /*4c60*/  LDCU UR37, c[0x0][0x370] ;  /* 0x00006e00ff2577ac */ /* 0x000e620008000800 */
[----:B------:R-:W-:Y:S01]  /*4c70*/  R2UR UR40, R0 ;  /* 0x00000000002872ca */ /* 0x000fe200000e0000 */
[----:B---3--:R-:W-:Y:S01]  /*4c80*/  ULEA UR18, UR18, UR4, 0x18 ;  /* 0x0000000412127291 */ /* 0x008fe2000f8ec0ff */
[----:B------:R-:W-:Y:S01]  /*4c90*/  UMOV UR35, URZ ;  /* 0x000000ff00237c82 */ /* 0x000fe20008000000 */
[----:B------:R-:W-:Y:S02]  /*4ca0*/  UISETP.GE.AND UP5, UPT, UR39, 0x1, UPT ;  /* 0x000000012700788c */ /* 0x000fe4000bfa6270 */
[----:B------:R-:W-:Y:S02]  /*4cb0*/  UIADD3 UR6, UPT, UPT, UR18, 0x6600, URZ ;  /* 0x0000660012067890 */ /* 0x000fe4000fffe0ff */
[----:B------:R-:W-:-:S03]  /*4cc0*/  UIADD3 UR4, UPT, UPT, UR18, 0x2fa00, URZ ;  /* 0x0002fa0012047890 */ /* 0x000fc6000fffe0ff */
[----:B--2---:R-:W2:Y:S01]  /*4cd0*/  LDS R3, [UR18+0x2e0] ;  /* 0x0002e012ff037984 */ /* 0x004ea20008000800 */
[----:B----4-:R-:W-:Y:S02]  /*4ce0*/  UIADD3 UR11, UPT, UPT, UR11, 0x3f, URZ ;  /* 0x0000003f0b0b7890 */ /* 0x010fe4000fffe0ff */
[----:B------:R-:W-:Y:S02]  /*4cf0*/  USHF.R.U32.HI UR10, URZ, 0x4, UR6 ;  /* 0x00000004ff0a7899 */ /* 0x000fe40008011606 */
[----:B------:R-:W-:Y:S02]  /*4d00*/  USHF.R.S32.HI UR9, URZ, 0x1f, UR11 ;  /* 0x0000001fff097899 */ /* 0x000fe4000801140b */
[----:B------:R-:W-:Y:S02]  /*4d10*/  USHF.R.U32.HI UR6, URZ, 0x4, UR4 ;  /* 0x00000004ff067899 */ /* 0x000fe40008011604 */
[----:B------:R-:W-:Y:S02]  /*4d20*/  UIADD3 UR5, UPT, UPT, UR18, 0x27600, URZ ;  /* 0x0002760012057890 */ /* 0x000fe4000fffe0ff */
[----:B------:R-:W-:-:S02]  /*4d30*/  ULEA.HI UR4, UR9, UR11, URZ, 0x6 ;  /* 0x0000000b09047291 */ /* 0x000fc4000f8f30ff */
[----:B------:R-:W-:Y:S02]  /*4d40*/  UIADD3 UR7, UPT, UPT, UR18, 0x33c00, URZ ;  /* 0x00033c0012077890 */ /* 0x000fe4000fffe0ff */
[----:B------:R-:W-:Y:S02]  /*4d50*/  USHF.R.U32.HI UR8, URZ, 0x4, UR5 ;  /* 0x00000004ff087899 */ /* 0x000fe40008011605 */
[----:B------:R-:W-:Y:S02]  /*4d60*/  USHF.R.S32.HI UR38, URZ, 0x6, UR4 ;  /* 0x00000006ff267899 */ /* 0x000fe40008011404 */
[----:B------:R-:W-:Y:S02]  /*4d70*/  USHF.R.U32.HI UR5, URZ, 0x4, UR7 ;  /* 0x00000004ff057899 */ /* 0x000fe40008011607 */
[----:B------:R-:W-:Y:S02]  /*4d80*/  ULOP3.LUT UR10, UR10, 0x3fff, URZ, 0xc0, !UPT ;  /* 0x00003fff0a0a7892 */ /* 0x000fe4000f8ec0ff */
[----:B------:R-:W-:-:S02]  /*4d90*/  ULOP3.LUT UR8, UR8, 0x3fff, URZ, 0xc0, !UPT ;  /* 0x00003fff08087892 */ /* 0x000fc4000f8ec0ff */
[----:B------:R-:W-:Y:S02]  /*4da0*/  ULOP3.LUT UR6, UR6, 0x3fff, URZ, 0xc0, !UPT ;  /* 0x00003fff06067892 */ /* 0x000fe4000f8ec0ff */
[----:B------:R-:W-:Y:S02]  /*4db0*/  ULOP3.LUT UR5, UR5, 0x3fff, URZ, 0xc0, !UPT ;  /* 0x00003fff05057892 */ /* 0x000fe4000f8ec0ff */
[----:B------:R-:W-:Y:S02]  /*4dc0*/  UISETP.LT.AND UP0, UPT, UR38, 0x1, UPT ;  /* 0x000000012600788c */ /* 0x000fe4000bf01270 */
[----:B------:R-:W-:Y:S01]  /*4dd0*/  UISETP.NE.AND UP4, UPT, UR39, 0x1, UPT ;  /* 0x000000012700788c */ /* 0x000fe2000bf85270 */
[----:B------:R-:W3:Y:S01]  /*4de0*/  LDCU UR36, c[0x0][0x374] ;  /* 0x00006e80ff2477ac */ /* 0x000ee20008000800 */
[----:B------:R-:W-:Y:S02]  /*4df0*/  ULOP3.LUT UR27, UR10, 0x10000, URZ, 0xfc, !UPT ;  /* 0x000100000a1b7892 */ /* 0x000fe4000f8efcff */
[----:B------:R-:W-:Y:S01]  /*4e00*/  ULOP3.LUT UR28, UR8, 0x10000, URZ, 0xfc, !UPT ;  /* 0x00010000081c7892 */ /* 0x000fe2000f8efcff */
[----:B--2---:R-:W-:Y:S01]  /*4e10*/  R2UR UR19, R3 ;  /* 0x00000000031372ca */ /* 0x004fe200000e0000 */
[----:B------:R-:W-:Y:S01]  /*4e20*/  IMAD.MOV.U32 R3, RZ, RZ, RZ ;  /* 0x000000ffff037224 */ /* 0x000fe200078e00ff */
[----:B------:R-:W-:-:S02]  /*4e30*/  ULOP3.LUT UR29, UR6, 0x10000, URZ, 0xfc, !UPT ;  /* 0x00010000061d7892 */ /* 0x000fc4000f8efcff */
[----:B------:R-:W-:Y:S02]  /*4e40*/  ULOP3.LUT UR30, UR5, 0x10000, URZ, 0xfc, !UPT ;  /* 0x00010000051e7892 */ /* 0x000fe4000f8efcff */
[----:B------:R-:W-:Y:S02]  /*4e50*/  USEL UR41, UR38, 0x1, !UP0 ;  /* 0x0000000126297887 */ /* 0x000fe4000c000000 */
[----:B------:R-:W-:Y:S01]  /*4e60*/  UISETP.NE.AND UP3, UPT, UR46, URZ, UPT ;  /* 0x000000ff2e00728c */ /* 0x000fe2000bf65270 */
[----:B------:R-:W-:Y:S01]  /*4e70*/  UMOV UR15, URZ ;  /* 0x000000ff000f7c82 */ /* 0x000fe20008000000 */
[----:B------:R-:W-:-:S03]  /*4e80*/  UMOV UR14, URZ ;  /* 0x000000ff000e7c82 */ /* 0x000fc60008000000 */
[----:B------:R-:W-:Y:S02]  /*4e90*/  UIADD3 UR24, UPT, UPT, UR19, 0x80, URZ ;  /* 0x0000008013187890 */ /* 0x000fe4000fffe0ff */
[----:B------:R-:W-:Y:S02]  /*4ea0*/  UIADD3 UR43, UPT, UPT, UR19, 0x84, URZ ;  /* 0x00000084132b7890 */ /* 0x000fe4000fffe0ff */
[----:B------:R-:W-:-:S04]  /*4eb0*/  USHF.R.U32.HI UR4, URZ, 0x11, UR24 ;  /* 0x00000011ff047899 */ /* 0x000fc80008011618 */
[----:B------:R-:W-:-:S04]  /*4ec0*/  ULOP3.LUT UR4, UR4, 0x6000, URZ, 0xc0, !UPT ;  /* 0x0000600004047892 */ /* 0x000fc8000f8ec0ff */
[----:B-1-3--:R-:W-:-:S12]  /*4ed0*/  ULOP3.LUT UR42, UR4, 0x1010, URZ, 0xfc, !UPT ;  /* 0x00001010042a7892 */ /* 0x00afd8000f8efcff */
.L_x_110:
[C---:B------:R-:W-:Y:S02]  /*4ee0*/  LEA R2, R9.reuse, UR18, 0x3 ;  /* 0x0000001209027c11 */ /* 0x040fe4000f8e18ff */
[----:B------:R-:W-:Y:S02]  /*4ef0*/  SHF.L.U32 R5, R8, 0x1f, RZ ;  /* 0x0000001f08057819 */ /* 0x000fe400000006ff */
[----:B------:R-:W-:Y:S02]  /*4f00*/  LEA R6, R9, UR18, 0x4 ;  /* 0x0000001209067c11 */ /* 0x000fe4000f8e20ff */
[----:B------:R-:W1:Y:S02]  /*4f10*/  SYNCS.PHASECHK.TRANS64.TRYWAIT P0, [R2+URZ+0x250], R5 ;  /* 0x00025005020075a7 */ /* 0x000e6400080011ff */
[----:B-1-3--:R-:W-:Y:S05]  /*4f20*/  @!P0 BRA `(.L_x_101) ;  /* 0x0000005c00ac8947 */ /* 0x00afea0003800000 */
.L_x_243:
[----:B-1----:R-:W1:Y:S01]  /*4f30*/  LDS.128 R4, [R6+0x2c0] ;  /* 0x0002c00006047984 */ /* 0x002e620000000c00 */
[----:B------:R-:W-:Y:S01]  /*4f40*/  @!PT LDS RZ, [RZ] ;  /* 0x00000000fffff984 */ /* 0x000fe20000000800 */
[----:B------:R-:W-:Y:S01]  /*4f50*/  @!PT LDS RZ, [RZ] ;  /* 0x00000000fffff984 */ /* 0x000fe20000000800 */
[----:B------:R-:W-:Y:S01]  /*4f60*/  @!PT LDS RZ, [RZ] ;  /* 0x00000000fffff984 */ /* 0x000fe20000000800 */
[----:B------:R-:W-:Y:S01]  /*4f70*/  @!PT LDS RZ, [RZ] ;  /* 0x00000000fffff984 */ /* 0x000fe20000000800 */
[----:B------:R2:W-:Y:S06]  /*4f80*/  MEMBAR.ALL.CTA ;  /* 0x0000000000007992 */ /* 0x0005ec0000008000 */
[----:B--2---:R-:W2:Y:S01]  /*4f90*/  FENCE.VIEW.ASYNC.S ;  /* 0x00000000000073c6 */ /* 0x004ea20000000000 */
[----:B-1----:R-:W-:-:S13]  /*4fa0*/  LOP3.LUT P0, RZ, R6, 0x1, RZ, 0xc0, !PT ;  /* 0x0000000106ff7812 */ /* 0x002fda000780c0ff */
[----:B--2---:R-:W-:Y:S01]  /*4fb0*/  VOTEU.ANY UP2, P0 ;  /* 0x0000000000ff7886 */ /* 0x004fe20000040100 */
[----:B------:R-:W-:-:S13]  /*4fc0*/  PLOP3.LUT P0, PT, PT, PT, UP2, 0x80, 0x8 ;  /* 0x000000000008781c */ /* 0x000fda0003f0f028 */
[----:B------:R-:W-:Y:S02]  /*4fd0*/  @P0 MOV R0, R4 ;  /* 0x0000000400000202 */ /* 0x000fe40000000f00 */
[----:B------:R-:W-:Y:S02]  /*4fe0*/  @P0 LOP3.LUT R4, R5, 0xffff, RZ, 0xc0, !PT ;  /* 0x0000ffff05040812 */ /* 0x000fe400078ec0ff */
[----:B------:R-:W-:Y:S01]  /*4ff0*/  @P0 R2UR UR5, R0 ;  /* 0x00000000000502ca */ /* 0x000fe200000e0000 */
[----:B------:R-:W-:Y:S01]  /*5000*/  VIADD R0, R2, 0x260 ;  /* 0x0000026002007836 */ /* 0x000fe20000000000 */
[----:B------:R-:W-:-:S04]  /*5010*/  @P0 R2UR UR4, R4 ;  /* 0x00000000040402ca */ /* 0x000fc800000e0000 */
[----:B------:R-:W-:-:S04]  /*5020*/  PRMT R0, RZ, 0x654, R0 ;  /* 0x00000654ff007816 */ /* 0x000fc80000000000 */
[----:B------:R1:W-:Y:S03]  /*5030*/  SYNCS.ARRIVE.TRANS64.RED.A1T0 RZ, [R0+URZ], RZ ;  /* 0x000000ff00ff79a7 */ /* 0x0003e600081004ff */
[----:B------:R-:W-:Y:S02]  /*5040*/  @UP2 UMOV UR33, UR5 ;  /* 0x0000000500212c82 */ /* 0x000fe40008000000 */
[----:B------:R-:W-:Y:S01]  /*5050*/  @UP2 UMOV UR31, UR4 ;  /* 0x00000004001f2c82 */ /* 0x000fe20008000000 */
[----:B------:R-:W-:Y:S05]  /*5060*/  BRA.U !UP5, `(.L_x_102) ;  /* 0x000000010dd07547 */ /* 0x000fea000b800000 */
[----:B------:R-:W2:Y:S01]  /*5070*/  LDCU.128 UR20, c[0x0][0xf10] ;  /* 0x0001e200ff1477ac */ /* 0x000ea20008000c00 */
[----:B------:R-:W3:Y:S01]  /*5080*/  LDCU UR32, c[0x0][0xf20] ;  /* 0x0001e400ff2077ac */ /* 0x000ee20008000800 */
[----:B------:R-:W4:Y:S01]  /*5090*/  LDCU UR25, c[0x0][0xf0c] ;  /* 0x0001e180ff1977ac */ /* 0x000f220008000800 */
[----:B------:R-:W1:Y:S01]  /*50a0*/  LDCU.64 UR8, c[0x0][0xf28] ;  /* 0x0001e500ff0877ac */ /* 0x000e620008000a00 */
[----:B--2---:R-:W-:Y:S02]  /*50b0*/  UIMAD.WIDE.U32 UR6, UR36, UR23, URZ ;  /* 0x00000017240672a5 */ /* 0x004fe4000f8e00ff */
[----:B------:R-:W-:Y:S02]  /*50c0*/  UIMAD.WIDE.U32 UR4, UR37, UR20, URZ ;  /* 0x00000014250472a5 */ /* 0x000fe4000f8e00ff */
[----:B------:R-:W-:Y:S02]  /*50d0*/  UISETP.NE.AND UP0, UPT, UR22, 0x1, UPT ;  /* 0x000000011600788c */ /* 0x000fe4000bf05270 */
[----:B------:R-:W-:Y:S01]  /*50e0*/  UIMAD.WIDE.U32 UR16, UR31, UR23, URZ ;  /* 0x000000171f1072a5 */ /* 0x000fe2000f8e00ff */
[----:B------:R-:W-:-:S02]  /*50f0*/  UMOV UR6, UR7 ;  /* 0x0000000700067c82 */ /* 0x000fc40008000000 */
[----:B------:R-:W-:Y:S01]  /*5100*/  UMOV UR4, UR5 ;  /* 0x0000000500047c82 */ /* 0x000fe20008000000 */
[----:B---3--:R-:W-:Y:S02]  /*5110*/  USHF.R.U32.HI UR6, URZ, UR32, UR6 ;  /* 0x00000020ff067299 */ /* 0x008fe40008011606 */
[----:B----4-:R-:W-:Y:S02]  /*5120*/  UISETP.NE.AND UP1, UPT, UR25, 0x1, UPT ;  /* 0x000000011900788c */ /* 0x010fe4000bf25270 */
[----:B------:R-:W-:Y:S02]  /*5130*/  USHF.R.U32.HI UR4, URZ, UR21, UR4 ;  /* 0x00000015ff047299 */ /* 0x000fe40008011604 */
[----:B------:R-:W-:Y:S02]  /*5140*/  USEL UR5, UR36, UR6, !UP0 ;  /* 0x0000000624057287 */ /* 0x000fe4000c000000 */
[----:B------:R-:W-:Y:S02]  /*5150*/  USEL UR6, UR37, UR4, !UP1 ;  /* 0x0000000425067287 */ /* 0x000fe4000c800000 */
[----:B-1----:R-:W-:Y:S01]  /*5160*/  UIMAD.WIDE.U32 UR10, UR5, UR8, URZ ;  /* 0x00000008050a72a5 */ /* 0x002fe2000f8e00ff */
[----:B------:R-:W-:Y:S01]  /*5170*/  UMOV UR4, UR17 ;  /* 0x0000001100047c82 */ /* 0x000fe20008000000 */
[----:B------:R-:W-:-:S02]  /*5180*/  UIMAD.WIDE.U32 UR12, UR33, UR20, URZ ;  /* 0x00000014210c72a5 */ /* 0x000fc4000f8e00ff */
        /* <DEDUP_REMOVED lines=34> */
.L_x_102:
[----:B------:R-:W2:Y:S02]  /*53b0*/  LDCU UR4, c[0x0][0xf30] ;  /* 0x0001e600ff0477ac */ /* 0x000ea40008000800 */
[----:B--2---:R-:W-:-:S09]  /*53c0*/  UISETP.NE.AND UP0, UPT, UR4, 0x1, UPT ;  /* 0x000000010400788c */ /* 0x004fd2000bf05270 */
[----:B------:R-:W-:Y:S05]  /*53d0*/  BRA.U UP0, `(.L_x_103) ;  /* 0x00000001003c7547 */ /* 0x000fea000b800000 */
[----:B------:R-:W2:Y:S01]  /*53e0*/  LDCU.128 UR8, c[0x0][0xf10] ;  /* 0x0001e200ff0877ac */ /* 0x000ea20008000c00 */
[----:B------:R-:W3:Y:S01]  /*53f0*/  LDCU UR12, c[0x0][0xf0c] ;  /* 0x0001e180ff0c77ac */ /* 0x000ee20008000800 */
[----:B------:R-:W4:Y:S01]  /*5400*/  LDCU UR13, c[0x0][0xf20] ;  /* 0x0001e400ff0d77ac */ /* 0x000f220008000800 */
[----:B--2---:R-:W-:Y:S02]  /*5410*/  UIMAD.WIDE.U32 UR6, UR33, UR8, URZ ;  /* 0x00000008210672a5 */ /* 0x004fe4000f8e00ff */
[----:B------:R-:W-:Y:S02]  /*5420*/  UIMAD.WIDE.U32 UR4, UR31, UR11, URZ ;  /* 0x0000000b1f0472a5 */ /* 0x000fe4000f8e00ff */
[----:B---3--:R-:W-:Y:S02]  /*5430*/  UISETP.NE.AND UP0, UPT, UR12, 0x1, UPT ;  /* 0x000000010c00788c */ /* 0x008fe4000bf05270 */
[----:B------:R-:W-:Y:S01]  /*5440*/  UISETP.NE.AND UP1, UPT, UR10, 0x1, UPT ;  /* 0x000000010a00788c */ /* 0x000fe2000bf25270 */
[----:B------:R-:W-:-:S02]  /*5450*/  UMOV UR6, UR7 ;  /* 0x0000000700067c82 */ /* 0x000fc40008000000 */
[----:B------:R-:W-:Y:S01]  /*5460*/  UMOV UR4, UR5 ;  /* 0x0000000500047c82 */ /* 0x000fe20008000000 */
[----:B------:R-:W-:Y:S02]  /*5470*/  USHF.R.U32.HI UR9, URZ, UR9, UR6 ;  /* 0x00000009ff097299 */ /* 0x000fe40008011606 */
[----:B----4-:R-:W-:Y:S02]  /*5480*/  USHF.R.U32.HI UR4, URZ, UR13, UR4 ;  /* 0x0000000dff047299 */ /* 0x010fe40008011604 */
[----:B------:R-:W-:Y:S02]  /*5490*/  USEL UR5, UR33, UR9, !UP0 ;  /* 0x0000000921057287 */ /* 0x000fe4000c000000 */
[----:B------:R-:W-:-:S04]  /*54a0*/  USEL UR4, UR31, UR4, !UP1 ;  /* 0x000000041f047287 */ /* 0x000fc8000c800000 */
[----:B------:R-:W-:-:S04]  /*54b0*/  UIADD3 UR4, UPT, UPT, UR5, -UR4, URZ ;  /* 0x8000000405047290 */ /* 0x000fc8000fffe0ff */
[----:B------:R-:W-:-:S12]  /*54c0*/  UIMAD UR31, UR4, UR10, UR31 ;  /* 0x0000000a041f72a4 */ /* 0x000fd8000f8e021f */
.L_x_103:
[----:B------:R-:W-:Y:S01]  /*54d0*/  IADD3 R9, PT, PT, R9, 0x1, RZ ;  /* 0x0000000109097810 */ /* 0x000fe20007ffe0ff */
[----:B------:R-:W-:Y:S06]  /*54e0*/  BRA.U UP3, `(.L_x_104) ;  /* 0x00000005030c7547 */ /* 0x000fec000b800000 */
[----:B------:R-:W2:Y:S01]  /*54f0*/  LDCU UR4, c[0x0][0x38c] ;  /* 0x00007180ff0477ac */ /* 0x000ea20008000800 */
[----:B------:R-:W-:Y:S02]  /*5500*/  PLOP3.LUT P1, PT, PT, PT, PT, 0x80, 0x8 ;  /* 0x000000000008781c */ /* 0x000fe40003f2f070 */
[----:B------:R-:W-:Y:S01]  /*5510*/  SHF.L.U32 R5, R10, 0x1f, RZ ;  /* 0x0000001f0a057819 */ /* 0x000fe200000006ff */
[----:B------:R-:W-:Y:S02]  /*5520*/  ULEA UR32, UR35, UR18, 0x3 ;  /* 0x0000001223207291 */ /* 0x000fe4000f8e18ff */
[----:B------:R-:W-:-:S04]  /*5530*/  ULEA.HI UR25, UR34, UR34, URZ, 0x1 ;  /* 0x0000002222197291 */ /* 0x000fc8000f8f08ff */
[----:B------:R-:W-:-:S04]  /*5540*/  ULOP3.LUT UR25, UR25, 0x7ffffffe, URZ, 0xc0, !UPT ;  /* 0x7ffffffe19197892 */ /* 0x000fc8000f8ec0ff */
[----:B------:R-:W-:Y:S02]  /*5550*/  UIADD3 UR25, UPT, UPT, -UR25, UR34, URZ ;  /* 0x0000002219197290 */ /* 0x000fe4000fffe1ff */
[----:B--2---:R-:W-:Y:S02]  /*5560*/  UISETP.GE.AND UP0, UPT, UR4, 0x1, UPT ;  /* 0x000000010400788c */ /* 0x004fe4000bf06270 */
[----:B------:R-:W-:-:S04]  /*5570*/  ULEA UR25, UR25, UR43, 0x1 ;  /* 0x0000002b19197291 */ /* 0x000fc8000f8e08ff */
[----:B------:R-:W-:-:S05]  /*5580*/  PLOP3.LUT P0, PT, PT, PT, UP0, 0x80, 0x8 ;  /* 0x000000000008781c */ /* 0x000fca0003f0f008 */
[----:B------:R-:W-:-:S08]  /*5590*/  @UP0 ULEA UR4, UR15, UR18, 0x3 ;  /* 0x000000120f040291 */ /* 0x000fd0000f8e18ff */
[----:B-1----:R-:W-:-:S04]  /*55a0*/  @P0 SHF.L.U32 R0, R3, 0x1f, RZ ;  /* 0x0000001f03000819 */ /* 0x002fc800000006ff */
[----:B------:R1:W2:Y:S01]  /*55b0*/  @P0 SYNCS.PHASECHK.TRANS64.TRYWAIT P1, [UR4], R0 ;  /* 0x00000000ff0005a7 */ /* 0x0002a20008021104 */
[----:B------:R-:W3:Y:S02]  /*55c0*/  SYNCS.PHASECHK.TRANS64.TRYWAIT P0, [UR32+0x280], R5 ;  /* 0x00028005ff0075a7 */ /* 0x000ee40008001120 */
[----:B-123--:R-:W-:Y:S05]  /*55d0*/  @!P0 BRA `(.L_x_105) ;  /* 0x0000005800148947 */ /* 0x00efea0003800000 */
.L_x_245:
[----:B------:R-:W-:Y:S01]  /*55e0*/  UMOV UR20, UR14 ;  /* 0x0000000e00147c82 */ /* 0x000fe20008000000 */
[----:B------:R-:W-:Y:S05]  /*55f0*/  BRA.U !UP0, `(.L_x_106) ;  /* 0x0000000108b87547 */ /* 0x000fea000b800000 */
[----:B------:R-:W-:Y:S02]  /*5600*/  USHF.R.U32.HI UR4, URZ, 0x1a, UR25 ;  /* 0x0000001aff047899 */ /* 0x000fe40008011619 */
[----:B------:R-:W-:Y:S02]  /*5610*/  UIADD3 UR20, UPT, UPT, UR41, UR14, URZ ;  /* 0x0000000e29147290 */ /* 0x000fe4000fffe0ff */
[----:B------:R-:W-:Y:S02]  /*5620*/  ULOP3.LUT UR4, UR4, 0x30, URZ, 0xc0, !UPT ;  /* 0x0000003004047892 */ /* 0x000fe4000f8ec0ff */
[----:B------:R-:W-:Y:S02]  /*5630*/  ULEA UR21, UR35, UR19, 0x6 ;  /* 0x0000001323157291 */ /* 0x000fe4000f8e30ff */
[----:B------:R-:W-:Y:S01]  /*5640*/  ULOP3.LUT UR22, UR4, 0x480, URZ, 0xfc, !UPT ;  /* 0x0000048004167892 */ /* 0x000fe2000f8efcff */
[----:B------:R-:W-:Y:S01]  /*5650*/  UMOV UR17, URZ ;  /* 0x000000ff00117c82 */ /* 0x000fe20008000000 */
[----:B------:R-:W-:-:S02]  /*5660*/  UMOV UR16, UR38 ;  /* 0x0000002600107c82 */ /* 0x000fc40008000000 */
[----:B------:R-:W-:Y:S01]  /*5670*/  UPRMT UR23, UR22, 0x5410, UR42 ;  /* 0x0000541016177896 */ /* 0x000fe2000800002a */
[----:B------:R-:W-:Y:S02]  /*5680*/  UMOV UR4, UR15 ;  /* 0x0000000f00047c82 */ /* 0x000fe40008000000 */
[----:B------:R-:W-:-:S09]  /*5690*/  UMOV UR22, URZ ;  /* 0x000000ff00167c82 */ /* 0x000fd20008000000 */
.L_x_109:
[----:B--2---:R-:W-:Y:S01]  /*56a0*/  ULEA UR7, UR4, UR18, 0x3 ;  /* 0x0000001204077291 */ /* 0x004fe2000f8e18ff */
[----:B---3--:R-:W-:Y:S11]  /*56b0*/  @P1 BRA `(.L_x_107) ;  /* 0x00000000000c1947 */ /* 0x008ff60003800000 */
[----:B-1----:R-:W-:Y:S04]  /*56c0*/  SHF.L.U32 R5, R3, 0x1f, RZ ;  /* 0x0000001f03057819 */ /* 0x002fe800000006ff */
[----:B------:R-:W1:Y:S02]  /*56d0*/  SYNCS.PHASECHK.TRANS64.TRYWAIT P0, [UR7], R5 ;  /* 0x00000005ff0075a7 */ /* 0x000e640008001107 */
[----:B-1----:R-:W-:Y:S05]  /*56e0*/  @!P0 BRA `(.L_x_108) ;  /* 0x0000005400e88947 */ /* 0x002fea0003800000 */
.L_x_107:
[----:B------:R-:W-:Y:S01]  /*56f0*/  UISETP.NE.AND UP0, UPT, UR16, 0x1, UPT ;  /* 0x000000011000788c */ /* 0x000fe2000bf05270 */
[----:B------:R-:W-:Y:S01]  /*5700*/  PLOP3.LUT P1, PT, PT, PT, PT, 0x80, 0x8 ;  /* 0x000000000008781c */ /* 0x000fe20003f2f070 */
[----:B------:R-:W-:Y:S02]  /*5710*/  UIADD3 UR5, UPT, UPT, UR4, 0x1, URZ ;  /* 0x0000000104057890 */ /* 0x000fe4000fffe0ff */
[----:B------:R-:W-:Y:S02]  /*5720*/  ULEA UR12, UR4, UR29, 0x5 ;  /* 0x0000001d040c7291 */ /* 0x000fe4000f8e28ff */
[----:B------:R-:W-:Y:S01]  /*5730*/  UISETP.NE.AND UP1, UPT, UR5, 0x21, UPT ;  /* 0x000000210500788c */ /* 0x000fe2000bf25270 */
[----:B------:R-:W-:Y:S01]  /*5740*/  PLOP3.LUT P0, PT, PT, PT, UP0, 0x80, 0x8 ;  /* 0x000000000008781c */ /* 0x000fe20003f0f008 */
[----:B------:R-:W-:Y:S02]  /*5750*/  ULEA UR10, UR4, UR30, 0x5 ;  /* 0x0000001e040a7291 */ /* 0x000fe4000f8e28ff */
[----:B------:R-:W-:Y:S02]  /*5760*/  USEL UR6, URZ, 0x1, UP1 ;  /* 0x00000001ff067887 */ /* 0x000fe40008800000 */
[----:B------:R-:W-:Y:S02]  /*5770*/  USEL UR15, UR5, URZ, UP1 ;  /* 0x000000ff050f7287 */ /* 0x000fe40008800000 */
[----:B------:R-:W-:Y:S02]  /*5780*/  ULEA UR8, UR4, UR28, 0x6 ;  /* 0x0000001c04087291 */ /* 0x000fe4000f8e30ff */
[----:B------:R-:W-:Y:S01]  /*5790*/  @UP0 ULEA UR5, UR15, UR18, 0x3 ;  /* 0x000000120f050291 */ /* 0x000fe2000f8e18ff */
[----:B------:R-:W-:Y:S01]  /*57a0*/  LOP3.LUT R3, R3, UR6, RZ, 0x3c, !PT ;  /* 0x0000000603037c12 */ /* 0x000fe2000f8e3cff */
[----:B------:R-:W-:Y:S02]  /*57b0*/  UISETP.NE.U32.AND UP0, UPT, UR17, URZ, UPT ;  /* 0x000000ff1100728c */ /* 0x000fe4000bf05070 */
[----:B------:R-:W-:Y:S01]  /*57c0*/  ULEA UR6, UR4, UR27, 0x8 ;  /* 0x0000001b04067291 */ /* 0x000fe2000f8e40ff */
[----:B-1----:R-:W-:Y:S01]  /*57d0*/  @P0 SHF.L.U32 R0, R3, 0x1f, RZ ;  /* 0x0000001f03000819 */ /* 0x002fe200000006ff */
[----:B------:R-:W-:Y:S01]  /*57e0*/  UMOV UR13, 0x4008 ;  /* 0x00004008000d7882 */ /* 0x000fe20000000000 */
[----:B------:R-:W-:Y:S01]  /*57f0*/  UMOV UR11, 0x4008 ;  /* 0x00004008000b7882 */ /* 0x000fe20000000000 */
[----:B------:R-:W-:Y:S01]  /*5800*/  UMOV UR9, 0xc0004010 ;  /* 0xc000401000097882 */ /* 0x000fe20000000000 */
[----:B------:R2:W3:Y:S01]  /*5810*/  @P0 SYNCS.PHASECHK.TRANS64.TRYWAIT P1, [UR5], R0 ;  /* 0x00000000ff0005a7 */ /* 0x0004e20008021105 */
[----:B------:R-:W-:Y:S01]  /*5820*/  UIADD3 UR5, UPT, UPT, UR7, 0x108, URZ ;  /* 0x0000010807057890 */ /* 0x000fe2000fffe0ff */
[----:B------:R2:W-:Y:S01]  /*5830*/  UTCCP.T.S.2CTA.4x32dp128bit tmem[UR19+0x80], gdesc[UR12] ;  /* 0x0000800c130079e7 */ /* 0x0005e20009300000 */
[----:B------:R-:W-:Y:S01]  /*5840*/  UIADD3 UR14, UPT, UPT, UR14, 0x1, URZ ;  /* 0x000000010e0e7890 */ /* 0x000fe2000fffe0ff */
[----:B------:R2:W-:Y:S01]  /*5850*/  UTCCP.T.S.2CTA.4x32dp128bit tmem[UR19+0x84], gdesc[UR10] ;  /* 0x0000840a130079e7 */ /* 0x0005e20009300000 */
[----:B------:R-:W-:Y:S01]  /*5860*/  UIADD3 UR16, UPT, UPT, UR16, -0x1, URZ ;  /* 0xffffffff10107890 */ /* 0x000fe2000fffe0ff */
[----:B------:R-:W-:Y:S01]  /*5870*/  UMOV UR7, 0xc0004010 ;  /* 0xc000401000077882 */ /* 0x000fe20000000000 */
[----:B------:R-:W-:Y:S01]  /*5880*/  UMOV UR17, 0x1 ;  /* 0x0000000100117882 */ /* 0x000fe20000000000 */
[----:B------:R2:W-:Y:S01]  /*5890*/  UTCOMMA.2CTA.4X gdesc[UR6], gdesc[UR8], tmem[UR21], tmem[UR22], idesc[UR23], tmem[UR24], UP0 ;  /* 0x80181608060075ea */ /* 0x0005e20008200015 */
[----:B------:R-:W-:Y:S01]  /*58a0*/  UISETP.NE.AND UP0, UPT, UR14, UR20, UPT ;  /* 0x000000140e00728c */ /* 0x000fe2000bf05270 */
[----:B------:R2:W-:Y:S01]  /*58b0*/  UTCBAR.2CTA.MULTICAST [UR5], URZ, UR26 ;  /* 0x000000ff050073e9 */ /* 0x0005e2000820081a */
[----:B------:R-:W-:Y:S07]  /*58c0*/  UMOV UR4, UR15 ;  /* 0x0000000f00047c82 */ /* 0x000fee0008000000 */
[----:B------:R-:W-:Y:S05]  /*58d0*/  BRA.U UP0, `(.L_x_109) ;  /* 0xfffffffd00707547 */ /* 0x000fea000b83ffff */
.L_x_106:
[----:B------:R-:W-:Y:S01]  /*58e0*/  UIADD3 UR4, UPT, UPT, UR32, 0x270, URZ ;  /* 0x0000027020047890 */ /* 0x000fe2000fffe0ff */
[----:B------:R-:W-:-:S08]  /*58f0*/  UMOV UR14, UR20 ;  /* 0x00000014000e7c82 */ /* 0x000fd00008000000 */
[----:B------:R4:W-:Y:S01]  /*5900*/  UTCBAR.2CTA.MULTICAST [UR4], URZ, UR40 ;  /* 0x000000ff040073e9 */ /* 0x0009e20008200828 */
[----:B------:R-:W-:Y:S02]  /*5910*/  NOP ;  /* 0x0000000000007918 */ /* 0x000fe40000000000 */
.L_x_104:
[----:B--2---:R-:W-:Y:S01]  /*5920*/  R2UR UR5, R86 ;  /* 0x00000000560572ca */ /* 0x004fe200000e0000 */
[----:B----4-:R-:W-:Y:S01]  /*5930*/  UIADD3 UR4, UPT, UPT, UR35, 0x1, URZ ;  /* 0x0000000123047890 */ /* 0x010fe2000fffe0ff */
[----:B------:R-:W-:-:S03]  /*5940*/  ISETP.NE.AND P0, PT, R9, 0x2, PT ;  /* 0x000000020900780c */ /* 0x000fc60003f05270 */
[----:B------:R-:W-:Y:S01]  /*5950*/  UISETP.NE.AND UP0, UPT, UR4, 0x2, UPT ;  /* 0x000000020400788c */ /* 0x000fe2000bf05270 */
[----:B-1----:R-:W-:Y:S02]  /*5960*/  SEL R5, RZ, 0x1, P0 ;  /* 0x00000001ff057807 */ /* 0x002fe40000000000 */
[----:B------:R-:W-:Y:S01]  /*5970*/  SEL R9, R9, RZ, P0 ;  /* 0x000000ff09097207 */ /* 0x000fe20000000000 */
[----:B------:R-:W-:Y:S01]  /*5980*/  USEL UR35, UR4, URZ, UP0 ;  /* 0x000000ff04237287 */ /* 0x000fe20008000000 */
[----:B------:R-:W-:-:S03]  /*5990*/  LOP3.LUT R8, R8, R5, RZ, 0x3c, !PT ;  /* 0x0000000508087212 */ /* 0x000fc600078e3cff */
[----:B------:R-:W-:Y:S02]  /*59a0*/  UIADD3 UR34, UPT, UPT, UR31, UR5, URZ ;  /* 0x000000051f227290 */ /* 0x000fe4000fffe0ff */
[----:B------:R-:W-:-:S06]  /*59b0*/  USEL UR5, URZ, 0x1, UP0 ;  /* 0x00000001ff057887 */ /* 0x000fcc0008000000 */
[----:B------:R-:W-:Y:S01]  /*59c0*/  LOP3.LUT R10, R10, UR5, RZ, 0x3c, !PT ;  /* 0x000000050a0a7c12 */ /* 0x000fe2000f8e3cff */
[----:B------:R-:W-:Y:S06]  /*59d0*/  BRA.U UP2, `(.L_x_110) ;  /* 0xfffffff502407547 */ /* 0x000fec000b83ffff */
[----:B------:R-:W1:Y:S01]  /*59e0*/  S2UR UR8, SR_CgaCtaId ;  /* 0x00000000000879c3 */ /* 0x000e620000008800 */
[----:B------:R-:W-:Y:S01]  /*59f0*/  ELECT P0, URZ, PT ;  /* 0x0000000000ff782f */ /* 0x000fe20003800000 */
[----:B------:R-:W-:Y:S01]  /*5a00*/  HFMA2 R0, -RZ, RZ, 0, 5.9604644775390625e-08 ;  /* 0x00000001ff007431 */ /* 0x000fe200000001ff */
[----:B------:R-:W-:-:S05]  /*5a10*/  UMOV UR4, 0x40 ;  /* 0x0000004000047882 */ /* 0x000fca0000000000 */
[----:B------:R-:W-:Y:S01]  /*5a20*/  UVIRTCOUNT.DEALLOC.SMPOOL 0x80 ;  /* 0x000000800000784c */ /* 0x000fe20000000000 */
[----:B------:R-:W-:Y:S02]  /*5a30*/  UISETP.NE.AND UP0, UPT, UR46, URZ, UPT ;  /* 0x000000ff2e00728c */ /* 0x000fe4000bf05270 */
[----:B-1----:R-:W-:-:S09]  /*5a40*/  ULEA UR8, UR8, UR4, 0x18 ;  /* 0x0000000408087291 */ /* 0x002fd2000f8ec0ff */
[----:B------:R1:W-:Y:S01]  /*5a50*/  @P0 STS.U8 [UR8+0x1c], R0 ;  /* 0x00001c00ff000988 */ /* 0x0003e20008000008 */
[----:B------:R-:W-:Y:S05]  /*5a60*/  BRA.U UP0, `(.L_x_111) ;  /* 0x0000000100587547 */ /* 0x000fea000b800000 */
[----:B------:R-:W-:Y:S01]  /*5a70*/  UIADD3 UR5, UPT, UPT, UR18, 0x280, URZ ;  /* 0x0000028012057890 */ /* 0x000fe2000fffe0ff */
[----:B------:R-:W-:-:S03]  /*5a80*/  SHF.L.U32 R3, R10, 0x1f, RZ ;  /* 0x0000001f0a037819 */ /* 0x000fc600000006ff */
[----:B------:R-:W-:-:S09]  /*5a90*/  ULEA UR4, UR35, UR5, 0x3 ;  /* 0x0000000523047291 */ /* 0x000fd2000f8e18ff */
[----:B------:R-:W2:Y:S02]  /*5aa0*/  SYNCS.PHASECHK.TRANS64.TRYWAIT P0, [UR4], R3 ;  /* 0x00000003ff0075a7 */ /* 0x000ea40008001104 */
[----:B--2---:R-:W-:Y:S05]  /*5ab0*/  @!P0 BRA `(.L_x_112) ;  /* 0x00000054000c8947 */ /* 0x004fea0003800000 */
.L_x_248:
[----:B------:R-:W-:-:S04]  /*5ac0*/  UIADD3 UR4, UPT, UPT, UR35, 0x1, URZ ;  /* 0x0000000123047890 */ /* 0x000fc8000fffe0ff */
[----:B------:R-:W-:-:S04]  /*5ad0*/  UISETP.NE.AND UP1, UPT, UR4, 0x2, UPT ;  /* 0x000000020400788c */ /* 0x000fc8000bf25270 */
[----:B------:R-:W-:Y:S02]  /*5ae0*/  USEL UR6, URZ, 0x1, UP1 ;  /* 0x00000001ff067887 */ /* 0x000fe40008800000 */
[----:B------:R-:W-:-:S04]  /*5af0*/  USEL UR4, UR4, URZ, UP1 ;  /* 0x000000ff04047287 */ /* 0x000fc80008800000 */
[----:B------:R-:W-:Y:S01]  /*5b00*/  ULEA UR4, UR4, UR5, 0x3 ;  /* 0x0000000504047291 */ /* 0x000fe2000f8e18ff */
[----:B-1----:R-:W-:-:S04]  /*5b10*/  LOP3.LUT R3, R10, UR6, RZ, 0x3c, !PT ;  /* 0x000000060a037c12 */ /* 0x002fc8000f8e3cff */
[----:B------:R-:W-:Y:S01]  /*5b20*/  SHF.L.U32 R3, R3, 0x1f, RZ ;  /* 0x0000001f03037819 */ /* 0x000fe200000006ff */
[----:B------:R-:W-:-:S04]  /*5b30*/  IMAD.U32 R0, RZ, RZ, UR4 ;  /* 0x00000004ff007e24 */ /* 0x000fc8000f8e00ff */
[----:B------:R1:W2:Y:S03]  /*5b40*/  SYNCS.PHASECHK.TRANS64.TRYWAIT P0, [R0+URZ], R3 ;  /* 0x00000003000075a7 */ /* 0x0002a600080011ff */
[----:B--2---:R-:W-:Y:S05]  /*5b50*/  @!P0 NANOSLEEP.SYNCS 0x989680 ;  /* 0x009896800000895d */ /* 0x004fea0003900000 */
[----:B------:R-:W2:Y:S02]  /*5b60*/  @!P0 SYNCS.PHASECHK.TRANS64 P0, [R0+URZ], R3 ;  /* 0x00000003000085a7 */ /* 0x000ea400080010ff */
[----:B--2---:R-:W-:Y:S05]  /*5b70*/  @P0 BRA `(.L_x_113) ;  /* 0x0000000000200947 */ /* 0x004fea0003800000 */
.L_x_114:
[----:B--2---:R2:W4:Y:S02]  /*5b80*/  SYNCS.PHASECHK.TRANS64.TRYWAIT P0, [R0+URZ], R3 ;  /* 0x00000003000075a7 */ /* 0x00452400080011ff */
[----:B----4-:R-:W-:Y:S05]  /*5b90*/  @!P0 NANOSLEEP.SYNCS 0x989680 ;  /* 0x009896800000895d */ /* 0x010fea0003900000 */
[----:B------:R-:W4:Y:S02]  /*5ba0*/  @!P0 SYNCS.PHASECHK.TRANS64 P0, [R0+URZ], R3 ;  /* 0x00000003000085a7 */ /* 0x000f2400080010ff */
[----:B----4-:R-:W-:Y:S05]  /*5bb0*/  @!P0 BRA `(.L_x_114) ;  /* 0xfffffffc00f08947 */ /* 0x010fea000383ffff */
[----:B------:R-:W-:Y:S05]  /*5bc0*/  BRA `(.L_x_113) ;  /* 0x00000000000c7947 */ /* 0x000fea0003800000 */
.L_x_111:
[----:B------:R-:W-:-:S04]  /*5bd0*/  UIADD3 UR4, UPT, UPT, UR18, 0x2b0, URZ ;  /* 0x000002b012047890 */ /* 0x000fc8000fffe0ff */
[----:B------:R-:W-:-:S09]  /*5be0*/  UPRMT UR4, UR45, 0x654, UR4 ;  /* 0x000006542d047896 */ /* 0x000fd20008000004 */
[----:B------:R-:W-:Y:S03]  /*5bf0*/  SYNCS.ARRIVE.TRANS64.RED.A1T0 RZ, [UR4], RZ ;  /* 0x000000ffffff79a7 */ /* 0x000fe60008100404 */
.L_x_113:
[----:B-12---:R-:W-:Y:S01]  /*5c00*/  SHF.L.U32 R3, RZ, 0x1f, RZ ;  /* 0x0000001fff037819 */ /* 0x006fe200000006ff */
[----:B------:R-:W-:Y:S01]  /*5c10*/  UIADD3 UR4, UPT, UPT, UR18, 0x2b0, URZ ;  /* 0x000002b012047890 */ /* 0x000fe2000fffe0ff */
[----:B------:R-:W-:Y:S02]  /*5c20*/  PLOP3.LUT P0, PT, PT, PT, UP0, 0x80, 0x8 ;  /* 0x000000000008781c */ /* 0x000fe40003f0f008 */
[----:B---3--:R-:W1:Y:S02]  /*5c30*/  SYNCS.PHASECHK.TRANS64.TRYWAIT P1, [UR18+0x2b0], R3 ;  /* 0x0002b003ff0075a7 */ /* 0x008e640008021112 */
[----:B-1----:R-:W-:Y:S09]  /*5c40*/  @!P1 BRA `(.L_x_115) ;  /* 0x0000005000c09947 */ /* 0x002ff20003800000 */
.L_x_250:
[----:B------:R-:W-:Y:S01]  /*5c50*/  @!UP0 UPRMT UR4, UR45, 0x654, UR4 ;  /* 0x000006542d048896 */ /* 0x000fe20008000004 */
[----:B------:R-:W-:Y:S01]  /*5c60*/  UMOV UR5, 0xffff ;  /* 0x0000ffff00057882 */ /* 0x000fe20000000000 */
[----:B------:R-:W-:-:S07]  /*5c70*/  UMOV UR6, 0x1 ;  /* 0x0000000100067882 */ /* 0x000fce0000000000 */
[----:B------:R-:W-:Y:S01]  /*5c80*/  @!P0 SYNCS.ARRIVE.TRANS64.RED.A1T0 RZ, [UR4], RZ ;  /* 0x000000ffffff89a7 */ /* 0x000fe20008100404 */
[----:B------:R-:W-:Y:S01]  /*5c90*/  NOP ;  /* 0x0000000000007918 */ /* 0x000fe20000000000 */
[----:B-1----:R-:W1:Y:S01]  /*5ca0*/  LDS R0, [UR8+0x14] ;  /* 0x00001408ff007984 */ /* 0x002e620008000800 */
[----:B------:R-:W-:-:S04]  /*5cb0*/  ULOP3.LUT UR4, UR19, 0xffff, URZ, 0xc0, !UPT ;  /* 0x0000ffff13047892 */ /* 0x000fc8000f8ec0ff */
[----:B------:R-:W-:-:S04]  /*5cc0*/  USHF.R.U32.HI UR4, URZ, 0x5, UR4 ;  /* 0x00000005ff047899 */ /* 0x000fc80008011604 */
[----:B------:R-:W-:Y:S02]  /*5cd0*/  USHF.L.U32 UR5, UR5, UR4, URZ ;  /* 0x0000000405057299 */ /* 0x000fe400080006ff */
[----:B------:R-:W-:-:S04]  /*5ce0*/  USHF.L.U32 UR4, UR6, UR4, URZ ;  /* 0x0000000406047299 */ /* 0x000fc800080006ff */
[----:B-1----:R-:W-:-:S04]  /*5cf0*/  LOP3.LUT R0, R0, UR5, RZ, 0xc0, !PT ;  /* 0x0000000500007c12 */ /* 0x002fc8000f8ec0ff */
[----:B------:R-:W-:-:S13]  /*5d00*/  ISETP.NE.AND P0, PT, R0, UR5, PT ;  /* 0x0000000500007c0c */ /* 0x000fda000bf05270 */
[----:B------:R-:W-:Y:S05]  /*5d10*/  @P0 BRA `(.L_x_116) ;  /* 0x0000000000580947 */ /* 0x000fea0003800000 */
[----:B------:R-:W1:Y:S02]  /*5d20*/  LDS R0, [UR8+0x18] ;  /* 0x00001808ff007984 */ /* 0x000e640008000800 */
[----:B-1----:R-:W-:-:S04]  /*5d30*/  LOP3.LUT R0, R0, UR4, RZ, 0xc0, !PT ;  /* 0x0000000400007c12 */ /* 0x002fc8000f8ec0ff */
[----:B------:R-:W-:-:S13]  /*5d40*/  ISETP.NE.AND P0, PT, R0, UR4, PT ;  /* 0x0000000400007c0c */ /* 0x000fda000bf05270 */
[----:B------:R-:W-:Y:S05]  /*5d50*/  @P0 BRA `(.L_x_117) ;  /* 0x00000000003c0947 */ /* 0x000fea0003800000 */
[----:B------:R-:W1:Y:S01]  /*5d60*/  S2R R2, SR_LANEID ;  /* 0x0000000000027919 */ /* 0x000e620000000000 */
[----:B------:R-:W-:Y:S01]  /*5d70*/  ULOP3.LUT UR5, URZ, UR5, URZ, 0x33, !UPT ;  /* 0x00000005ff057292 */ /* 0x000fe2000f8e33ff */
[----:B------:R-:W-:Y:S01]  /*5d80*/  LOP3.LUT R4, RZ, UR4, RZ, 0x33, !PT ;  /* 0x00000004ff047c12 */ /* 0x000fe2000f8e33ff */
[----:B------:R-:W-:Y:S02]  /*5d90*/  VOTEU.ANY UR4, UPT, PT ;  /* 0x0000000000047886 */ /* 0x000fe400038e0100 */
[----:B------:R-:W-:Y:S01]  /*5da0*/  UFLO.U32 UR4, UR4 ;  /* 0x00000004000472bd */ /* 0x000fe200080e0000 */
[----:B------:R-:W2:Y:S01]  /*5db0*/  REDUX UR6, R4 ;  /* 0x00000000040673c4 */ /* 0x000ea20000000000 */
[----:B------:R-:W-:-:S06]  /*5dc0*/  IMAD.U32 R0, RZ, RZ, UR5 ;  /* 0x00000005ff007e24 */ /* 0x000fcc000f8e00ff */
[----:B------:R3:W-:Y:S01]  /*5dd0*/  UTCATOMSWS.AND URZ, UR5 ;  /* 0x0000000500ff79e3 */ /* 0x0007e20008000000 */
[----:B------:R-:W4:Y:S01]  /*5de0*/  REDUX UR7, R0 ;  /* 0x00000000000773c4 */ /* 0x000f220000000000 */
[----:B-1----:R-:W-:Y:S01]  /*5df0*/  ISETP.EQ.U32.AND P0, PT, R2, UR4, PT ;  /* 0x0000000402007c0c */ /* 0x002fe2000bf02070 */
[----:B--2---:R-:W-:Y:S01]  /*5e00*/  IMAD.U32 R2, RZ, RZ, UR6 ;  /* 0x00000006ff027e24 */ /* 0x004fe2000f8e00ff */
[----:B----4-:R-:W-:-:S11]  /*5e10*/  MOV R3, UR7 ;  /* 0x0000000700037c02 */ /* 0x010fd60008000f00 */
[----:B------:R3:W-:Y:S04]  /*5e20*/  @P0 ATOMS.AND RZ, [UR8+0x14], R3 ;  /* 0x00001403ffff098c */ /* 0x0007e8000a800008 */
[----:B------:R3:W-:Y:S01]  /*5e30*/  @P0 ATOMS.AND RZ, [UR8+0x18], R2 ;  /* 0x00001802ffff098c */ /* 0x0007e2000a800008 */
[----:B------:R-:W-:Y:S05]  /*5e40*/  BRA `(.L_x_118) ;  /* 0x0000000000147947 */ /* 0x000fea0003800000 */
.L_x_117:
[----:B------:R-:W-:Y:S02]  /*5e50*/  MOV R2, 0x5e70 ;  /* 0x00005e7000027802 */ /* 0x000fe40000000f00 */
[----:B-----5:R-:W-:Y:S05]  /*5e60*/  CALL.REL.NOINC `($__internal_0_$__cuda_sm10x_tcgen05_guardrail_trap_col_being_dealloced_not_returned_by_alloc) ;  /* 0x00000054002c7944 */ /* 0x020fea0003c00000 */
[----:B------:R-:W-:Y:S05]  /*5e70*/  BRA `(.L_x_118) ;  /* 0x0000000000087947 */ /* 0x000fea0003800000 */
.L_x_116:
[----:B------:R-:W-:Y:S02]  /*5e80*/  MOV R2, 0x5ea0 ;  /* 0x00005ea000027802 */ /* 0x000fe40000000f00 */
[----:B-----5:R-:W-:Y:S05]  /*5e90*/  CALL.REL.NOINC `($__internal_2_$__cuda_sm10x_tcgen05_guardrail_trap_unallocated_columns_being_dealloced) ;  /* 0x0000005400387944 */ /* 0x020fea0003c00000 */
.L_x_118:
[----:B------:R-:W-:Y:S01]  /*5ea0*/  NOP ;  /* 0x0000000000007918 */ /* 0x000fe20000000000 */
[----:B---3--:R-:W-:Y:S05]  /*5eb0*/  EXIT ;  /* 0x000000000000794d */ /* 0x008fea0003800000 */
.L_x_89:
[----:B------:R-:W-:-:S09]  /*5ec0*/  UISETP.NE.OR UP0, UPT, UR18, 0x3, !UP4 ;  /* 0x000000031200788c */ /* 0x000fd2000e705670 */
[----:B------:R-:W-:Y:S05]  /*5ed0*/  BRA.U UP0, `(.L_x_119) ;  /* 0x0000001100207547 */ /* 0x000fea000b800000 */
[----:B------:R-:W1:Y:S01]  /*5ee0*/  LDCU.64 UR4, c[0x0][0xc88] ;  /* 0x00019100ff0477ac */ /* 0x000e620008000a00 */
[----:B------:R-:W2:Y:S01]  /*5ef0*/  LDC.64 R12, c[0x0][0x348] ;  /* 0x0000d200ff0c7b82 */ /* 0x000ea20000000a00 */
[----:B------:R-:W-:Y:S02]  /*5f00*/  HFMA2 R9, -RZ, RZ, 0, 0 ;  /* 0x00000000ff097431 */ /* 0x000fe400000001ff */
[----:B------:R-:W-:Y:S01]  /*5f10*/  IMAD.MOV.U32 R11, RZ, RZ, 0x1 ;  /* 0x00000001ff0b7424 */ /* 0x000fe200078e00ff */
[----:B------:R-:W3:Y:S01]  /*5f20*/  LDCU UR31, c[0x0][0x370] ;  /* 0x00006e00ff1f77ac */ /* 0x000ee20008000800 */
[----:B------:R-:W-:Y:S01]  /*5f30*/  IMAD.MOV.U32 R10, RZ, RZ, RZ ;  /* 0x000000ffff0a7224 */ /* 0x000fe200078e00ff */
[----:B------:R-:W-:Y:S01]  /*5f40*/  MOV R3, 0x2000 ;  /* 0x0000200000037802 */ /* 0x000fe20000000f00 */
[----:B------:R-:W3:Y:S01]  /*5f50*/  LDCU.128 UR40, c[0x0][0xf10] ;  /* 0x0001e200ff2877ac */ /* 0x000ee20008000c00 */
[----:B------:R-:W4:Y:S01]  /*5f60*/  LDCU UR30, c[0x0][0x374] ;  /* 0x00006e80ff1e77ac */ /* 0x000f220008000800 */
[----:B------:R-:W4:Y:S01]  /*5f70*/  LDCU.64 UR28, c[0x0][0xc90] ;  /* 0x00019200ff1c77ac */ /* 0x000f220008000a00 */
[----:B-1----:R-:W-:Y:S01]  /*5f80*/  UISETP.NE.U32.AND UP0, UPT, UR4, URZ, UPT ;  /* 0x000000ff0400728c */ /* 0x002fe2000bf05070 */
[----:B------:R-:W1:Y:S01]  /*5f90*/  LDCU UR15, c[0x0][0xf0c] ;  /* 0x0001e180ff0f77ac */ /* 0x000e620008000800 */
[----:B------:R-:W2:Y:S01]  /*5fa0*/  LDCU UR35, c[0x0][0xf20] ;  /* 0x0001e400ff2377ac */ /* 0x000ea20008000800 */
[----:B------:R-:W2:Y:S01]  /*5fb0*/  LDCU UR4, c[0x0][0xf30] ;  /* 0x0001e600ff0477ac */ /* 0x000ea20008000800 */
[----:B---3--:R-:W-:-:S02]  /*5fc0*/  UIMAD.WIDE.U32 UR6, UR31, UR40, URZ ;  /* 0x000000281f0672a5 */ /* 0x008fc4000f8e00ff */
[----:B----4-:R-:W-:Y:S02]  /*5fd0*/  UIMAD.WIDE.U32 UR8, UR30, UR43, URZ ;  /* 0x0000002b1e0872a5 */ /* 0x010fe4000f8e00ff */
[----:B------:R-:W-:Y:S02]  /*5fe0*/  UISETP.NE.U32.AND UP6, UPT, UR28, URZ, UPT ;  /* 0x000000ff1c00728c */ /* 0x000fe4000bfc5070 */
[----:B------:R-:W-:Y:S01]  /*5ff0*/  UISETP.NE.AND.EX UP5, UPT, UR5, URZ, UPT, UP0 ;  /* 0x000000ff0500728c */ /* 0x000fe2000bfa5300 */
[----:B------:R-:W-:Y:S01]  /*6000*/  UMOV UR24, 0x400 ;  /* 0x0000040000187882 */ /* 0x000fe20000000000 */
[----:B------:R-:W-:Y:S01]  /*6010*/  UISETP.NE.AND UP0, UPT, UR39, 0x1, UPT ;  /* 0x000000012700788c */ /* 0x000fe2000bf05270 */
[----:B------:R-:W-:Y:S01]  /*6020*/  UMOV UR6, UR7 ;  /* 0x0000000700067c82 */ /* 0x000fe20008000000 */
[----:B------:R-:W-:Y:S01]  /*6030*/  UMOV UR32, UR9 ;  /* 0x0000000900207c82 */ /* 0x000fe20008000000 */
[----:B-1----:R-:W-:Y:S01]  /*6040*/  UISETP.NE.AND UP0, UPT, UR15, 0x1, UPT ;  /* 0x000000010f00788c */ /* 0x002fe2000bf05270 */
[----:B------:R-:W-:Y:S01]  /*6050*/  UMOV UR25, URZ ;  /* 0x000000ff00197c82 */ /* 0x000fe20008000000 */
[----:B------:R-:W-:-:S02]  /*6060*/  UPLOP3.LUT UP4, UPT, UPT, UPT, UPT, 0x40, 0x4 ;  /* 0x000000000004789c */ /* 0x000fc40003f8e870 */
[----:B------:R-:W-:Y:S01]  /*6070*/  UISETP.GE.AND UP2, UPT, UR39, 0x1, UPT ;  /* 0x000000012700788c */ /* 0x000fe2000bf46270 */
[----:B------:R-:W1:Y:S01]  /*6080*/  LDCU.64 UR16, c[0x0][0xf28] ;  /* 0x0001e500ff1077ac */ /* 0x000e620008000a00 */
[----:B------:R-:W-:Y:S02]  /*6090*/  ULEA UR24, UR55, UR24, 0x18 ;  /* 0x0000001837187291 */ /* 0x000fe4000f8ec0ff */
[----:B------:R-:W-:Y:S02]  /*60a0*/  UISETP.NE.AND.EX UP6, UPT, UR29, URZ, UPT, UP6 ;  /* 0x000000ff1d00728c */ /* 0x000fe4000bfc5360 */
[----:B------:R-:W-:Y:S02]  /*60b0*/  USHF.R.U32.HI UR33, URZ, UR41, UR6 ;  /* 0x00000029ff217299 */ /* 0x000fe40008011606 */
[----:B--2---:R-:W-:Y:S02]  /*60c0*/  USHF.R.U32.HI UR32, URZ, UR35, UR32 ;  /* 0x00000023ff207299 */ /* 0x004fe40008011620 */
[----:B------:R-:W-:-:S02]  /*60d0*/  UISETP.NE.AND UP0, UPT, UR42, 0x1, UPT ;  /* 0x000000012a00788c */ /* 0x000fc4000bf05270 */
[----:B------:R-:W-:-:S11]  /*60e0*/  UISETP.NE.AND UP3, UPT, UR4, 0x1, UPT ;  /* 0x000000010400788c */ /* 0x000fd6000bf65270 */
.L_x_128:
[C---:B------:R-:W-:Y:S02]  /*60f0*/  LEA R8, R10.reuse, UR24, 0x3 ;  /* 0x000000180a087c11 */ /* 0x040fe4000f8e18ff */
[----:B------:R-:W-:Y:S02]  /*6100*/  SHF.L.U32 R5, R9, 0x1f, RZ ;  /* 0x0000001f09057819 */ /* 0x000fe400000006ff */
[----:B------:R-:W-:Y:S02]  /*6110*/  LEA R6, R10, UR24, 0x4 ;  /* 0x000000180a067c11 */ /* 0x000fe4000f8e20ff */
[----:B--2---:R-:W2:Y:S02]  /*6120*/  SYNCS.PHASECHK.TRANS64.TRYWAIT P0, [R8+URZ+0x250], R5 ;  /* 0x00025005080075a7 */ /* 0x004ea400080011ff */
[----:B--2---:R-:W-:Y:S05]  /*6130*/  @!P0 BRA `(.L_x_120) ;  /* 0x0000004c009c8947 */ /* 0x004fea0003800000 */
.L_x_251:
[----:B--2---:R-:W2:Y:S01]  /*6140*/  LDS.128 R4, [R6+0x2c0] ;  /* 0x0002c00006047984 */ /* 0x004ea20000000c00 */
[----:B------:R-:W-:Y:S01]  /*6150*/  UISETP.GE.AND UP0, UPT, UR39, 0x1, UPT ;  /* 0x000000012700788c */ /* 0x000fe2000bf06270 */
[----:B------:R-:W-:Y:S01]  /*6160*/  @!PT LDS RZ, [RZ] ;  /* 0x00000000fffff984 */ /* 0x000fe20000000800 */
[----:B------:R-:W-:Y:S01]  /*6170*/  @!PT LDS RZ, [RZ] ;  /* 0x00000000fffff984 */ /* 0x000fe20000000800 */
[----:B------:R-:W-:Y:S01]  /*6180*/  @!PT LDS RZ, [RZ] ;  /* 0x00000000fffff984 */ /* 0x000fe20000000800 */
[----:B------:R-:W-:Y:S01]  /*6190*/  @!PT LDS RZ, [RZ] ;  /* 0x00000000fffff984 */ /* 0x000fe20000000800 */
[----:B------:R3:W-:Y:S06]  /*61a0*/  MEMBAR.ALL.CTA ;  /* 0x0000000000007992 */ /* 0x0007ec0000008000 */
[----:B---3--:R-:W3:Y:S01]  /*61b0*/  FENCE.VIEW.ASYNC.S ;  /* 0x00000000000073c6 */ /* 0x008ee20000000000 */
[----:B--2---:R-:W-:Y:S11]  /*61c0*/  LOP3.LUT P0, RZ, R6, 0x1, RZ, 0xc0, !PT ;  /* 0x0000000106ff7812 */ /* 0x004ff6000780c0ff */
[----:B------:R-:W-:Y:S02]  /*61d0*/  @!UPT UIADD3 URZ, UPT, UPT, URZ, URZ, URZ ;  /* 0x000000fffffff290 */ /* 0x000fe4000fffe0ff */
[----:B---3--:R-:W-:Y:S01]  /*61e0*/  VOTEU.ANY UP2, P0 ;  /* 0x0000000000ff7886 */ /* 0x008fe20000040100 */
[----:B------:R-:W-:Y:S11]  /*61f0*/  PLOP3.LUT P0, PT, PT, PT, UP2, 0x80, 0x8 ;  /* 0x000000000008781c */ /* 0x000ff60003f0f028 */
[----:B------:R-:W-:Y:S02]  /*6200*/  @!UPT UIADD3 URZ, UPT, UPT, URZ, URZ, URZ ;  /* 0x000000fffffff290 */ /* 0x000fe4000fffe0ff */
[----:B------:R-:W-:Y:S02]  /*6210*/  @P0 SHF.R.U32.HI R0, RZ, 0x10, R5 ;  /* 0x00000010ff000819 */ /* 0x000fe40000011605 */
[----:B------:R-:W-:Y:S02]  /*6220*/  @P0 MOV R2, R4 ;  /* 0x0000000400020202 */ /* 0x000fe40000000f00 */
[----:B------:R-:W-:Y:S01]  /*6230*/  @P0 R2UR UR4, R0 ;  /* 0x00000000000402ca */ /* 0x000fe200000e0000 */
[----:B------:R-:W-:Y:S01]  /*6240*/  VIADD R0, R8, 0x260 ;  /* 0x0000026008007836 */ /* 0x000fe20000000000 */
[----:B------:R-:W-:Y:S02]  /*6250*/  @P0 LOP3.LUT R4, R5, 0xffff, RZ, 0xc0, !PT ;  /* 0x0000ffff05040812 */ /* 0x000fe400078ec0ff */
[----:B------:R-:W-:Y:S02]  /*6260*/  @P0 R2UR UR6, R2 ;  /* 0x00000000020602ca */ /* 0x000fe400000e0000 */
[----:B------:R-:W-:Y:S02]  /*6270*/  PRMT R0, RZ, 0x654, R0 ;  /* 0x00000654ff007816 */ /* 0x000fe40000000000 */
[----:B------:R-:W-:Y:S02]  /*6280*/  @P0 R2UR UR5, R4 ;  /* 0x00000000040502ca */ /* 0x000fe400000e0000 */
[----:B------:R2:W-:Y:S03]  /*6290*/  SYNCS.ARRIVE.TRANS64.RED.A1T0 RZ, [R0+URZ], RZ ;  /* 0x000000ff00ff79a7 */ /* 0x0005e600081004ff */
[----:B------:R-:W-:Y:S04]  /*62a0*/  @UP2 UMOV UR27, UR4 ;  /* 0x00000004001b2c82 */ /* 0x000fe80008000000 */
[----:B------:R-:W-:Y:S04]  /*62b0*/  @UP2 UMOV UR14, UR6 ;  /* 0x00000006000e2c82 */ /* 0x000fe80008000000 */
[----:B------:R-:W-:Y:S01]  /*62c0*/  @UP2 UMOV UR13, UR5 ;  /* 0x00000005000d2c82 */ /* 0x000fe20008000000 */
[----:B------:R-:W-:Y:S05]  /*62d0*/  BRA.U !UP0, `(.L_x_121) ;  /* 0x0000000108c07547 */ /* 0x000fea000b800000 */
[----:B------:R-:W-:Y:S02]  /*62e0*/  UIMAD.WIDE.U32 UR8, UR13, UR43, URZ ;  /* 0x0000002b0d0872a5 */ /* 0x000fe4000f8e00ff */
[----:B------:R-:W-:Y:S02]  /*62f0*/  UP2UR UR12, UPR, URZ, 0x4 ;  /* 0x00000004ff0c7883 */ /* 0x000fe40008000000 */
[----:B------:R-:W-:Y:S02]  /*6300*/  UISETP.NE.AND UP2, UPT, UR42, 0x1, UPT ;  /* 0x000000012a00788c */ /* 0x000fe4000bf45270 */
[----:B------:R-:W-:Y:S02]  /*6310*/  UIMAD.WIDE.U32 UR10, UR14, UR40, URZ ;  /* 0x000000280e0a72a5 */ /* 0x000fe4000f8e00ff */
[----:B------:R-:W-:Y:S02]  /*6320*/  USEL UR4, UR30, UR32, !UP2 ;  /* 0x000000201e047287 */ /* 0x000fe4000d000000 */
[----:B------:R-:W-:Y:S02]  /*6330*/  UISETP.NE.AND UP0, UPT, UR15, 0x1, UPT ;  /* 0x000000010f00788c */ /* 0x000fe4000bf05270 */
[----:B------:R-:W-:Y:S02]  /*6340*/  UP2UR UR22, UPR, URZ, 0x2 ;  /* 0x00000002ff167883 */ /* 0x000fe40008000000 */
[----:B------:R-:W-:Y:S02]  /*6350*/  UISETP.NE.AND UP1, UPT, UR39, 0x1, UPT ;  /* 0x000000012700788c */ /* 0x000fe4000bf25270 */
[----:B-1----:R-:W-:Y:S02]  /*6360*/  UIMAD.WIDE.U32 UR18, UR4, UR16, URZ ;  /* 0x00000010041272a5 */ /* 0x002fe4000f8e00ff */
[----:B------:R-:W-:Y:S01]  /*6370*/  USEL UR7, UR31, UR33, !UP0 ;  /* 0x000000211f077287 */ /* 0x000fe2000c000000 */
[----:B------:R-:W-:Y:S02]  /*6380*/  UMOV UR5, UR9 ;  /* 0x0000000900057c82 */ /* 0x000fe40008000000 */
[----:B------:R-:W-:Y:S02]  /*6390*/  USHF.R.U32.HI UR6, URZ, UR35, UR5 ;  /* 0x00000023ff067299 */ /* 0x000fe40008011605 */
[----:B------:R-:W-:Y:S02]  /*63a0*/  UIMAD.WIDE.U32 UR20, UR7, UR16, URZ ;  /* 0x00000010071472a5 */ /* 0x000fe4000f8e00ff */
[----:B------:R-:W-:Y:S02]  /*63b0*/  USEL UR6, UR13, UR6, !UP2 ;  /* 0x000000060d067287 */ /* 0x000fe4000d000000 */
[----:B------:R-:W-:Y:S01]  /*63c0*/  UISETP.NE.AND UP2, UPT, UR12, URZ, UPT ;  /* 0x000000ff0c00728c */ /* 0x000fe2000bf45270 */
[----:B------:R-:W-:Y:S01]  /*63d0*/  UMOV UR5, UR11 ;  /* 0x0000000b00057c82 */ /* 0x000fe20008000000 */
[----:B------:R-:W-:Y:S02]  /*63e0*/  UIMAD.WIDE.U32 UR10, UR6, UR16, URZ ;  /* 0x00000010060a72a5 */ /* 0x000fe4000f8e00ff */
[----:B------:R-:W-:Y:S03]  /*63f0*/  USHF.R.U32.HI UR8, URZ, UR41, UR5 ;  /* 0x00000029ff087299 */ /* 0x000fe60008011605 */
[----:B------:R-:W-:Y:S02]  /*6400*/  UMOV UR5, UR19 ;  /* 0x0000001300057c82 */ /* 0x000fe40008000000 */
[----:B------:R-:W-:Y:S03]  /*6410*/  @UP1 USHF.R.U32.HI UR4, URZ, UR17, UR5 ;  /* 0x00000011ff041299 */ /* 0x000fe60008011605 */
[----:B------:R-:W-:Y:S01]  /*6420*/  UMOV UR5, UR21 ;  /* 0x0000001500057c82 */ /* 0x000fe20008000000 */
[----:B------:R-:W-:Y:S02]  /*6430*/  UIMAD UR4, UR39, UR4, URZ ;  /* 0x00000004270472a4 */ /* 0x000fe4000f8e02ff */
[----:B------:R-:W-:Y:S02]  /*6440*/  @UP1 USHF.R.U32.HI UR7, URZ, UR17, UR5 ;  /* 0x00000011ff071299 */ /* 0x000fe40008011605 */
[----:B------:R-:W-:Y:S02]  /*6450*/  USEL UR5, UR14, UR8, !UP0 ;  /* 0x000000080e057287 */ /* 0x000fe4000c000000 */
[----:B------:R-:W-:Y:S02]  /*6460*/  UIMAD UR8, UR39, UR7, URZ ;  /* 0x00000007270872a4 */ /* 0x000fe4000f8e02ff */
[----:B------:R-:W-:Y:S03]  /*6470*/  UISETP.GE.AND UP0, UPT, UR6, UR4, UPT ;  /* 0x000000040600728c */ /* 0x000fe6000bf06270 */
[----:B------:R-:W-:Y:S01]  /*6480*/  UMOV UR4, UR11 ;  /* 0x0000000b00047c82 */ /* 0x000fe20008000000 */
[----:B------:R-:W-:Y:S02]  /*6490*/  UISETP.GE.OR UP0, UPT, UR5, UR8, UP0 ;  /* 0x000000080500728c */ /* 0x000fe40008706670 */
[----:B------:R-:W-:Y:S02]  /*64a0*/  USHF.R.U32.HI UR4, URZ, UR17, UR4 ;  /* 0x00000011ff047299 */ /* 0x000fe40008011604 */
[----:B------:R-:W-:Y:S02]  /*64b0*/  UIMAD.WIDE.U32 UR8, UR5, UR16, URZ ;  /* 0x00000010050872a5 */ /* 0x000fe4000f8e00ff */
[----:B------:R-:W-:Y:S04]  /*64c0*/  USEL UR10, UR6, UR4, !UP1 ;  /* 0x00000004060a7287 */ /* 0x000fe8000c800000 */
[----:B------:R-:W-:Y:S01]  /*64d0*/  UIADD3 UR11, UPT, UPT, -UR10, URZ, URZ ;  /* 0x000000ff0a0b7290 */ /* 0x000fe2000fffe1ff */
[----:B------:R-:W-:Y:S02]  /*64e0*/  @!UP0 UMOV UR4, UR9 ;  /* 0x0000000900048c82 */ /* 0x000fe40008000000 */
[----:B------:R-:W-:Y:S02]  /*64f0*/  @!UP0 USHF.R.U32.HI UR4, URZ, UR17, UR4 ;  /* 0x00000011ff048299 */ /* 0x000fe40008011604 */
[----:B------:R-:W-:Y:S02]  /*6500*/  UIMAD UR8, UR39, UR11, UR6 ;  /* 0x0000000b270872a4 */ /* 0x000fe4000f8e0206 */
[----:B------:R-:W-:Y:S02]  /*6510*/  @!UP0 USEL UR4, UR5, UR4, !UP1 ;  /* 0x0000000405048287 */ /* 0x000fe4000c800000 */
[----:B------:R-:W-:Y:S02]  /*6520*/  UISETP.NE.AND UP1, UPT, UR22, URZ, UPT ;  /* 0x000000ff1600728c */ /* 0x000fe4000bf25270 */
[----:B------:R-:W-:Y:S02]  /*6530*/  @!UP0 UIMAD UR8, UR7, UR8, UR4 ;  /* 0x00000008070882a4 */ /* 0x000fe4000f8e0204 */
[----:B------:R-:W-:Y:S02]  /*6540*/  @!UP0 UIADD3 UR9, UPT, UPT, UR10, -UR4, URZ ;  /* 0x800000040a098290 */ /* 0x000fe4000fffe0ff */
[----:B------:R-:W-:Y:S02]  /*6550*/  UIADD3 UR4, UPT, UPT, -UR5, URZ, URZ ;  /* 0x000000ff05047290 */ /* 0x000fe4000fffe1ff */
[----:B------:R-:W-:Y:S02]  /*6560*/  UIADD3 UR7, UPT, UPT, -UR6, URZ, URZ ;  /* 0x000000ff06077290 */ /* 0x000fe4000fffe1ff */
[----:B------:R-:W-:Y:S02]  /*6570*/  @!UP0 UIMAD UR6, UR9, UR39, UR5 ;  /* 0x00000027090682a4 */ /* 0x000fe4000f8e0205 */
[----:B------:R-:W-:Y:S02]  /*6580*/  UIMAD UR14, UR15, UR4, UR14 ;  /* 0x000000040f0e72a4 */ /* 0x000fe4000f8e020e */
[----:B------:R-:W-:Y:S01]  /*6590*/  UIMAD UR13, UR42, UR7, UR13 ;  /* 0x000000072a0d72a4 */ /* 0x000fe2000f8e020d */
[----:B------:R-:W-:Y:S02]  /*65a0*/  @!UP0 UMOV UR5, UR8 ;  /* 0x0000000800058c82 */ /* 0x000fe40008000000 */
[----:B------:R-:W-:Y:S02]  /*65b0*/  UIMAD UR14, UR5, UR15, UR14 ;  /* 0x0000000f050e72a4 */ /* 0x000fe4000f8e020e */
[----:B------:R-:W-:Y:S11]  /*65c0*/  UIMAD UR13, UR6, UR42, UR13 ;  /* 0x0000002a060d72a4 */ /* 0x000ff6000f8e020d */
[----:B------:R-:W-:Y:S01]  /*65d0*/  @!UPT UIADD3 URZ, UPT, UPT, URZ, URZ, URZ ;  /* 0x000000fffffff290 */ /* 0x000fe2000fffe0ff */
.L_x_121:
[----:B------:R-:W3:Y:S01]  /*65e0*/  @!UP3 LDCU.128 UR20, c[0x0][0xf10] ;  /* 0x0001e200ff14b7ac */ /* 0x000ee20008000c00 */
[----:B------:R-:W-:Y:S04]  /*65f0*/  ISETP.NE.U32.AND P0, PT, RZ, UR28, PT ;  /* 0x0000001cff007c0c */ /* 0x000fe8000bf05070 */
[----:B------:R-:W-:Y:S01]  /*6600*/  ISETP.NE.AND.EX P0, PT, RZ, UR29, PT, P0 ;  /* 0x0000001dff007c0c */ /* 0x000fe2000bf05300 */
[----:B------:R-:W4:Y:S01]  /*6610*/  @!UP3 LDCU UR5, c[0x0][0xf0c] ;  /* 0x0001e180ff05b7ac */ /* 0x000f220008000800 */
[----:B------:R-:W-:Y:S02]  /*6620*/  USHF.L.U32 UR11, UR26, 0x7, URZ ;  /* 0x000000071a0b7899 */ /* 0x000fe400080006ff */
[----:B------:R-:W-:Y:S02]  /*6630*/  USHF.L.U32 UR10, UR34, 0x6, URZ ;  /* 0x00000006220a7899 */ /* 0x000fe400080006ff */
[----:B---3--:R-:W-:Y:S07]  /*6640*/  UIMAD.WIDE.U32 UR6, UR14, UR20, URZ ;  /* 0x000000140e0672a5 */ /* 0x008fee000f8e00ff */
[----:B------:R-:W-:Y:S01]  /*6650*/  @!UP3 UMOV UR4, UR7 ;  /* 0x000000070004bc82 */ /* 0x000fe20008000000 */
[----:B----4-:R-:W-:Y:S02]  /*6660*/  @!UP3 UISETP.NE.AND UP0, UPT, UR5, 0x1, UPT ;  /* 0x000000010500b88c */ /* 0x010fe4000bf05270 */
[----:B------:R-:W-:Y:S02]  /*6670*/  @!UP3 USHF.R.U32.HI UR4, URZ, UR21, UR4 ;  /* 0x00000015ff04b299 */ /* 0x000fe40008011604 */
[----:B------:R-:W-:Y:S02]  /*6680*/  UIMAD.WIDE.U32 UR6, UR13, UR23, URZ ;  /* 0x000000170d0672a5 */ /* 0x000fe4000f8e00ff */
[----:B------:R-:W-:Y:S02]  /*6690*/  @!UP3 USEL UR8, UR14, UR4, !UP0 ;  /* 0x000000040e08b287 */ /* 0x000fe4000c000000 */
[----:B------:R-:W-:Y:S03]  /*66a0*/  @!UP3 UISETP.NE.AND UP0, UPT, UR22, 0x1, UPT ;  /* 0x000000011600b88c */ /* 0x000fe6000bf05270 */
[----:B------:R-:W-:Y:S02]  /*66b0*/  @!UP3 UMOV UR6, UR7 ;  /* 0x000000070006bc82 */ /* 0x000fe40008000000 */
[----:B------:R-:W3:Y:S02]  /*66c0*/  @!UP3 LDCU UR4, c[0x0][0xf20] ;  /* 0x0001e400ff04b7ac */ /* 0x000ee40008000800 */
[----:B---3--:R-:W-:Y:S04]  /*66d0*/  @!UP3 USHF.R.U32.HI UR6, URZ, UR4, UR6 ;  /* 0x00000004ff06b299 */ /* 0x008fe80008011606 */
[----:B------:R-:W-:Y:S04]  /*66e0*/  @!UP3 USEL UR6, UR13, UR6, !UP0 ;  /* 0x000000060d06b287 */ /* 0x000fe8000c000000 */
[----:B------:R-:W-:Y:S02]  /*66f0*/  @!UP3 UIADD3 UR4, UPT, UPT, -UR8, UR6, URZ ;  /* 0x000000060804b290 */ /* 0x000fe4000fffe1ff */
[----:B------:R-:W-:Y:S02]  /*6700*/  @!UP3 UIADD3 UR6, UPT, UPT, UR8, -UR6, URZ ;  /* 0x800000060806b290 */ /* 0x000fe4000fffe0ff */
[----:B------:R-:W-:Y:S02]  /*6710*/  @!UP3 UIMAD UR14, UR4, UR5, UR14 ;  /* 0x00000005040eb2a4 */ /* 0x000fe4000f8e020e */
[----:B------:R-:W-:Y:S01]  /*6720*/  @!UP3 UIMAD UR13, UR6, UR22, UR13 ;  /* 0x00000016060db2a4 */ /* 0x000fe2000f8e020d */
[----:B------:R-:W-:Y:S11]  /*6730*/  BRA.U UP4, `(.L_x_122) ;  /* 0x0000000104107547 */ /* 0x000ff6000b800000 */
[----:B--2---:R-:W-:Y:S04]  /*6740*/  MOV R0, UR38 ;  /* 0x0000002600007c02 */ /* 0x004fe80008000f00 */
[----:B------:R-:W-:Y:S04]  /*6750*/  SHF.L.U32 R5, R0, 0x1f, RZ ;  /* 0x0000001f00057819 */ /* 0x000fe800000006ff */
[----:B------:R-:W2:Y:S02]  /*6760*/  SYNCS.PHASECHK.TRANS64.TRYWAIT P1, [UR24+0x248], R5 ;  /* 0x00024805ff0075a7 */ /* 0x000ea40008021118 */
[----:B--2---:R-:W-:Y:S05]  /*6770*/  @!P1 BRA `(.L_x_123) ;  /* 0x0000004800209947 */ /* 0x004fea0003800000 */
.L_x_122:
[----:B------:R-:W-:Y:S05]  /*6780*/  BRA.U !UP6, `(.L_x_124) ;  /* 0x000000010e387547 */ /* 0x000fea000b800000 */
[----:B------:R-:W-:Y:S01]  /*6790*/  UPLOP3.LUT UP1, UPT, UPT, UPT, UP5, 0x80, 0x8 ;  /* 0x000000000008789c */ /* 0x000fe20003f2f050 */
[----:B--2---:R-:W-:Y:S01]  /*67a0*/  HFMA2 R0, -RZ, RZ, 0, 5.9604644775390625e-08 ;  /* 0x00000001ff007431 */ /* 0x004fe200000001ff */
[----:B------:R-:W2:Y:S01]  /*67b0*/  LDCU.64 UR8, c[0x0][0x358] ;  /* 0x00006b00ff0877ac */ /* 0x000ea20008000a00 */
[----:B------:R-:W-:Y:S03]  /*67c0*/  IMAD.MOV.U32 R84, RZ, RZ, 0x1 ;  /* 0x00000001ff547424 */ /* 0x000fe600078e00ff */
[----:B------:R-:W-:Y:S05]  /*67d0*/  PLOP3.LUT P1, PT, PT, PT, UP1, 0x80, 0x8 ;  /* 0x000000000008781c */ /* 0x000fea0003f2f018 */
[----:B------:R-:W3:Y:S01]  /*67e0*/  @UP1 LDCU.64 UR4, c[0x0][0xc88] ;  /* 0x00019100ff0417ac */ /* 0x000ee20008000a00 */
[----:B------:R-:W-:Y:S07]  /*67f0*/  @UP1 UIMAD UR6, UR44, UR28, URZ ;  /* 0x0000001c2c0612a4 */ /* 0x000fee000f8e02ff */
[----:B------:R-:W-:Y:S01]  /*6800*/  @!P1 PRMT R84, R0, 0x7610, R84 ;  /* 0x0000761000549816 */ /* 0x000fe20000000054 */
[----:B---3--:R-:W-:Y:S06]  /*6810*/  @UP1 UIMAD.WIDE UR4, UR6, 0x4, UR4 ;  /* 0x00000004060418a5 */ /* 0x008fec000f8e0204 */
[----:B------:R-:W-:Y:S01]  /*6820*/  IMAD.U32 R4, RZ, RZ, UR4 ;  /* 0x00000004ff047e24 */ /* 0x000fe2000f8e00ff */
[----:B------:R-:W-:Y:S04]  /*6830*/  MOV R5, UR5 ;  /* 0x0000000500057c02 */ /* 0x000fe80008000f00 */
[----:B------:R-:W3:Y:S01]  /*6840*/  @!UP1 LDCU UR4, c[0x0][0xc80] ;  /* 0x00019000ff0497ac */ /* 0x000ee20008000800 */
[----:B--2--5:R4:W5:Y:S02]  /*6850*/  @P1 LDG.E R41, desc[UR8][R4.64] ;  /* 0x0000000804291981 */ /* 0x024964000c1e1900 */
[----:B---34-:R-:W-:Y:S07]  /*6860*/  @!P1 IMAD.U32 R41, RZ, RZ, UR4 ;  /* 0x00000004ff299e24 */ /* 0x018fee000f8e00ff */
.L_x_124:
[----:B-----5:R-:W-:Y:S01]  /*6870*/  @!P0 FSETP.EQ.AND P2, PT, R41, RZ, PT ;  /* 0x000000ff2900820b */ /* 0x020fe20003f42000 */
[----:B------:R-:W-:Y:S01]  /*6880*/  @!UPT UIADD3 URZ, UPT, UPT, URZ, URZ, URZ ;  /* 0x000000fffffff290 */ /* 0x000fe2000fffe0ff */
[----:B------:R-:W-:Y:S11]  /*6890*/  @!P0 BRA `(.L_x_125) ;  /* 0x0000000000148947 */ /* 0x000ff60003800000 */
[----:B------:R-:W-:Y:S02]  /*68a0*/  LOP3.LUT P0, RZ, R84, 0xff, RZ, 0xc0, !PT ;  /* 0x000000ff54ff7812 */ /* 0x000fe4000780c0ff */
[----:B------:R-:W-:Y:S04]  /*68b0*/  PLOP3.LUT P2, PT, PT, PT, UP1, 0x80, 0x8 ;  /* 0x000000000008781c */ /* 0x000fe80003f4f018 */
[----:B------:R-:W-:Y:S07]  /*68c0*/  PLOP3.LUT P2, PT, P2, PT, PT, 0x8, 0x80 ;  /* 0x000000000080781c */ /* 0x000fee000174e170 */
[----:B------:R-:W-:Y:S11]  /*68d0*/  @P0 FSETP.EQ.AND P2, PT, R41, RZ, PT ;  /* 0x000000ff2900020b */ /* 0x000ff60003f42000 */
[----:B------:R-:W-:Y:S02]  /*68e0*/  @!UPT UIADD3 URZ, UPT, UPT, URZ, URZ, URZ ;  /* 0x000000fffffff290 */ /* 0x000fe4000fffe0ff */
.L_x_125:
[----:B------:R-:W-:Y:S01]  /*68f0*/  ULEA UR4, UR25, UR24, 0x3 ;  /* 0x0000001819047291 */ /* 0x000fe2000f8e18ff */
[----:B--2---:R-:W-:Y:S02]  /*6900*/  SHF.L.U32 R5, R11, 0x1f, RZ ;  /* 0x0000001f0b057819 */ /* 0x004fe400000006ff */
[----:B------:R-:W-:Y:S04]  /*6910*/  ELECT P1, URZ, PT ;  /* 0x0000000000ff782f */ /* 0x000fe80003820000 */
[----:B------:R-:W-:Y:S02]  /*6920*/  PLOP3.LUT P1, PT, P2, P1, PT, 0xf2, 0x2f ;  /* 0x00000000002f781c */ /* 0x000fe40001723e72 */
[----:B------:R-:W2:Y:S02]  /*6930*/  SYNCS.PHASECHK.TRANS64.TRYWAIT P0, [UR4+0x228], R5 ;  /* 0x00022805ff0075a7 */ /* 0x000ea40008001104 */
[----:B--2---:R-:W-:Y:S09]  /*6940*/  @!P0 BRA `(.L_x_126) ;  /* 0x0000004400c48947 */ /* 0x004ff20003800000 */
.L_x_254:
[----:B------:R-:W-:Y:S01]  /*6950*/  VOTEU.ALL UP0, P1 ;  /* 0x0000000000ff7886 */ /* 0x000fe20000800000 */
[----:B------:R-:W-:Y:S01]  /*6960*/  @!P1 IADD3 R4, P0, PT, R12, 0x980, RZ ;  /* 0x000009800c049810 */ /* 0x000fe20007f1e0ff */
[----:B------:R-:W-:Y:S01]  /*6970*/  UIADD3 UR9, UPT, UPT, UR4, 0x210, URZ ;  /* 0x0000021004097890 */ /* 0x000fe2000fffe0ff */
[----:B------:R-:W-:Y:S01]  /*6980*/  VIADD R10, R10, 0x1 ;  /* 0x000000010a0a7836 */ /* 0x000fe20000000000 */
[----:B------:R-:W-:Y:S01]  /*6990*/  UMOV UR22, 0x0 ;  /* 0x0000000000167882 */ /* 0x000fe20000000000 */
[----:B------:R-:W-:Y:S01]  /*69a0*/  @!UP0 ULEA UR5, UR25, UR24, 0xd ;  /* 0x0000001819058291 */ /* 0x000fe2000f8e68ff */
[----:B------:R-:W-:Y:S01]  /*69b0*/  @!P1 IMAD.X R2, RZ, RZ, R13, P0 ;  /* 0x000000ffff029224 */ /* 0x000fe200000e060d */
[----:B------:R-:W-:Y:S01]  /*69c0*/  @!P1 R2UR UR7, R4 ;  /* 0x00000000040792ca */ /* 0x000fe200000e0000 */
[----:B------:R-:W-:Y:S01]  /*69d0*/  UMOV UR23, 0x10000000 ;  /* 0x1000000000177882 */ /* 0x000fe20000000000 */
[----:B------:R-:W-:Y:S02]  /*69e0*/  @!UP0 UIADD3 UR8, UPT, UPT, UR5, 0x400, URZ ;  /* 0x0000040005088890 */ /* 0x000fe4000fffe0ff */
[----:B------:R-:W-:Y:S01]  /*69f0*/  UIADD3 UR5, UPT, UPT, UR25, 0x1, URZ ;  /* 0x0000000119057890 */ /* 0x000fe2000fffe0ff */
[----:B------:R-:W-:Y:S03]  /*6a00*/  UMOV UR12, UR44 ;  /* 0x0000002c000c7c82 */ /* 0x000fe60008000000 */
[----:B------:R-:W-:Y:S04]  /*6a10*/  UISETP.NE.AND UP0, UPT, UR5, 0x3, UPT ;  /* 0x000000030500788c */ /* 0x000fe8000bf05270 */
[----:B------:R-:W-:Y:S01]  /*6a20*/  USEL UR6, UR5, URZ, UP0 ;  /* 0x000000ff05067287 */ /* 0x000fe20008000000 */
[----:B------:R-:W-:Y:S01]  /*6a30*/  @!P1 R2UR UR5, R2 ;  /* 0x00000000020592ca */ /* 0x000fe200000e0000 */
[----:B------:R-:W-:Y:S01]  /*6a40*/  IMAD.U32 R4, RZ, RZ, UR7 ;  /* 0x00000007ff047e24 */ /* 0x000fe2000f8e00ff */
[----:B------:R-:W-:Y:S01]  /*6a50*/  USEL UR20, URZ, 0x1, UP0 ;  /* 0x00000001ff147887 */ /* 0x000fe20008000000 */
[----:B------:R-:W-:Y:S01]  /*6a60*/  @!P1 IMAD.MOV.U32 R2, RZ, RZ, 0x2000 ;  /* 0x00002000ff029424 */ /* 0x000fe200078e00ff */
[----:B------:R-:W-:Y:S01]  /*6a70*/  VOTEU.ALL UP0, P1 ;  /* 0x0000000000ff7886 */ /* 0x000fe20000800000 */
[----:B------:R-:W-:Y:S01]  /*6a80*/  UPRMT UR7, UR55, 0x654, UR9 ;  /* 0x0000065437077896 */ /* 0x000fe20008000009 */
[----:B------:R-:W-:Y:S02]  /*6a90*/  @!P1 R2UR UR18, R4 ;  /* 0x00000000041292ca */ /* 0x000fe400000e0000 */
[----:B------:R-:W-:Y:S04]  /*6aa0*/  LOP3.LUT R11, R11, UR20, RZ, 0x3c, !PT ;  /* 0x000000140b0b7c12 */ /* 0x000fe8000f8e3cff */
[----:B--2---:R-:W-:Y:S01]  /*6ab0*/  SHF.L.U32 R0, R11, 0x1f, RZ ;  /* 0x0000001f0b007819 */ /* 0x004fe200000006ff */
[----:B------:R-:W-:Y:S01]  /*6ac0*/  IMAD.U32 R5, RZ, RZ, UR5 ;  /* 0x00000005ff057e24 */ /* 0x000fe2000f8e00ff */
[----:B------:R-:W-:Y:S04]  /*6ad0*/  ULEA UR5, UR6, UR24, 0x3 ;  /* 0x0000001806057291 */ /* 0x000fe8000f8e18ff */
[----:B------:R-:W-:Y:S11]  /*6ae0*/  @!P1 R2UR UR19, R5 ;  /* 0x00000000051392ca */ /* 0x000ff600000e0000 */
[----:B------:R-:W-:Y:S02]  /*6af0*/  @!UPT UIADD3 URZ, UPT, UPT, URZ, URZ, URZ ;  /* 0x000000fffffff290 */ /* 0x000fe4000fffe0ff */
[----:B------:R2:W-:Y:S01]  /*6b00*/  @!UP0 UTMALDG.3D [UR8], [UR18], desc[UR22] ;  /* 0x00001608120085b4 */ /* 0x0005e20008011000 */
[----:B------:R2:W-:Y:S01]  /*6b10*/  @!P1 SYNCS.ARRIVE.TRANS64.RED.A0TR RZ, [UR4+0x210], R2 ;  /* 0x00021002ffff99a7 */ /* 0x0005e20008300404 */
[----:B------:R-:W-:Y:S01]  /*6b20*/  SYNCS.ARRIVE.TRANS64.RED.A1T0 RZ, [UR7], RZ ;  /* 0x000000ffffff79a7 */ /* 0x000fe20008100407 */
[----:B------:R-:W3:Y:S02]  /*6b30*/  SYNCS.PHASECHK.TRANS64.TRYWAIT P0, [UR5+0x228], R0 ;  /* 0x00022800ff0075a7 */ /* 0x000ee40008001105 */
[----:B--23--:R-:W-:Y:S05]  /*6b40*/  @!P0 BRA `(.L_x_127) ;  /* 0x00000044005c8947 */ /* 0x00cfea0003800000 */
.L_x_256:
[----:B------:R-:W-:Y:S01]  /*6b50*/  UIADD3 UR9, UPT, UPT, UR5, 0x210, URZ ;  /* 0x0000021005097890 */ /* 0x000fe2000fffe0ff */
[----:B------:R-:W-:Y:S01]  /*6b60*/  @!P1 IADD3 R2, P0, PT, R12, 0x980, RZ ;  /* 0x000009800c029810 */ /* 0x000fe20007f1e0ff */
[----:B------:R-:W-:Y:S01]  /*6b70*/  UPLOP3.LUT UP4, UPT, UPT, UPT, UPT, 0x80, 0x8 ;  /* 0x000000000008789c */ /* 0x000fe20003f8f070 */
[----:B------:R-:W-:Y:S01]  /*6b80*/  R2UR UR22, R86 ;  /* 0x00000000561672ca */ /* 0x000fe200000e0000 */
[----:B------:R-:W-:Y:S01]  /*6b90*/  UMOV UR20, 0x0 ;  /* 0x0000000000147882 */ /* 0x000fe20000000000 */
[----:B------:R-:W-:Y:S01]  /*6ba0*/  UMOV UR21, 0x10000000 ;  /* 0x1000000000157882 */ /* 0x000fe20000000000 */
[----:B------:R-:W-:Y:S01]  /*6bb0*/  UMOV UR12, UR44 ;  /* 0x0000002c000c7c82 */ /* 0x000fe20008000000 */
[----:B------:R-:W-:Y:S01]  /*6bc0*/  VOTEU.ALL UP0, P1 ;  /* 0x0000000000ff7886 */ /* 0x000fe20000800000 */
[----:B--2---:R-:W-:Y:S01]  /*6bd0*/  @!P1 IMAD.X R0, RZ, RZ, R13, P0 ;  /* 0x000000ffff009224 */ /* 0x004fe200000e060d */
[----:B------:R-:W-:Y:S01]  /*6be0*/  R2UR UR19, R87 ;  /* 0x00000000571372ca */ /* 0x000fe200000e0000 */
[----:B------:R-:W-:Y:S01]  /*6bf0*/  UMOV UR44, UR27 ;  /* 0x0000001b002c7c82 */ /* 0x000fe20008000000 */
[C---:B------:R-:W-:Y:S01]  /*6c00*/  ISETP.NE.AND P0, PT, R10.reuse, 0x2, PT ;  /* 0x000000020a00780c */ /* 0x040fe20003f05270 */
[----:B------:R-:W-:Y:S02]  /*6c10*/  @!UP0 ULEA UR4, UR6, UR24, 0xd ;  /* 0x0000001806048291 */ /* 0x000fe4000f8e68ff */
[----:B------:R-:W-:Y:S01]  /*6c20*/  @!UP0 UIADD3 UR10, UPT, UPT, UR10, 0x20, URZ ;  /* 0x000000200a0a8890 */ /* 0x000fe2000fffe0ff */
[----:B------:R-:W-:Y:S01]  /*6c30*/  SEL R10, R10, RZ, P0 ;  /* 0x000000ff0a0a7207 */ /* 0x000fe20000000000 */
[----:B------:R-:W-:Y:S02]  /*6c40*/  @!UP0 UIADD3 UR8, UPT, UPT, UR4, 0x400, URZ ;  /* 0x0000040004088890 */ /* 0x000fe4000fffe0ff */
[----:B------:R-:W-:Y:S01]  /*6c50*/  UIADD3 UR4, UPT, UPT, UR6, 0x1, URZ ;  /* 0x0000000106047890 */ /* 0x000fe2000fffe0ff */
[----:B------:R-:W-:Y:S01]  /*6c60*/  @!P1 R2UR UR6, R2 ;  /* 0x00000000020692ca */ /* 0x000fe200000e0000 */
[----:B------:R-:W-:Y:S02]  /*6c70*/  UIADD3 UR34, UPT, UPT, UR13, UR22, URZ ;  /* 0x000000160d227290 */ /* 0x000fe4000fffe0ff */
[----:B------:R-:W-:Y:S02]  /*6c80*/  UISETP.NE.AND UP0, UPT, UR4, 0x3, UPT ;  /* 0x000000030400788c */ /* 0x000fe4000bf05270 */
[----:B------:R-:W-:Y:S02]  /*6c90*/  UIADD3 UR26, UPT, UPT, UR14, UR19, URZ ;  /* 0x000000130e1a7290 */ /* 0x000fe4000fffe0ff */
[----:B------:R-:W-:Y:S01]  /*6ca0*/  USEL UR25, UR4, URZ, UP0 ;  /* 0x000000ff04197287 */ /* 0x000fe20008000000 */
[----:B------:R-:W-:Y:S01]  /*6cb0*/  @!P1 R2UR UR4, R0 ;  /* 0x00000000000492ca */ /* 0x000fe200000e0000 */
[----:B------:R-:W-:Y:S01]  /*6cc0*/  USEL UR18, URZ, 0x1, UP0 ;  /* 0x00000001ff127887 */ /* 0x000fe20008000000 */
[----:B------:R-:W-:Y:S01]  /*6cd0*/  SEL R0, RZ, 0x1, P0 ;  /* 0x00000001ff007807 */ /* 0x000fe20000000000 */
[----:B------:R-:W-:Y:S02]  /*6ce0*/  VOTEU.ALL UP0, P1 ;  /* 0x0000000000ff7886 */ /* 0x000fe40000800000 */
[----:B------:R-:W-:Y:S01]  /*6cf0*/  IMAD.U32 R4, RZ, RZ, UR6 ;  /* 0x00000006ff047e24 */ /* 0x000fe2000f8e00ff */
[----:B------:R-:W-:Y:S02]  /*6d00*/  LOP3.LUT R9, R9, R0, RZ, 0x3c, !PT ;  /* 0x0000000009097212 */ /* 0x000fe400078e3cff */
[----:B------:R-:W-:Y:S02]  /*6d10*/  LOP3.LUT R11, R11, UR18, RZ, 0x3c, !PT ;  /* 0x000000120b0b7c12 */ /* 0x000fe4000f8e3cff */
[----:B------:R-:W-:Y:S03]  /*6d20*/  @!P1 R2UR UR6, R4 ;  /* 0x00000000040692ca */ /* 0x000fe600000e0000 */
[----:B------:R-:W-:Y:S01]  /*6d30*/  IMAD.U32 R5, RZ, RZ, UR4 ;  /* 0x00000004ff057e24 */ /* 0x000fe2000f8e00ff */
[----:B------:R-:W-:Y:S04]  /*6d40*/  UPRMT UR4, UR55, 0x654, UR9 ;  /* 0x0000065437047896 */ /* 0x000fe80008000009 */
[----:B------:R-:W-:Y:S11]  /*6d50*/  @!P1 R2UR UR7, R5 ;  /* 0x00000000050792ca */ /* 0x000ff600000e0000 */
[----:B------:R-:W-:Y:S02]  /*6d60*/  @!UPT UIADD3 URZ, UPT, UPT, URZ, URZ, URZ ;  /* 0x000000fffffff290 */ /* 0x000fe4000fffe0ff */
[----:B------:R2:W-:Y:S01]  /*6d70*/  @!UP0 UTMALDG.3D [UR8], [UR6], desc[UR20] ;  /* 0x00001408060085b4 */ /* 0x0005e20008011000 */
[----:B------:R2:W-:Y:S01]  /*6d80*/  @!P1 SYNCS.ARRIVE.TRANS64.RED.A0TR RZ, [UR5+0x210], R3 ;  /* 0x00021003ffff99a7 */ /* 0x0005e20008300405 */
[----:B------:R-:W-:Y:S01]  /*6d90*/  SYNCS.ARRIVE.TRANS64.RED.A1T0 RZ, [UR4], RZ ;  /* 0x000000ffffff79a7 */ /* 0x000fe20008100404 */
[----:B------:R-:W-:Y:S05]  /*6da0*/  BRA.U UP2, `(.L_x_128) ;  /* 0xfffffff102d07547 */ /* 0x000fea000b83ffff */
[----:B------:R-:W-:Y:S01]  /*6db0*/  UIADD3 UR24, UPT, UPT, UR24, 0x228, URZ ;  /* 0x0000022818187890 */ /* 0x000fe2000fffe0ff */
[----:B--2---:R-:W-:-:S03]  /*6dc0*/  SHF.L.U32 R3, R11, 0x1f, RZ ;  /* 0x0000001f0b037819 */ /* 0x004fc600000006ff */
[----:B------:R-:W-:-:S09]  /*6dd0*/  ULEA UR4, UR25, UR24, 0x3 ;  /* 0x0000001819047291 */ /* 0x000fd2000f8e18ff */
[----:B------:R-:W2:Y:S02]  /*6de0*/  SYNCS.PHASECHK.TRANS64.TRYWAIT P0, [UR4], R3 ;  /* 0x00000003ff0075a7 */ /* 0x000ea40008001104 */
[----:B--2---:R-:W-:Y:S05]  /*6df0*/  @!P0 BRA `(.L_x_129) ;  /* 0x0000004000c88947 */ /* 0x004fea0003800000 */
.L_x_258:
[----:B------:R-:W-:-:S04]  /*6e00*/  UIADD3 UR4, UPT, UPT, UR25, 0x1, URZ ;  /* 0x0000000119047890 */ /* 0x000fc8000fffe0ff */
[----:B------:R-:W-:-:S04]  /*6e10*/  UISETP.NE.AND UP0, UPT, UR4, 0x3, UPT ;  /* 0x000000030400788c */ /* 0x000fc8000bf05270 */
[----:B------:R-:W-:Y:S02]  /*6e20*/  USEL UR6, URZ, 0x1, UP0 ;  /* 0x00000001ff067887 */ /* 0x000fe40008000000 */
[----:B------:R-:W-:-:S04]  /*6e30*/  USEL UR4, UR4, URZ, UP0 ;  /* 0x000000ff04047287 */ /* 0x000fc80008000000 */
[----:B------:R-:W-:Y:S01]  /*6e40*/  ULEA UR5, UR4, UR24, 0x3 ;  /* 0x0000001804057291 */ /* 0x000fe2000f8e18ff */
[----:B------:R-:W-:-:S04]  /*6e50*/  LOP3.LUT R11, R11, UR6, RZ, 0x3c, !PT ;  /* 0x000000060b0b7c12 */ /* 0x000fc8000f8e3cff */
[----:B--2---:R-:W-:-:S04]  /*6e60*/  SHF.L.U32 R3, R11, 0x1f, RZ ;  /* 0x0000001f0b037819 */ /* 0x004fc800000006ff */
[----:B------:R-:W2:Y:S02]  /*6e70*/  SYNCS.PHASECHK.TRANS64.TRYWAIT P0, [UR5], R3 ;  /* 0x00000003ff0075a7 */ /* 0x000ea40008001105 */
[----:B--2---:R-:W-:Y:S05]  /*6e80*/  @!P0 BRA `(.L_x_130) ;  /* 0x0000004000bc8947 */ /* 0x004fea0003800000 */
.L_x_260:
[----:B------:R-:W-:-:S04]  /*6e90*/  UIADD3 UR4, UPT, UPT, UR4, 0x1, URZ ;  /* 0x0000000104047890 */ /* 0x000fc8000fffe0ff */
[----:B------:R-:W-:-:S04]  /*6ea0*/  UISETP.NE.AND UP0, UPT, UR4, 0x3, UPT ;  /* 0x000000030400788c */ /* 0x000fc8000bf05270 */
[----:B------:R-:W-:Y:S02]  /*6eb0*/  USEL UR5, URZ, 0x1, UP0 ;  /* 0x00000001ff057887 */ /* 0x000fe40008000000 */
[----:B------:R-:W-:-:S04]  /*6ec0*/  USEL UR4, UR4, URZ, UP0 ;  /* 0x000000ff04047287 */ /* 0x000fc80008000000 */
[----:B------:R-:W-:Y:S01]  /*6ed0*/  ULEA UR4, UR4, UR24, 0x3 ;  /* 0x0000001804047291 */ /* 0x000fe2000f8e18ff */
[----:B--2---:R-:W-:-:S04]  /*6ee0*/  LOP3.LUT R3, R11, UR5, RZ, 0x3c, !PT ;  /* 0x000000050b037c12 */ /* 0x004fc8000f8e3cff */
[----:B------:R-:W-:Y:S01]  /*6ef0*/  SHF.L.U32 R3, R3, 0x1f, RZ ;  /* 0x0000001f03037819 */ /* 0x000fe200000006ff */
[----:B------:R-:W-:-:S07]  /*6f00*/  IMAD.U32 R0, RZ, RZ, UR4 ;  /* 0x00000004ff007e24 */ /* 0x000fce000f8e00ff */
.L_x_131:
[----:B--2---:R2:W3:Y:S02]  /*6f10*/  SYNCS.PHASECHK.TRANS64.TRYWAIT P0, [R0+URZ], R3 ;  /* 0x00000003000075a7 */ /* 0x0044e400080011ff */
[----:B---3--:R-:W-:Y:S05]  /*6f20*/  @!P0 NANOSLEEP.SYNCS 0x989680 ;  /* 0x009896800000895d */ /* 0x008fea0003900000 */
[----:B------:R-:W3:Y:S02]  /*6f30*/  @!P0 SYNCS.PHASECHK.TRANS64 P0, [R0+URZ], R3 ;  /* 0x00000003000085a7 */ /* 0x000ee400080010ff */
[----:B-1-3--:R-:W-:Y:S05]  /*6f40*/  @P0 EXIT ;  /* 0x000000000000094d */ /* 0x00afea0003800000 */
[----:B------:R-:W-:Y:S05]  /*6f50*/  BRA `(.L_x_131) ;  /* 0xfffffffc00ec7947 */ /* 0x000fea000383ffff */
.L_x_119:
[----:B------:R-:W-:-:S06]  /*6f60*/  UISETP.GE.AND UP0, UPT, UR18, 0x4, UPT ;  /* 0x000000041200788c */ /* 0x000fcc000bf06270 */
[----:B------:R-:W-:-:S13]  /*6f70*/  PLOP3.LUT P0, PT, PT, PT, UP0, 0x80, 0x8 ;  /* 0x000000000008781c */ /* 0x000fda0003f0f008 */
[----:B------:R-:W-:Y:S05]  /*6f80*/  @!P0 EXIT ;  /* 0x000000000000894d */ /* 0x000fea0003800000 */
[----:B------:R-:W-:Y:S01]  /*6f90*/  BAR.SYNC.DEFER_BLOCKING 0x6, 0xa0 ;  /* 0x0182800000007b1d */ /* 0x000fe20000010000 */
[C---:B------:R-:W-:Y:S01]  /*6fa0*/  IMAD.SHL.U32 R2, R92.reuse, 0x20, RZ ;  /* 0x000000205c027824 */ /* 0x040fe200078e00ff */
[C---:B------:R-:W-:Y:S01]  /*6fb0*/  LOP3.LUT R93, R92.reuse, 0x2, RZ, 0xc0, !PT ;  /* 0x000000025c5d7812 */ /* 0x040fe200078ec0ff */
[C---:B------:R-:W-:Y:S01]  /*6fc0*/  IMAD.SHL.U32 R97, R92.reuse, 0x4, RZ ;  /* 0x000000045c617824 */ /* 0x040fe200078e00ff */
[C---:B------:R-:W-:Y:S01]  /*6fd0*/  LOP3.LUT R98, R92.reuse, 0x60, RZ, 0xc0, !PT ;  /* 0x000000605c627812 */ /* 0x040fe200078ec0ff */
[----:B------:R-:W-:Y:S01]  /*6fe0*/  IMAD.U32 R37, R92, 0x10000, RZ ;  /* 0x000100005c257824 */ /* 0x000fe200078e00ff */
[----:B------:R-:W-:Y:S01]  /*6ff0*/  UMOV UR47, 0x400 ;  /* 0x00000400002f7882 */ /* 0x000fe20000000000 */
[----:B------:R-:W1:Y:S01]  /*7000*/  LDCU.64 UR4, c[0x0][0xc90] ;  /* 0x00019200ff0477ac */ /* 0x000e620008000a00 */
[----:B------:R-:W2:Y:S01]  /*7010*/  LDC.64 R78, c[0x0][0xcb0] ;  /* 0x00032c00ff4e7b82 */ /* 0x000ea20000000a00 */
[----:B------:R-:W-:Y:S01]  /*7020*/  LOP3.LUT R4, R2, 0xc0, RZ, 0xc0, !PT ;  /* 0x000000c002047812 */ /* 0x000fe200078ec0ff */
[----:B------:R-:W-:Y:S01]  /*7030*/  HFMA2 R36, -RZ, RZ, 0, 0 ;  /* 0x00000000ff247431 */ /* 0x000fe200000001ff */
[----:B------:R-:W-:Y:S01]  /*7040*/  ULEA UR47, UR55, UR47, 0x18 ;  /* 0x0000002f372f7291 */ /* 0x000fe2000f8ec0ff */
[----:B------:R-:W-:-:S02]  /*7050*/  LOP3.LUT R92, R92, 0x4, RZ, 0xc0, !PT ;  /* 0x000000045c5c7812 */ /* 0x000fc400078ec0ff */
[----:B------:R-:W-:Y:S02]  /*7060*/  CS2R R94, SRZ ;  /* 0x00000000005e7805 */ /* 0x000fe4000001ff00 */
[----:B------:R-:W-:Y:S01]  /*7070*/  LOP3.LUT R97, R4, 0x18, R97, 0xf8, !PT ;  /* 0x0000001804617812 */ /* 0x000fe200078ef861 */
[----:B------:R-:W-:Y:S01]  /*7080*/  IMAD.MOV.U32 R91, RZ, RZ, RZ ;  /* 0x000000ffff5b7224 */ /* 0x000fe200078e00ff */
[----:B------:R-:W3:Y:S01]  /*7090*/  LDC.64 R76, c[0x0][0xca8] ;  /* 0x00032a00ff4c7b82 */ /* 0x000ee20000000a00 */
[----:B------:R-:W-:Y:S01]  /*70a0*/  LOP3.LUT R37, R37, 0x600000, RZ, 0xc0, !PT ;  /* 0x0060000025257812 */ /* 0x000fe200078ec0ff */
[----:B------:R-:W-:Y:S01]  /*70b0*/  IMAD.MOV R93, RZ, RZ, -R93 ;  /* 0x000000ffff5d7224 */ /* 0x000fe200078e0a5d */
[C---:B------:R-:W-:Y:S01]  /*70c0*/  IADD3 R96, PT, PT, -R92.reuse, 0x2, RZ ;  /* 0x000000025c607810 */ /* 0x040fe20007ffe1ff */
[----:B------:R-:W4:Y:S01]  /*70d0*/  LDCU UR63, c[0x0][0x370] ;  /* 0x00006e00ff3f77ac */ /* 0x000f220008000800 */
[----:B------:R-:W-:Y:S02]  /*70e0*/  LOP3.LUT R97, R97, 0xf20, R2, 0xf8, !PT ;  /* 0x00000f2061617812 */ /* 0x000fe400078ef802 */
[----:B------:R-:W-:Y:S01]  /*70f0*/  IADD3 R92, PT, PT, -R92, RZ, RZ ;  /* 0x000000ff5c5c7210 */ /* 0x000fe20007ffe1ff */
[----:B------:R-:W4:Y:S01]  /*7100*/  LDS R0, [UR47+0x2e0] ;  /* 0x0002e02fff007984 */ /* 0x000f220008000800 */
[----:B-1----:R-:W-:Y:S01]  /*7110*/  IMAD.U32 R100, RZ, RZ, UR4 ;  /* 0x00000004ff647e24 */ /* 0x002fe2000f8e00ff */
[----:B------:R-:W-:Y:S01]  /*7120*/  UIADD3 UR4, UPT, UPT, UR47, 0x400, URZ ;  /* 0x000004002f047890 */ /* 0x000fe2000fffe0ff */
[----:B------:R-:W-:Y:S01]  /*7130*/  IMAD.U32 R99, RZ, RZ, UR5 ;  /* 0x00000005ff637e24 */ /* 0x000fe2000f8e00ff */
[----:B------:R-:W-:Y:S01]  /*7140*/  UMOV UR54, 0x1 ;  /* 0x0000000100367882 */ /* 0x000fe20000000000 */
[----:B------:R-:W-:Y:S01]  /*7150*/  IMAD.SHL.U32 R96, R96, 0x10, RZ ;  /* 0x0000001060607824 */ /* 0x000fe200078e00ff */
[----:B------:R-:W-:Y:S01]  /*7160*/  UMOV UR46, URZ ;  /* 0x000000ff002e7c82 */ /* 0x000fe20008000000 */
[----:B------:R-:W1:Y:S01]  /*7170*/  LDCU UR42, c[0x0][0xf0c] ;  /* 0x0001e180ff2a77ac */ /* 0x000e620008000800 */
[----:B------:R-:W-:Y:S01]  /*7180*/  IMAD.U32 R102, RZ, RZ, UR4 ;  /* 0x00000004ff667e24 */ /* 0x000fe2000f8e00ff */
[----:B------:R-:W-:Y:S01]  /*7190*/  LEA R97, R97, UR4, 0x1 ;  /* 0x0000000461617c11 */ /* 0x000fe2000f8e08ff */
[----:B------:R-:W1:Y:S01]  /*71a0*/  LDCU UR38, c[0x0][0xf30] ;  /* 0x0001e600ff2677ac */ /* 0x000e620008000800 */
[----:B------:R-:W1:Y:S01]  /*71b0*/  LDCU.64 UR60, c[0x0][0xc88] ;  /* 0x00019100ff3c77ac */ /* 0x000e620008000a00 */
[----:B------:R-:W1:Y:S01]  /*71c0*/  LDCU.64 UR40, c[0x0][0xf28] ;  /* 0x0001e500ff2877ac */ /* 0x000e620008000a00 */
[----:B------:R-:W1:Y:S01]  /*71d0*/  LDCU.128 UR56, c[0x0][0xf10] ;  /* 0x0001e200ff3877ac */ /* 0x000e620008000c00 */
[----:B------:R-:W1:Y:S01]  /*71e0*/  LDCU UR62, c[0x0][0x374] ;  /* 0x00006e80ff3e77ac */ /* 0x000e620008000800 */
[----:B------:R-:W-:Y:S01]  /*71f0*/  UMOV UR53, URZ ;  /* 0x000000ff00357c82 */ /* 0x000fe20008000000 */
[----:B------:R-:W-:Y:S01]  /*7200*/  UMOV UR52, URZ ;  /* 0x000000ff00347c82 */ /* 0x000fe20008000000 */
[----:B-1234-:R-:W-:-:S07]  /*7210*/  IMAD.IADD R37, R0, 0x1, R37 ;  /* 0x0000000100257824 */ /* 0x01efce00078e0225 */
.L_x_162:
[C---:B------:R-:W-:Y:S02]  /*7220*/  LEA R0, R91.reuse, UR47, 0x3 ;  /* 0x0000002f5b007c11 */ /* 0x040fe4000f8e18ff */
[----:B------:R-:W-:Y:S02]  /*7230*/  SHF.L.U32 R3, R94, 0x1f, RZ ;  /* 0x0000001f5e037819 */ /* 0x000fe400000006ff */
[----:B------:R-:W-:Y:S02]  /*7240*/  LEA R5, R91, UR47, 0x4 ;  /* 0x0000002f5b057c11 */ /* 0x000fe4000f8e20ff */
[----:B-1----:R-:W1:Y:S02]  /*7250*/  SYNCS.PHASECHK.TRANS64.TRYWAIT P0, [R0+URZ+0x250], R3 ;  /* 0x00025003000075a7 */ /* 0x002e6400080011ff */
[----:B-1----:R-:W-:Y:S05]  /*7260*/  @!P0 BRA `(.L_x_132) ;  /* 0x0000003c00dc8947 */ /* 0x002fea0003800000 */
.L_x_261:
[----:B------:R-:W-:Y:S01]  /*7270*/  R2UR UR7, R101 ;  /* 0x00000000650772ca */ /* 0x000fe200000e0000 */
[----:B------:R-:W2:Y:S01]  /*7280*/  LDS.128 R4, [R5+0x2c0] ;  /* 0x0002c00005047984 */ /* 0x000ea20000000c00 */
[----:B-1----:R-:W-:Y:S01]  /*7290*/  VIADD R0, R0, 0x260 ;  /* 0x0000026000007836 */ /* 0x002fe20000000000 */
[----:B------:R-:W-:Y:S04]  /*72a0*/  UISETP.GE.AND UP0, UPT, UR39, 0x1, UPT ;  /* 0x000000012700788c */ /* 0x000fe8000bf06270 */
[----:B------:R-:W-:Y:S01]  /*72b0*/  PRMT R0, RZ, 0x654, R0 ;  /* 0x00000654ff007816 */ /* 0x000fe20000000000 */
[----:B------:R-:W-:Y:S01]  /*72c0*/  @!PT LDS RZ, [RZ] ;  /* 0x00000000fffff984 */ /* 0x000fe20000000800 */
[----:B------:R-:W-:Y:S01]  /*72d0*/  @!PT LDS RZ, [RZ] ;  /* 0x00000000fffff984 */ /* 0x000fe20000000800 */
[----:B------:R-:W-:Y:S01]  /*72e0*/  @!PT LDS RZ, [RZ] ;  /* 0x00000000fffff984 */ /* 0x000fe20000000800 */
[----:B------:R-:W-:Y:S01]  /*72f0*/  @!PT LDS RZ, [RZ] ;  /* 0x00000000fffff984 */ /* 0x000fe20000000800 */
[----:B------:R1:W-:Y:S06]  /*7300*/  MEMBAR.ALL.CTA ;  /* 0x0000000000007992 */ /* 0x0003ec0000008000 */
[----:B-1----:R-:W1:Y:S02]  /*7310*/  FENCE.VIEW.ASYNC.S ;  /* 0x00000000000073c6 */ /* 0x002e640000000000 */
[----:B-1----:R1:W-:Y:S01]  /*7320*/  SYNCS.ARRIVE.TRANS64.RED.A1T0 RZ, [R0+URZ], RZ ;  /* 0x000000ff00ff79a7 */ /* 0x0023e200081004ff */
[----:B--2---:R-:W-:Y:S11]  /*7330*/  LOP3.LUT P0, RZ, R6, 0x1, RZ, 0xc0, !PT ;  /* 0x0000000106ff7812 */ /* 0x004ff6000780c0ff */
[----:B------:R-:W-:Y:S02]  /*7340*/  @!UPT UIADD3 URZ, UPT, UPT, URZ, URZ, URZ ;  /* 0x000000fffffff290 */ /* 0x000fe4000fffe0ff */
[----:B------:R-:W-:Y:S01]  /*7350*/  VOTEU.ANY UP1, P0 ;  /* 0x0000000000ff7886 */ /* 0x000fe20000020100 */
[----:B------:R-:W-:Y:S01]  /*7360*/  PLOP3.LUT P0, PT, PT, PT, UP1, 0x80, 0x8 ;  /* 0x000000000008781c */ /* 0x000fe20003f0f018 */
[----:B------:R-:W-:Y:S06]  /*7370*/  UP2UR UR4, UPR, URZ, 0x2 ;  /* 0x00000002ff047883 */ /* 0x000fec0008000000 */
[----:B------:R-:W-:Y:S06]  /*7380*/  IMAD.U32 R103, RZ, RZ, UR4 ;  /* 0x00000004ff677e24 */ /* 0x000fec000f8e00ff */
[----:B------:R-:W-:Y:S02]  /*7390*/  @P0 SHF.R.U32.HI R2, RZ, 0x10, R5 ;  /* 0x00000010ff020819 */ /* 0x000fe40000011605 */
[----:B------:R-:W-:Y:S02]  /*73a0*/  @P0 MOV R3, R4 ;  /* 0x0000000400030202 */ /* 0x000fe40000000f00 */
[----:B------:R-:W-:Y:S02]  /*73b0*/  @P0 R2UR UR4, R2 ;  /* 0x00000000020402ca */ /* 0x000fe400000e0000 */
[----:B------:R-:W-:Y:S02]  /*73c0*/  @P0 LOP3.LUT R4, R5, 0xffff, RZ, 0xc0, !PT ;  /* 0x0000ffff05040812 */ /* 0x000fe400078ec0ff */
[----:B------:R-:W-:Y:S02]  /*73d0*/  @P0 R2UR UR6, R3 ;  /* 0x00000000030602ca */ /* 0x000fe400000e0000 */
[----:B------:R-:W-:Y:S07]  /*73e0*/  @P0 R2UR UR5, R4 ;  /* 0x00000000040502ca */ /* 0x000fee00000e0000 */
[----:B------:R-:W-:Y:S02]  /*73f0*/  @UP1 UMOV UR7, UR4 ;  /* 0x0000000400071c82 */ /* 0x000fe40008000000 */
[----:B------:R-:W-:Y:S02]  /*7400*/  IMAD.U32 R101, RZ, RZ, UR7 ;  /* 0x00000007ff657e24 */ /* 0x000fe4000f8e00ff */
[----:B------:R-:W-:Y:S02]  /*7410*/  @UP1 UMOV UR37, UR6 ;  /* 0x0000000600251c82 */ /* 0x000fe40008000000 */
[----:B------:R-:W-:Y:S01]  /*7420*/  @UP1 UMOV UR36, UR5 ;  /* 0x0000000500241c82 */ /* 0x000fe20008000000 */
[----:B-1----:R-:W-:Y:S05]  /*7430*/  BRA.U !UP0, `(.L_x_133) ;  /* 0x0000000108cc7547 */ /* 0x002fea000b800000 */
[----:B------:R-:W1:Y:S01]  /*7440*/  LDCU UR12, c[0x0][0xf20] ;  /* 0x0001e400ff0c77ac */ /* 0x000e620008000800 */
[----:B------:R-:W-:Y:S02]  /*7450*/  UIMAD.WIDE.U32 UR4, UR62, UR59, URZ ;  /* 0x0000003b3e0472a5 */ /* 0x000fe4000f8e00ff */
[----:B------:R-:W-:Y:S02]  /*7460*/  UIMAD.WIDE.U32 UR6, UR63, UR56, URZ ;  /* 0x000000383f0672a5 */ /* 0x000fe4000f8e00ff */
[----:B------:R-:W-:Y:S02]  /*7470*/  UISETP.NE.AND UP0, UPT, UR58, 0x1, UPT ;  /* 0x000000013a00788c */ /* 0x000fe4000bf05270 */
[----:B------:R-:W-:Y:S02]  /*7480*/  UIMAD.WIDE.U32 UR8, UR36, UR59, URZ ;  /* 0x0000003b240872a5 */ /* 0x000fe4000f8e00ff */
[----:B------:R-:W-:Y:S02]  /*7490*/  UIMAD.WIDE.U32 UR10, UR37, UR56, URZ ;  /* 0x00000038250a72a5 */ /* 0x000fe4000f8e00ff */
[----:B------:R-:W-:Y:S02]  /*74a0*/  UISETP.NE.AND UP1, UPT, UR42, 0x1, UPT ;  /* 0x000000012a00788c */ /* 0x000fe4000bf25270 */
[----:B------:R-:W-:Y:S01]  /*74b0*/  UISETP.NE.AND UP2, UPT, UR39, 0x1, UPT ;  /* 0x000000012700788c */ /* 0x000fe2000bf45270 */
[----:B------:R-:W-:Y:S02]  /*74c0*/  UMOV UR4, UR5 ;  /* 0x0000000500047c82 */ /* 0x000fe40008000000 */
[----:B-1----:R-:W-:Y:S03]  /*74d0*/  USHF.R.U32.HI UR5, URZ, UR12, UR4 ;  /* 0x0000000cff057299 */ /* 0x002fe60008011604 */
[----:B------:R-:W-:Y:S02]  /*74e0*/  UMOV UR4, UR7 ;  /* 0x0000000700047c82 */ /* 0x000fe40008000000 */
[----:B------:R-:W-:Y:S02]  /*74f0*/  USHF.R.U32.HI UR7, URZ, UR57, UR4 ;  /* 0x00000039ff077299 */ /* 0x000fe40008011604 */
[----:B------:R-:W-:Y:S02]  /*7500*/  USEL UR4, UR62, UR5, !UP0 ;  /* 0x000000053e047287 */ /* 0x000fe4000c000000 */
[----:B------:R-:W-:Y:S01]  /*7510*/  USEL UR7, UR63, UR7, !UP1 ;  /* 0x000000073f077287 */ /* 0x000fe2000c800000 */
[----:B------:R-:W-:Y:S01]  /*7520*/  UMOV UR5, UR9 ;  /* 0x0000000900057c82 */ /* 0x000fe20008000000 */
[----:B------:R-:W-:Y:S02]  /*7530*/  UIMAD.WIDE.U32 UR8, UR4, UR40, URZ ;  /* 0x00000028040872a5 */ /* 0x000fe4000f8e00ff */
[----:B------:R-:W-:Y:S03]  /*7540*/  USHF.R.U32.HI UR6, URZ, UR12, UR5 ;  /* 0x0000000cff067299 */ /* 0x000fe60008011605 */
[----:B------:R-:W-:Y:S01]  /*7550*/  UMOV UR5, UR11 ;  /* 0x0000000b00057c82 */ /* 0x000fe20008000000 */
[----:B------:R-:W-:Y:S02]  /*7560*/  UIMAD.WIDE.U32 UR10, UR7, UR40, URZ ;  /* 0x00000028070a72a5 */ /* 0x000fe4000f8e00ff */
[----:B------:R-:W-:Y:S02]  /*7570*/  USHF.R.U32.HI UR12, URZ, UR57, UR5 ;  /* 0x00000039ff0c7299 */ /* 0x000fe40008011605 */
[----:B------:R-:W-:Y:S01]  /*7580*/  USEL UR6, UR36, UR6, !UP0 ;  /* 0x0000000624067287 */ /* 0x000fe2000c000000 */
[----:B------:R-:W-:Y:S02]  /*7590*/  UMOV UR5, UR9 ;  /* 0x0000000900057c82 */ /* 0x000fe40008000000 */
[----:B------:R-:W-:Y:S01]  /*75a0*/  UMOV UR10, UR11 ;  /* 0x0000000b000a7c82 */ /* 0x000fe20008000000 */
[----:B------:R-:W-:Y:S02]  /*75b0*/  @UP2 USHF.R.U32.HI UR4, URZ, UR41, UR5 ;  /* 0x00000029ff042299 */ /* 0x000fe40008011605 */
[----:B------:R-:W-:Y:S02]  /*75c0*/  @UP2 USHF.R.U32.HI UR7, URZ, UR41, UR10 ;  /* 0x00000029ff072299 */ /* 0x000fe4000801160a */
[----:B------:R-:W-:Y:S02]  /*75d0*/  UIMAD UR4, UR39, UR4, URZ ;  /* 0x00000004270472a4 */ /* 0x000fe4000f8e02ff */
[----:B------:R-:W-:Y:S02]  /*75e0*/  UIMAD.WIDE.U32 UR10, UR6, UR40, URZ ;  /* 0x00000028060a72a5 */ /* 0x000fe4000f8e00ff */
[----:B------:R-:W-:Y:S02]  /*75f0*/  USEL UR5, UR37, UR12, !UP1 ;  /* 0x0000000c25057287 */ /* 0x000fe4000c800000 */
[----:B------:R-:W-:Y:S02]  /*7600*/  UIMAD UR8, UR39, UR7, URZ ;  /* 0x00000007270872a4 */ /* 0x000fe4000f8e02ff */
[----:B------:R-:W-:Y:S03]  /*7610*/  UISETP.GE.AND UP0, UPT, UR6, UR4, UPT ;  /* 0x000000040600728c */ /* 0x000fe6000bf06270 */
[----:B------:R-:W-:Y:S01]  /*7620*/  UMOV UR4, UR11 ;  /* 0x0000000b00047c82 */ /* 0x000fe20008000000 */
[----:B------:R-:W-:Y:S02]  /*7630*/  UISETP.GE.OR UP0, UPT, UR5, UR8, UP0 ;  /* 0x000000080500728c */ /* 0x000fe40008706670 */
[----:B------:R-:W-:Y:S02]  /*7640*/  USHF.R.U32.HI UR4, URZ, UR41, UR4 ;  /* 0x00000029ff047299 */ /* 0x000fe40008011604 */
[----:B------:R-:W-:Y:S02]  /*7650*/  UIMAD.WIDE.U32 UR8, UR5, UR40, URZ ;  /* 0x00000028050872a5 */ /* 0x000fe4000f8e00ff */
[----:B------:R-:W-:Y:S02]  /*7660*/  USEL UR11, UR6, UR4, !UP2 ;  /* 0x00000004060b7287 */ /* 0x000fe4000d000000 */
[----:B------:R-:W-:Y:S02]  /*7670*/  UIADD3 UR8, UPT, UPT, -UR5, URZ, URZ ;  /* 0x000000ff05087290 */ /* 0x000fe4000fffe1ff */
[----:B------:R-:W-:Y:S01]  /*7680*/  UIADD3 UR10, UPT, UPT, -UR11, URZ, URZ ;  /* 0x000000ff0b0a7290 */ /* 0x000fe2000fffe1ff */
[----:B------:R-:W-:Y:S01]  /*7690*/  @!UP0 UMOV UR4, UR9 ;  /* 0x0000000900048c82 */ /* 0x000fe20008000000 */
[----:B------:R-:W-:Y:S02]  /*76a0*/  UIADD3 UR9, UPT, UPT, -UR6, URZ, URZ ;  /* 0x000000ff06097290 */ /* 0x000fe4000fffe1ff */
[----:B------:R-:W-:Y:S02]  /*76b0*/  @!UP0 USHF.R.U32.HI UR4, URZ, UR41, UR4 ;  /* 0x00000029ff048299 */ /* 0x000fe40008011604 */
[----:B------:R-:W-:Y:S02]  /*76c0*/  UIMAD UR10, UR39, UR10, UR6 ;  /* 0x0000000a270a72a4 */ /* 0x000fe4000f8e0206 */
[----:B------:R-:W-:Y:S04]  /*76d0*/  @!UP0 USEL UR4, UR5, UR4, !UP2 ;  /* 0x0000000405048287 */ /* 0x000fe8000d000000 */
[----:B------:R-:W-:Y:S02]  /*76e0*/  @!UP0 UIMAD UR10, UR7, UR10, UR4 ;  /* 0x0000000a070a82a4 */ /* 0x000fe4000f8e0204 */
[----:B------:R-:W-:Y:S02]  /*76f0*/  @!UP0 UIADD3 UR11, UPT, UPT, UR11, -UR4, URZ ;  /* 0x800000040b0b8290 */ /* 0x000fe4000fffe0ff */
[----:B------:R-:W-:Y:S02]  /*7700*/  UIMAD UR7, UR42, UR8, UR37 ;  /* 0x000000082a0772a4 */ /* 0x000fe4000f8e0225 */
[----:B------:R-:W-:Y:S02]  /*7710*/  @!UP0 UIMAD UR6, UR11, UR39, UR5 ;  /* 0x000000270b0682a4 */ /* 0x000fe4000f8e0205 */
[----:B------:R-:W-:Y:S01]  /*7720*/  UIMAD UR4, UR58, UR9, UR36 ;  /* 0x000000093a0472a4 */ /* 0x000fe2000f8e0224 */
[----:B------:R-:W-:Y:S02]  /*7730*/  @!UP0 UMOV UR5, UR10 ;  /* 0x0000000a00058c82 */ /* 0x000fe40008000000 */
[----:B------:R-:W-:Y:S02]  /*7740*/  UIMAD UR37, UR5, UR42, UR7 ;  /* 0x0000002a052572a4 */ /* 0x000fe4000f8e0207 */
[----:B------:R-:W-:Y:S11]  /*7750*/  UIMAD UR36, UR6, UR58, UR4 ;  /* 0x0000003a062472a4 */ /* 0x000ff6000f8e0204 */
[----:B------:R-:W-:Y:S01]  /*7760*/  @!UPT UIADD3 URZ, UPT, UPT, URZ, URZ, URZ ;  /* 0x000000fffffff290 */ /* 0x000fe2000fffe0ff */
.L_x_133:
[----:B------:R-:W-:Y:S01]  /*7770*/  UISETP.NE.AND UP0, UPT, UR38, 0x1, UPT ;  /* 0x000000012600788c */ /* 0x000fe2000bf05270 */
[----:B------:R-:W-:Y:S01]  /*7780*/  R2UR UR11, R102 ;  /* 0x00000000660b72ca */ /* 0x000fe200000e0000 */
[----:B------:R-:W-:Y:S01]  /*7790*/  USHF.L.U32 UR50, UR26, 0x7, URZ ;  /* 0x000000071a327899 */ /* 0x000fe200080006ff */
[----:B------:R-:W-:Y:S01]  /*77a0*/  IADD3 R91, PT, PT, R91, 0x1, RZ ;  /* 0x000000015b5b7810 */ /* 0x000fe20007ffe0ff */
[----:B------:R-:W-:Y:S07]  /*77b0*/  USHF.L.U32 UR49, UR34, 0x6, URZ ;  /* 0x0000000622317899 */ /* 0x000fee00080006ff */
[----:B------:R-:W1:Y:S01]  /*77c0*/  @!UP0 LDCU.128 UR12, c[0x0][0xf10] ;  /* 0x0001e200ff0c87ac */ /* 0x000e620008000c00 */
[----:B------:R-:W2:Y:S01]  /*77d0*/  @!UP0 LDCU UR5, c[0x0][0xf0c] ;  /* 0x0001e180ff0587ac */ /* 0x000ea20008000800 */
[----:B------:R-:W3:Y:S01]  /*77e0*/  @!UP0 LDCU UR10, c[0x0][0xf20] ;  /* 0x0001e400ff0a87ac */ /* 0x000ee20008000800 */
[----:B-1----:R-:W-:Y:S02]  /*77f0*/  UIMAD.WIDE.U32 UR8, UR37, UR12, URZ ;  /* 0x0000000c250872a5 */ /* 0x002fe4000f8e00ff */
[----:B------:R-:W-:Y:S02]  /*7800*/  UIMAD.WIDE.U32 UR6, UR36, UR15, URZ ;  /* 0x0000000f240672a5 */ /* 0x000fe4000f8e00ff */
[----:B------:R-:W-:Y:S03]  /*7810*/  @!UP0 UISETP.NE.AND UP1, UPT, UR14, 0x1, UPT ;  /* 0x000000010e00888c */ /* 0x000fe6000bf25270 */
[----:B------:R-:W-:Y:S01]  /*7820*/  @!UP0 UMOV UR4, UR9 ;  /* 0x0000000900048c82 */ /* 0x000fe20008000000 */
[----:B--2---:R-:W-:Y:S02]  /*7830*/  @!UP0 UISETP.NE.AND UP2, UPT, UR5, 0x1, UPT ;  /* 0x000000010500888c */ /* 0x004fe4000bf45270 */
[----:B------:R-:W-:Y:S01]  /*7840*/  @!UP0 USHF.R.U32.HI UR4, URZ, UR13, UR4 ;  /* 0x0000000dff048299 */ /* 0x000fe20008011604 */
[----:B------:R-:W-:Y:S02]  /*7850*/  @!UP0 UMOV UR6, UR7 ;  /* 0x0000000700068c82 */ /* 0x000fe40008000000 */
[----:B---3--:R-:W-:Y:S02]  /*7860*/  @!UP0 USHF.R.U32.HI UR6, URZ, UR10, UR6 ;  /* 0x0000000aff068299 */ /* 0x008fe40008011606 */
[----:B------:R-:W-:Y:S02]  /*7870*/  @!UP0 USEL UR7, UR37, UR4, !UP2 ;  /* 0x0000000425078287 */ /* 0x000fe4000d000000 */
[----:B------:R-:W-:Y:S04]  /*7880*/  @!UP0 USEL UR6, UR36, UR6, !UP1 ;  /* 0x0000000624068287 */ /* 0x000fe8000c800000 */
[----:B------:R-:W-:Y:S02]  /*7890*/  @!UP0 UIADD3 UR4, UPT, UPT, -UR7, UR6, URZ ;  /* 0x0000000607048290 */ /* 0x000fe4000fffe1ff */
[----:B------:R-:W-:Y:S02]  /*78a0*/  @!UP0 UIADD3 UR6, UPT, UPT, UR7, -UR6, URZ ;  /* 0x8000000607068290 */ /* 0x000fe4000fffe0ff */
[----:B------:R-:W-:Y:S02]  /*78b0*/  @!UP0 UIMAD UR37, UR4, UR5, UR37 ;  /* 0x00000005042582a4 */ /* 0x000fe4000f8e0225 */
[----:B------:R-:W-:Y:S02]  /*78c0*/  @!UP0 UIMAD UR36, UR6, UR14, UR36 ;  /* 0x0000000e062482a4 */ /* 0x000fe4000f8e0224 */
[----:B------:R-:W-:Y:S09]  /*78d0*/  ULOP3.LUT UP0, URZ, UR11, 0x1b0, URZ, 0xc0, !UPT ;  /* 0x000001b00bff7892 */ /* 0x000ff2000f80c0ff */
[----:B------:R-:W-:Y:S05]  /*78e0*/  BRA.U !UP0, `(.L_x_134) ;  /* 0x00000001087c7547 */ /* 0x000fea000b800000 */
[----:B------:R-:W1:Y:S01]  /*78f0*/  LDCU.64 UR8, c[0x4][0x80] ;  /* 0x01001000ff0877ac */ /* 0x000e620008000a00 */
[----:B------:R-:W-:Y:S01]  /*7900*/  MOV R2, 0x0 ;  /* 0x0000000000027802 */ /* 0x000fe20000000f00 */
[----:B------:R-:W-:Y:S02]  /*7910*/  HFMA2 R12, -RZ, RZ, 0, 5.9604644775390625e-08 ;  /* 0x00000001ff0c7431 */ /* 0x000fe400000001ff */
[----:B------:R-:W-:Y:S01]  /*7920*/  IMAD.MOV.U32 R8, RZ, RZ, 0x70 ;  /* 0x00000070ff087424 */ /* 0x000fe200078e00ff */
[----:B------:R2:W3:Y:S01]  /*7930*/  LDC.64 R14, c[0x4][R2] ;  /* 0x01000000020e7b82 */ /* 0x0004e20000000a00 */
[----:B------:R-:W4:Y:S01]  /*7940*/  LDCU.64 UR6, c[0x4][0x88] ;  /* 0x01001100ff0677ac */ /* 0x000f220008000a00 */
[----:B------:R-:W-:Y:S01]  /*7950*/  IMAD.MOV.U32 R13, RZ, RZ, RZ ;  /* 0x000000ffff0d7224 */ /* 0x000fe200078e00ff */
[----:B------:R-:W2:Y:S01]  /*7960*/  LDCU.64 UR4, c[0x4][0x8] ;  /* 0x01000100ff0477ac */ /* 0x000ea20008000a00 */
[----:B-1----:R-:W-:Y:S01]  /*7970*/  MOV R5, UR9 ;  /* 0x0000000900057c02 */ /* 0x002fe20008000f00 */
[----:B------:R-:W-:Y:S01]  /*7980*/  IMAD.U32 R4, RZ, RZ, UR8 ;  /* 0x00000008ff047e24 */ /* 0x000fe2000f8e00ff */
[----:B----4-:R-:W-:Y:S01]  /*7990*/  MOV R7, UR7 ;  /* 0x0000000700077c02 */ /* 0x010fe20008000f00 */
[----:B------:R-:W-:Y:S01]  /*79a0*/  IMAD.U32 R6, RZ, RZ, UR6 ;  /* 0x00000006ff067e24 */ /* 0x000fe2000f8e00ff */
[----:B--2---:R-:W-:Y:S01]  /*79b0*/  MOV R11, UR5 ;  /* 0x00000005000b7c02 */ /* 0x004fe20008000f00 */
[----:B------:R-:W-:Y:S02]  /*79c0*/  IMAD.U32 R10, RZ, RZ, UR4 ;  /* 0x00000004ff0a7e24 */ /* 0x000fe4000f8e00ff */
[----:B------:R-:W-:Y:S07]  /*79d0*/  LEPC R20, `(.L_x_135) ;  /* 0x000000001014794e */ /* 0x000fee0000000000 */
[----:B---3-5:R-:W-:Y:S05]  /*79e0*/  CALL.ABS.NOINC R14 ;  /* 0x000000000e007343 */ /* 0x028fea0003c00000 */
.L_x_135:
[----:B------:R-:W1:Y:S01]  /*79f0*/  LDCU.64 UR8, c[0x4][0x80] ;  /* 0x01001000ff0877ac */ /* 0x000e620008000a00 */
[----:B------:R-:W2:Y:S01]  /*7a00*/  LDC.64 R2, c[0x4][R2] ;  /* 0x0100000002027b82 */ /* 0x000ea20000000a00 */
[----:B------:R-:W-:Y:S02]  /*7a10*/  HFMA2 R12, -RZ, RZ, 0, 5.9604644775390625e-08 ;  /* 0x00000001ff0c7431 */ /* 0x000fe400000001ff */
[----:B------:R-:W-:Y:S02]  /*7a20*/  IMAD.MOV.U32 R8, RZ, RZ, 0x70 ;  /* 0x00000070ff087424 */ /* 0x000fe400078e00ff */
[----:B------:R-:W-:Y:S01]  /*7a30*/  IMAD.MOV.U32 R13, RZ, RZ, RZ ;  /* 0x000000ffff0d7224 */ /* 0x000fe200078e00ff */
[----:B------:R-:W3:Y:S01]  /*7a40*/  LDCU.64 UR6, c[0x4][0x88] ;  /* 0x01001100ff0677ac */ /* 0x000ee20008000a00 */
[----:B------:R-:W4:Y:S01]  /*7a50*/  LDCU.64 UR4, c[0x4][0x8] ;  /* 0x01000100ff0477ac */ /* 0x000f220008000a00 */
[----:B-1----:R-:W-:Y:S02]  /*7a60*/  MOV R4, UR8 ;  /* 0x0000000800047c02 */ /* 0x002fe40008000f00 */
[----:B------:R-:W-:Y:S02]  /*7a70*/  MOV R5, UR9 ;  /* 0x0000000900057c02 */ /* 0x000fe40008000f00 */
[----:B---3--:R-:W-:Y:S01]  /*7a80*/  MOV R7, UR7 ;  /* 0x0000000700077c02 */ /* 0x008fe20008000f00 */
[----:B------:R-:W-:Y:S01]  /*7a90*/  IMAD.U32 R6, RZ, RZ, UR6 ;  /* 0x00000006ff067e24 */ /* 0x000fe2000f8e00ff */
[----:B----4-:R-:W-:Y:S01]  /*7aa0*/  MOV R11, UR5 ;  /* 0x00000005000b7c02 */ /* 0x010fe20008000f00 */
[----:B------:R-:W-:Y:S02]  /*7ab0*/  IMAD.U32 R10, RZ, RZ, UR4 ;  /* 0x00000004ff0a7e24 */ /* 0x000fe4000f8e00ff */
[----:B------:R-:W-:Y:S07]  /*7ac0*/  LEPC R20, `(.L_x_134) ;  /* 0x000000001014794e */ /* 0x000fee0000000000 */
[----:B--2---:R-:W-:Y:S05]  /*7ad0*/  CALL.ABS.NOINC R2 ;  /* 0x0000000002007343 */ /* 0x004fea0003c00000 */
.L_x_134:
[----:B------:R-:W-:Y:S02]  /*7ae0*/  R2UR UR6, R88 ;  /* 0x00000000580672ca */ /* 0x000fe400000e0000 */
[----:B------:R-:W-:Y:S02]  /*7af0*/  R2UR UR5, R100 ;  /* 0x00000000640572ca */ /* 0x000fe400000e0000 */
[----:B------:R-:W-:Y:S02]  /*7b00*/  R2UR UR4, R99 ;  /* 0x00000000630472ca */ /* 0x000fe400000e0000 */
[----:B------:R-:W-:Y:S02]  /*7b10*/  ISETP.NE.U32.AND P4, PT, R78, RZ, PT ;  /* 0x000000ff4e00720c */ /* 0x000fe40003f85070 */
[----:B------:R-:W-:Y:S02]  /*7b20*/  ISETP.NE.U32.AND P2, PT, RZ, UR60, PT ;  /* 0x0000003cff007c0c */ /* 0x000fe4000bf45070 */
[----:B------:R-:W-:Y:S02]  /*7b30*/  ISETP.NE.AND.EX P4, PT, R79, RZ, PT, P4 ;  /* 0x000000ff4f00720c */ /* 0x000fe40003f85340 */
[----:B------:R-:W-:Y:S01]  /*7b40*/  ISETP.NE.AND.EX P2, PT, RZ, UR61, PT, P2 ;  /* 0x0000003dff007c0c */ /* 0x000fe2000bf45320 */
[----:B------:R-:W-:Y:S02]  /*7b50*/  UISETP.NE.AND UP2, UPT, UR6, URZ, UPT ;  /* 0x000000ff0600728c */ /* 0x000fe4000bf45270 */
[----:B------:R-:W-:Y:S04]  /*7b60*/  UISETP.NE.U32.AND UP0, UPT, UR5, URZ, UPT ;  /* 0x000000ff0500728c */ /* 0x000fe8000bf05070 */
[----:B------:R-:W-:Y:S01]  /*7b70*/  UISETP.NE.AND.EX UP1, UPT, UR4, URZ, UPT, UP0 ;  /* 0x000000ff0400728c */ /* 0x000fe2000bf25300 */
[----:B------:R-:W-:Y:S01]  /*7b80*/  PLOP3.LUT P1, PT, PT, PT, UP2, 0x80, 0x8 ;  /* 0x000000000008781c */ /* 0x000fe20003f2f028 */
[----:B------:R-:W-:Y:S03]  /*7b90*/  UPLOP3.LUT UP0, UPT, UPT, UPT, UPT, 0x40, 0x4 ;  /* 0x000000000004789c */ /* 0x000fe60003f0e870 */
[----:B------:R-:W-:Y:S06]  /*7ba0*/  @UP2 UPLOP3.LUT UP0, UPT, UPT, UPT, UP1, 0x80, 0x8 ;  /* 0x000000000008289c */ /* 0x000fec0003f0f010 */
[----:B------:R-:W-:Y:S01]  /*7bb0*/  PLOP3.LUT P0, PT, PT, PT, UP0, 0x80, 0x8 ;  /* 0x000000000008781c */ /* 0x000fe20003f0f008 */
[----:B------:R-:W-:Y:S01]  /*7bc0*/  @!UPT UIADD3 URZ, UPT, UPT, URZ, URZ, URZ ;  /* 0x000000fffffff290 */ /* 0x000fe2000fffe0ff */
[----:B------:R-:W-:Y:S11]  /*7bd0*/  BRA.U !UP1, `(.L_x_136) ;  /* 0x0000000109407547 */ /* 0x000ff6000b800000 */
[----:B------:R-:W-:Y:S01]  /*7be0*/  UISETP.NE.U32.AND UP0, UPT, UR60, URZ, UPT ;  /* 0x000000ff3c00728c */ /* 0x000fe2000bf05070 */
[----:B------:R-:W-:Y:S01]  /*7bf0*/  R2UR UR6, R100 ;  /* 0x00000000640672ca */ /* 0x000fe200000e0000 */
[----:B------:R-:W1:Y:S01]  /*7c00*/  LDCU.64 UR8, c[0x0][0x358] ;  /* 0x00006b00ff0877ac */ /* 0x000e620008000a00 */
[----:B------:R-:W-:Y:S02]  /*7c10*/  HFMA2 R84, -RZ, RZ, 0, 5.9604644775390625e-08 ;  /* 0x00000001ff547431 */ /* 0x000fe400000001ff */
[----:B------:R-:W-:Y:S01]  /*7c20*/  IMAD.MOV.U32 R0, RZ, RZ, 0x1 ;  /* 0x00000001ff007424 */ /* 0x000fe200078e00ff */
[----:B------:R-:W-:Y:S06]  /*7c30*/  UISETP.NE.AND.EX UP0, UPT, UR61, URZ, UPT, UP0 ;  /* 0x000000ff3d00728c */ /* 0x000fec000bf05300 */
[----:B------:R-:W-:Y:S05]  /*7c40*/  PLOP3.LUT P3, PT, PT, PT, UP0, 0x80, 0x8 ;  /* 0x000000000008781c */ /* 0x000fea0003f6f008 */
[----:B------:R-:W2:Y:S01]  /*7c50*/  @UP0 LDCU.64 UR4, c[0x0][0xc88] ;  /* 0x00019100ff0407ac */ /* 0x000ea20008000a00 */
[----:B------:R-:W-:Y:S07]  /*7c60*/  @UP0 UIMAD UR6, UR44, UR6, URZ ;  /* 0x000000062c0602a4 */ /* 0x000fee000f8e02ff */
[----:B------:R-:W-:Y:S01]  /*7c70*/  @!P3 PRMT R84, R0, 0x7610, R84 ;  /* 0x000076100054b816 */ /* 0x000fe20000000054 */
[----:B--2---:R-:W-:Y:S06]  /*7c80*/  @UP0 UIMAD.WIDE UR4, UR6, 0x4, UR4 ;  /* 0x00000004060408a5 */ /* 0x004fec000f8e0204 */
[----:B------:R-:W-:Y:S02]  /*7c90*/  IMAD.U32 R2, RZ, RZ, UR4 ;  /* 0x00000004ff027e24 */ /* 0x000fe4000f8e00ff */
[----:B------:R-:W-:Y:S03]  /*7ca0*/  IMAD.U32 R3, RZ, RZ, UR5 ;  /* 0x00000005ff037e24 */ /* 0x000fe6000f8e00ff */
[----:B------:R-:W2:Y:S02]  /*7cb0*/  @!UP0 LDCU UR4, c[0x0][0xc80] ;  /* 0x00019000ff0487ac */ /* 0x000ea40008000800 */
[----:B-1---5:R1:W5:Y:S02]  /*7cc0*/  @P3 LDG.E R41, desc[UR8][R2.64] ;  /* 0x0000000802293981 */ /* 0x022364000c1e1900 */
[----:B-12---:R-:W-:Y:S02]  /*7cd0*/  @!P3 MOV R41, UR4 ;  /* 0x000000040029bc02 */ /* 0x006fe40008000f00 */
.L_x_136:
[----:B------:R-:W-:Y:S05]  /*7ce0*/  @!P4 BRA `(.L_x_137) ;  /* 0x000000000024c947 */ /* 0x000fea0003800000 */
[----:B------:R-:W-:Y:S01]  /*7cf0*/  ISETP.NE.U32.AND P3, PT, R76, RZ, PT ;  /* 0x000000ff4c00720c */ /* 0x000fe20003f65070 */
[----:B------:R-:W1:Y:S03]  /*7d00*/  LDCU.64 UR4, c[0x0][0x358] ;  /* 0x00006b00ff0477ac */ /* 0x000e660008000a00 */
[----:B------:R-:W-:Y:S11]  /*7d10*/  ISETP.NE.AND.EX P3, PT, R77, RZ, PT, P3 ;  /* 0x000000ff4d00720c */ /* 0x000ff60003f65330 */
[----:B------:R-:W-:Y:S02]  /*7d20*/  @!UPT UIADD3 URZ, UPT, UPT, URZ, URZ, URZ ;  /* 0x000000fffffff290 */ /* 0x000fe4000fffe0ff */
[----:B------:R-:W2:Y:S01]  /*7d30*/  @P3 LDC.64 R2, c[0x0][0xca8] ;  /* 0x00032a00ff023b82 */ /* 0x000ea20000000a00 */
[----:B------:R-:W-:Y:S04]  /*7d40*/  @P3 IMAD R0, R78, UR44, RZ ;  /* 0x0000002c4e003c24 */ /* 0x000fe8000f8e02ff */
[----:B--2---:R-:W-:Y:S05]  /*7d50*/  @P3 IMAD.WIDE R2, R0, 0x4, R2 ;  /* 0x0000000400023825 */ /* 0x004fea00078e0202 */
[----:B-1---5:R1:W5:Y:S02]  /*7d60*/  @P3 LDG.E R38, desc[UR4][R2.64] ;  /* 0x0000000402263981 */ /* 0x022364000c1e1900 */
[----:B-1----:R-:W2:Y:S02]  /*7d70*/  @!P3 LDC R38, c[0x0][0xca0] ;  /* 0x00032800ff26bb82 */ /* 0x002ea40000000800 */
.L_x_137:
[----:B-----5:R-:W-:Y:S01]  /*7d80*/  FSETP.NEU.AND P3, PT, R41, RZ, PT ;  /* 0x000000ff2900720b */ /* 0x020fe20003f6d000 */
[----:B------:R-:W-:Y:S01]  /*7d90*/  ULOP3.LUT UR4, UR54, 0x1, URZ, 0x3c, !UPT ;  /* 0x0000000136047892 */ /* 0x000fe2000f8e3cff */
[----:B------:R-:W-:Y:S01]  /*7da0*/  SEL R4, RZ, 0xffffffff, P2 ;  /* 0xffffffffff047807 */ /* 0x000fe20001000000 */
[----:B------:R-:W-:Y:S01]  /*7db0*/  IMAD.U32 R110, RZ, RZ, UR46 ;  /* 0x0000002eff6e7e24 */ /* 0x000fe2000f8e00ff */
[----:B------:R-:W-:Y:S01]  /*7dc0*/  @P1 LOP3.LUT P2, RZ, R84, 0xff, RZ, 0xc0, !PT ;  /* 0x000000ff54ff1812 */ /* 0x000fe2000784c0ff */
[----:B------:R-:W-:Y:S01]  /*7dd0*/  IMAD.SHL.U32 R81, R93, 0x10, RZ ;  /* 0x000000105d517824 */ /* 0x000fe200078e00ff */
[----:B------:R-:W-:Y:S01]  /*7de0*/  @P1 SEL R3, RZ, 0xffffffff, P3 ;  /* 0xffffffffff031807 */ /* 0x000fe20001800000 */
[----:B------:R-:W-:Y:S01]  /*7df0*/  IMAD.U32 R111, RZ, RZ, UR4 ;  /* 0x00000004ff6f7e24 */ /* 0x000fe2000f8e00ff */
[----:B------:R-:W-:Y:S01]  /*7e00*/  LEA R89, R36, UR47, 0x3 ;  /* 0x0000002f24597c11 */ /* 0x000fe2000f8e18ff */
[----:B------:R-:W-:Y:S01]  /*7e10*/  IMAD.SHL.U32 R110, R110, 0x2000, RZ ;  /* 0x000020006e6e7824 */ /* 0x000fe200078e00ff */
[----:B------:R-:W-:Y:S01]  /*7e20*/  @P0 SEL R3, R4, R3, !P2 ;  /* 0x0000000304030207 */ /* 0x000fe20005000000 */
[----:B------:R-:W-:Y:S01]  /*7e30*/  IMAD.SHL.U32 R80, R92, 0x10, RZ ;  /* 0x000000105c507824 */ /* 0x000fe200078e00ff */
[----:B------:R-:W-:Y:S01]  /*7e40*/  SHF.L.U32 R2, R95, 0x1f, RZ ;  /* 0x0000001f5f027819 */ /* 0x000fe200000006ff */
[----:B------:R-:W-:Y:S01]  /*7e50*/  IMAD.IADD R82, R97, 0x1, R110 ;  /* 0x0000000161527824 */ /* 0x000fe200078e026e */
[----:B------:R-:W-:Y:S01]  /*7e60*/  @P1 LOP3.LUT R3, R3, 0x1, RZ, 0xc0, !PT ;  /* 0x0000000103031812 */ /* 0x000fe200078ec0ff */
[----:B------:R-:W-:Y:S01]  /*7e70*/  BSSY B1, `(.L_x_138) ;  /* 0x0000039000017945 */ /* 0x000fe20003800000 */
[----:B------:R-:W-:Y:S01]  /*7e80*/  PLOP3.LUT P2, PT, PT, PT, UP1, 0x80, 0x8 ;  /* 0x000000000008781c */ /* 0x000fe20003f4f018 */
[----:B------:R-:W-:Y:S01]  /*7e90*/  IMAD.IADD R83, R82, 0x1, R81 ;  /* 0x0000000152537824 */ /* 0x000fe200078e0251 */
[----:B------:R-:W-:Y:S01]  /*7ea0*/  ISETP.NE.U32.OR P5, PT, R3, 0x1, !P1 ;  /* 0x000000010300780c */ /* 0x000fe20004fa5470 */
[----:B------:R-:W-:Y:S01]  /*7eb0*/  IMAD.U32 R3, RZ, RZ, UR46 ;  /* 0x0000002eff037e24 */ /* 0x000fe2000f8e00ff */
[----:B------:R-:W-:Y:S01]  /*7ec0*/  LOP3.LUT P4, R90, R84, 0xff, RZ, 0xc0, !PT ;  /* 0x000000ff545a7812 */ /* 0x000fe2000788c0ff */
[----:B------:R-:W-:Y:S01]  /*7ed0*/  IMAD.MOV.U32 R109, RZ, RZ, 0x1 ;  /* 0x00000001ff6d7424 */ /* 0x000fe200078e00ff */
[----:B------:R-:W-:Y:S01]  /*7ee0*/  P2R R108, PR, RZ, 0x20 ;  /* 0x00000020ff6c7803 */ /* 0x000fe20000000000 */
[----:B------:R-:W-:Y:S01]  /*7ef0*/  IMAD R39, R36, 0x40, R37 ;  /* 0x0000004024277824 */ /* 0x000fe200078e0225 */
[----:B------:R-:W-:Y:S01]  /*7f00*/  LEA R0, R3, UR47, 0x3 ;  /* 0x0000002f03007c11 */ /* 0x000fe2000f8e18ff */
[----:B------:R-:W-:Y:S01]  /*7f10*/  IMAD.U32 R112, RZ, RZ, UR46 ;  /* 0x0000002eff707e24 */ /* 0x000fe2000f8e00ff */
[----:B------:R-:W-:Y:S02]  /*7f20*/  SEL R3, RZ, 0xffffffff, P3 ;  /* 0xffffffffff037807 */ /* 0x000fe40001800000 */
[----:B------:R-:W-:Y:S02]  /*7f30*/  CS2R R74, SRZ ;  /* 0x00000000004a7805 */ /* 0x000fe4000001ff00 */
[----:B------:R-:W-:Y:S02]  /*7f40*/  CS2R R72, SRZ ;  /* 0x0000000000487805 */ /* 0x000fe4000001ff00 */
[----:B------:R-:W-:Y:S02]  /*7f50*/  CS2R R66, SRZ ;  /* 0x0000000000427805 */ /* 0x000fe4000001ff00 */
[----:B------:R-:W-:Y:S02]  /*7f60*/  @P2 SEL R3, R4, R3, !P4 ;  /* 0x0000000304032207 */ /* 0x000fe40006000000 */
[----:B------:R-:W-:Y:S02]  /*7f70*/  CS2R R64, SRZ ;  /* 0x0000000000407805 */ /* 0x000fe4000001ff00 */
[----:B------:R-:W-:Y:S02]  /*7f80*/  @P5 SHF.L.U32 R5, R111, 0x1f, RZ ;  /* 0x0000001f6f055819 */ /* 0x000fe400000006ff */
[----:B------:R-:W-:Y:S02]  /*7f90*/  CS2R R58, SRZ ;  /* 0x00000000003a7805 */ /* 0x000fe4000001ff00 */
[----:B------:R-:W-:Y:S02]  /*7fa0*/  LOP3.LUT R3, R3, 0x1, RZ, 0xc0, !PT ;  /* 0x0000000103037812 */ /* 0x000fe400078ec0ff */
[----:B------:R-:W-:Y:S01]  /*7fb0*/  CS2R R56, SRZ ;  /* 0x0000000000387805 */ /* 0x000fe2000001ff00 */
[----:B------:R-:W1:Y:S01]  /*7fc0*/  @P5 SYNCS.PHASECHK.TRANS64.TRYWAIT P1, [R0+URZ+0x210], R5 ;  /* 0x00021005000055a7 */ /* 0x000e6200080211ff */
[----:B------:R-:W-:Y:S02]  /*7fd0*/  CS2R R50, SRZ ;  /* 0x0000000000327805 */ /* 0x000fe4000001ff00 */
[----:B------:R-:W-:Y:S02]  /*7fe0*/  ISETP.NE.U32.AND P2, PT, R3, 0x1, PT ;  /* 0x000000010300780c */ /* 0x000fe40003f45070 */
[----:B------:R-:W-:Y:S01]  /*7ff0*/  CS2R R48, SRZ ;  /* 0x0000000000307805 */ /* 0x000fe2000001ff00 */
[----:B------:R-:W-:Y:S01]  /*8000*/  IMAD.IADD R47, R82, 0x1, R80 ;  /* 0x00000001522f7824 */ /* 0x000fe200078e0250 */
[----:B------:R-:W-:Y:S01]  /*8010*/  P2R R113, PR, RZ, 0x4 ;  /* 0x00000004ff717803 */ /* 0x000fe20000000000 */
[----:B------:R-:W-:Y:S01]  /*8020*/  IMAD.IADD R46, R96, 0x1, R83 ;  /* 0x00000001602e7824 */ /* 0x000fe200078e0253 */
[----:B------:R3:W4:Y:S01]  /*8030*/  SYNCS.PHASECHK.TRANS64.TRYWAIT P0, [R89+URZ+0x270], R2 ;  /* 0x00027002590075a7 */ /* 0x00072200080011ff */
[----:B-1----:R-:W-:Y:S01]  /*8040*/  @P5 SEL R109, RZ, 0x1, !P1 ;  /* 0x00000001ff6d5807 */ /* 0x002fe20004800000 */
[----:B---3--:R-:W-:Y:S06]  /*8050*/  @!P5 BRA `(.L_x_139) ;  /* 0x000000000068d947 */ /* 0x008fec0003800000 */
[----:B------:R-:W-:Y:S01]  /*8060*/  ISETP.NE.AND P1, PT, R109, RZ, PT ;  /* 0x000000ff6d00720c */ /* 0x000fe20003f25270 */
[----:B------:R-:W-:Y:S01]  /*8070*/  BSSY B0, `(.L_x_140) ;  /* 0x000000d000007945 */ /* 0x000fe20003800000 */
[----:B------:R-:W-:Y:S02]  /*8080*/  CS2R R50, SRZ ;  /* 0x0000000000327805 */ /* 0x000fe4000001ff00 */
[----:B------:R-:W-:Y:S02]  /*8090*/  CS2R R48, SRZ ;  /* 0x0000000000307805 */ /* 0x000fe4000001ff00 */
[----:B------:R-:W-:Y:S02]  /*80a0*/  CS2R R58, SRZ ;  /* 0x00000000003a7805 */ /* 0x000fe4000001ff00 */
[----:B------:R-:W-:Y:S02]  /*80b0*/  CS2R R56, SRZ ;  /* 0x0000000000387805 */ /* 0x000fe4000001ff00 */
[----:B------:R-:W-:Y:S02]  /*80c0*/  CS2R R66, SRZ ;  /* 0x0000000000427805 */ /* 0x000fe4000001ff00 */
[----:B------:R-:W-:Y:S02]  /*80d0*/  CS2R R64, SRZ ;  /* 0x0000000000407805 */ /* 0x000fe4000001ff00 */
[----:B------:R-:W-:Y:S02]  /*80e0*/  CS2R R74, SRZ ;  /* 0x00000000004a7805 */ /* 0x000fe4000001ff00 */
[----:B------:R-:W-:Y:S01]  /*80f0*/  CS2R R72, SRZ ;  /* 0x0000000000487805 */ /* 0x000fe2000001ff00 */
[----:B------:R-:W-:Y:S06]  /*8100*/  @P1 BRA `(.L_x_141) ;  /* 0x00000000000c1947 */ /* 0x000fec0003800000 */
[----:B------:R-:W-:Y:S04]  /*8110*/  SHF.L.U32 R3, R111, 0x1f, RZ ;  /* 0x0000001f6f037819 */ /* 0x000fe800000006ff */
[----:B------:R-:W1:Y:S02]  /*8120*/  SYNCS.PHASECHK.TRANS64.TRYWAIT P1, [R0+URZ+0x210], R3 ;  /* 0x00021003000075a7 */ /* 0x000e6400080211ff */
[----:B-1----:R-:W-:Y:S05]  /*8130*/  @!P1 BRA `(.L_x_142) ;  /* 0x00000030003c9947 */ /* 0x002fea0003800000 */
.L_x_141:
[----:B------:R-:W-:Y:S05]  /*8140*/  BSYNC B0 ;  /* 0x0000000000007941 */ /* 0x000fea0003800000 */
.L_x_140:
[----:B------:R-:W-:Y:S01]  /*8150*/  ISETP.NE.AND P1, PT, R113, RZ, PT ;  /* 0x000000ff7100720c */ /* 0x000fe20003f25270 */
[----:B------:R-:W-:Y:S04]  /*8160*/  UIADD3 UR4, UPT, UPT, UR46, 0x1, URZ ;  /* 0x000000012e047890 */ /* 0x000fe8000fffe0ff */
[----:B------:R-:W-:Y:S04]  /*8170*/  UISETP.NE.AND UP0, UPT, UR4, 0x3, UPT ;  /* 0x000000030400788c */ /* 0x000fe8000bf05270 */
[----:B------:R-:W-:Y:S02]  /*8180*/  USEL UR5, URZ, 0x1, UP0 ;  /* 0x00000001ff057887 */ /* 0x000fe40008000000 */
[----:B------:R-:W-:Y:S02]  /*8190*/  USEL UR4, UR4, URZ, UP0 ;  /* 0x000000ff04047287 */ /* 0x000fe40008000000 */
[----:B------:R3:W1:Y:S02]  /*81a0*/  @P1 LDS.128 R48, [R82] ;  /* 0x0000000052301984 */ /* 0x0006640000000c00 */
[----:B------:R-:W-:Y:S02]  /*81b0*/  LOP3.LUT R111, R111, UR5, RZ, 0x3c, !PT ;  /* 0x000000056f6f7c12 */ /* 0x000fe4000f8e3cff */
[----:B------:R3:W1:Y:S01]  /*81c0*/  @P1 LDS.128 R56, [R83+0x10] ;  /* 0x0000100053381984 */ /* 0x0006620000000c00 */
[----:B------:R-:W-:Y:S03]  /*81d0*/  IMAD.U32 R112, RZ, RZ, UR4 ;  /* 0x00000004ff707e24 */ /* 0x000fe6000f8e00ff */
[----:B------:R3:W1:Y:S04]  /*81e0*/  @P1 LDS.128 R64, [R47+0x20] ;  /* 0x000020002f401984 */ /* 0x0006680000000c00 */
[----:B------:R3:W1:Y:S02]  /*81f0*/  @P1 LDS.128 R72, [R46+0x10] ;  /* 0x000010002e481984 */ /* 0x0006640000000c00 */
.L_x_139:
[----:B------:R-:W-:Y:S05]  /*8200*/  BSYNC B1 ;  /* 0x0000000000017941 */ /* 0x000fea0003800000 */
.L_x_138:
[----:B-1----:R-:W-:Y:S04]  /*8210*/  SHF.R.U32.HI R0, RZ, 0x15, R39 ;  /* 0x00000015ff007819 */ /* 0x002fe80000011627 */
[----:B------:R-:W-:Y:S01]  /*8220*/  LOP3.LUT P1, RZ, R0, 0x3, R85, 0x48, !PT ;  /* 0x0000000300ff7812 */ /* 0x000fe20007824855 */
[----:B------:R-:W-:Y:S01]  /*8230*/  @!UPT UIADD3 URZ, UPT, UPT, URZ, URZ, URZ ;  /* 0x000000fffffff290 */ /* 0x000fe2000fffe0ff */
[----:B----4-:R-:W-:Y:S11]  /*8240*/  @P0 BRA `(.L_x_143) ;  /* 0x0000000000080947 */ /* 0x010ff60003800000 */
[----:B------:R-:W1:Y:S02]  /*8250*/  SYNCS.PHASECHK.TRANS64.TRYWAIT P0, [R89+URZ+0x270], R2 ;  /* 0x00027002590075a7 */ /* 0x000e6400080011ff */
[----:B-1----:R-:W-:Y:S05]  /*8260*/  @!P0 BRA `(.L_x_144) ;  /* 0x0000003000048947 */ /* 0x002fea0003800000 */
.L_x_143:
[----:B------:R-:W-:Y:S05]  /*8270*/  @!P1 BRA `(.L_x_145) ;  /* 0x0000000000409947 */ /* 0x000fea0003800000 */
[----:B------:R-:W4:Y:S01]  /*8280*/  LDCU.64 UR8, c[0x4][0x70] ;  /* 0x01000e00ff0877ac */ /* 0x000f220008000a00 */
[----:B------:R-:W-:Y:S01]  /*8290*/  MOV R3, 0x0 ;  /* 0x0000000000037802 */ /* 0x000fe20000000f00 */
[----:B------:R-:W-:Y:S02]  /*82a0*/  HFMA2 R12, -RZ, RZ, 0, 5.9604644775390625e-08 ;  /* 0x00000001ff0c7431 */ /* 0x000fe400000001ff */
[----:B------:R-:W-:Y:S02]  /*82b0*/  IMAD.MOV.U32 R8, RZ, RZ, 0x192 ;  /* 0x00000192ff087424 */ /* 0x000fe400078e00ff */
[----:B------:R-:W-:Y:S01]  /*82c0*/  IMAD.MOV.U32 R13, RZ, RZ, RZ ;  /* 0x000000ffff0d7224 */ /* 0x000fe200078e00ff */
[----:B------:R-:W5:Y:S01]  /*82d0*/  LDCU.64 UR6, c[0x4][0x78] ;  /* 0x01000f00ff0677ac */ /* 0x000f620008000a00 */
[----:B-1----:R-:W1:Y:S01]  /*82e0*/  LDC.64 R2, c[0x4][R3] ;  /* 0x0100000003027b82 */ /* 0x002e620000000a00 */
[----:B------:R-:W2:Y:S01]  /*82f0*/  LDCU.64 UR4, c[0x4][0x10] ;  /* 0x01000200ff0477ac */ /* 0x000ea20008000a00 */
[----:B----4-:R-:W-:Y:S01]  /*8300*/  MOV R5, UR9 ;  /* 0x0000000900057c02 */ /* 0x010fe20008000f00 */
[----:B------:R-:W-:Y:S01]  /*8310*/  IMAD.U32 R4, RZ, RZ, UR8 ;  /* 0x00000008ff047e24 */ /* 0x000fe2000f8e00ff */
[----:B-----5:R-:W-:Y:S01]  /*8320*/  MOV R7, UR7 ;  /* 0x0000000700077c02 */ /* 0x020fe20008000f00 */
[----:B------:R-:W-:Y:S01]  /*8330*/  IMAD.U32 R6, RZ, RZ, UR6 ;  /* 0x00000006ff067e24 */ /* 0x000fe2000f8e00ff */
[----:B--2---:R-:W-:Y:S01]  /*8340*/  MOV R11, UR5 ;  /* 0x00000005000b7c02 */ /* 0x004fe20008000f00 */
[----:B------:R-:W-:Y:S02]  /*8350*/  IMAD.U32 R10, RZ, RZ, UR4 ;  /* 0x00000004ff0a7e24 */ /* 0x000fe4000f8e00ff */
[----:B------:R-:W-:Y:S07]  /*8360*/  LEPC R20, `(.L_x_145) ;  /* 0x000000001014794e */ /* 0x000fee0000000000 */
[----:B-1-3--:R-:W-:Y:S05]  /*8370*/  CALL.ABS.NOINC R2 ;  /* 0x0000000002007343 */ /* 0x00afea0003c00000 */
.L_x_145:
[C---:B------:R-:W-:Y:S01]  /*8380*/  SHF.L.U32 R40, R48.reuse, 0x10, RZ ;  /* 0x0000001030287819 */ /* 0x040fe200000006ff */
[----:B------:R-:W-:Y:S05]  /*8390*/  WARPSYNC.ALL ;  /* 0x0000000000007948 */ /* 0x000fea0003800000 */
[----:B------:R-:W-:Y:S01]  /*83a0*/  R2UR UR4, R39 ;  /* 0x00000000270472ca */ /* 0x000fe200000e0000 */
[----:B------:R-:W-:Y:S01]  /*83b0*/  BSSY.RECONVERGENT B0, `(.L_x_146) ;  /* 0x0000087000007945 */ /* 0x000fe20003800200 */
[----:B------:R-:W-:Y:S02]  /*83c0*/  LOP3.LUT R43, R48, 0xffff0000, RZ, 0xc0, !PT ;  /* 0xffff0000302b7812 */ /* 0x000fe400078ec0ff */
[----:B------:R-:W-:Y:S02]  /*83d0*/  SHF.L.U32 R42, R49, 0x10, RZ ;  /* 0x00000010312a7819 */ /* 0x000fe400000006ff */
[----:B------:R-:W-:Y:S02]  /*83e0*/  SHF.L.U32 R45, R51, 0x10, RZ ;  /* 0x00000010332d7819 */ /* 0x000fe400000006ff */
[----:B------:R-:W-:Y:S02]  /*83f0*/  LOP3.LUT R44, R75, 0xffff0000, RZ, 0xc0, !PT ;  /* 0xffff00004b2c7812 */ /* 0x000fe400078ec0ff */
[----:B------:R-:W-:Y:S03]  /*8400*/  ISETP.NE.AND P0, PT, R98, RZ, PT ;  /* 0x000000ff6200720c */ /* 0x000fe60003f05270 */
[----:B------:R-:W2:Y:S02]  /*8410*/  LDTM.x32 R4, tmem[UR4] ;  /* 0x00000004000479ee */ /* 0x000ea400082c0000 */
[C---:B--2---:R-:W-:Y:S01]  /*8420*/  FMUL R0, R38.reuse, R4 ;  /* 0x0000000426007220 */ /* 0x044fe20000400000 */
[C---:B-1----:R-:W-:Y:S01]  /*8430*/  FMUL R2, R38.reuse, R5 ;  /* 0x0000000526027220 */ /* 0x042fe20000400000 */
[C---:B------:R-:W-:Y:S01]  /*8440*/  FMUL R3, R38.reuse, R6 ;  /* 0x0000000626037220 */ /* 0x040fe20000400000 */
[----:B------:R-:W-:Y:S01]  /*8450*/  FMUL R7, R38, R7 ;  /* 0x0000000726077220 */ /* 0x000fe20000400000 */
[----:B------:R-:W-:Y:S01]  /*8460*/  FFMA R0, R41, R40, R0 ;  /* 0x0000002829007223 */ /* 0x000fe20000000000 */
[----:B------:R-:W-:Y:S01]  /*8470*/  LOP3.LUT R40, R49, 0xffff0000, RZ, 0xc0, !PT ;  /* 0xffff000031287812 */ /* 0x000fe200078ec0ff */
[C---:B------:R-:W-:Y:S01]  /*8480*/  FFMA R2, R41.reuse, R43, R2 ;  /* 0x0000002b29027223 */ /* 0x040fe20000000002 */
[C---:B------:R-:W-:Y:S01]  /*8490*/  SHF.L.U32 R43, R50.reuse, 0x10, RZ ;  /* 0x00000010322b7819 */ /* 0x040fe200000006ff */
[C---:B------:R-:W-:Y:S01]  /*84a0*/  FFMA R3, R41.reuse, R42, R3 ;  /* 0x0000002a29037223 */ /* 0x040fe20000000003 */
[----:B------:R-:W-:Y:S01]  /*84b0*/  LOP3.LUT R42, R50, 0xffff0000, RZ, 0xc0, !PT ;  /* 0xffff0000322a7812 */ /* 0x000fe200078ec0ff */
[----:B------:R-:W-:Y:S01]  /*84c0*/  FMUL R4, R38, R8 ;  /* 0x0000000826047220 */ /* 0x000fe20000400000 */
[----:B------:R-:W-:Y:S01]  /*84d0*/  F2FP.BF16.F32.PACK_AB R52, R2, R0 ;  /* 0x000000000234723e */ /* 0x000fe200000010ff */
[----:B------:R-:W-:Y:S01]  /*84e0*/  FFMA R7, R41, R40, R7 ;  /* 0x0000002829077223 */ /* 0x000fe20000000007 */
[----:B------:R-:W-:Y:S01]  /*84f0*/  LOP3.LUT R40, R51, 0xffff0000, RZ, 0xc0, !PT ;  /* 0xffff000033287812 */ /* 0x000fe200078ec0ff */
[C---:B------:R-:W-:Y:S01]  /*8500*/  FMUL R5, R38.reuse, R9 ;  /* 0x0000000926057220 */ /* 0x040fe20000400000 */
[C---:B------:R-:W-:Y:S01]  /*8510*/  FMUL R6, R38.reuse, R10 ;  /* 0x0000000a26067220 */ /* 0x040fe20000400000 */
[----:B------:R-:W-:Y:S01]  /*8520*/  FMUL R11, R38, R11 ;  /* 0x0000000b260b7220 */ /* 0x000fe20000400000 */
[----:B------:R-:W-:Y:S01]  /*8530*/  F2FP.BF16.F32.PACK_AB R53, R7, R3 ;  /* 0x000000030735723e */ /* 0x000fe200000010ff */
[C---:B------:R-:W-:Y:S01]  /*8540*/  FFMA R4, R41.reuse, R43, R4 ;  /* 0x0000002b29047223 */ /* 0x040fe20000000004 */
[C---:B------:R-:W-:Y:S01]  /*8550*/  SHF.L.U32 R43, R56.reuse, 0x10, RZ ;  /* 0x00000010382b7819 */ /* 0x040fe200000006ff */
[----:B------:R-:W-:Y:S01]  /*8560*/  FFMA R5, R41, R42, R5 ;  /* 0x0000002a29057223 */ /* 0x000fe20000000005 */
[----:B------:R-:W-:Y:S01]  /*8570*/  LOP3.LUT R42, R57, 0xffff0000, RZ, 0xc0, !PT ;  /* 0xffff0000392a7812 */ /* 0x000fe200078ec0ff */
[----:B------:R-:W-:Y:S01]  /*8580*/  FFMA R6, R41, R45, R6 ;  /* 0x0000002d29067223 */ /* 0x000fe20000000006 */
[----:B------:R-:W-:Y:S01]  /*8590*/  SHF.L.U32 R45, R57, 0x10, RZ ;  /* 0x00000010392d7819 */ /* 0x000fe200000006ff */
[----:B------:R-:W-:Y:S01]  /*85a0*/  FFMA R11, R41, R40, R11 ;  /* 0x00000028290b7223 */ /* 0x000fe2000000000b */
[----:B------:R-:W-:Y:S01]  /*85b0*/  LOP3.LUT R40, R56, 0xffff0000, RZ, 0xc0, !PT ;  /* 0xffff000038287812 */ /* 0x000fe200078ec0ff */
[C---:B------:R-:W-:Y:S01]  /*85c0*/  FMUL R8, R38.reuse, R12 ;  /* 0x0000000c26087220 */ /* 0x040fe20000400000 */
[----:B------:R-:W-:Y:S01]  /*85d0*/  F2FP.BF16.F32.PACK_AB R54, R5, R4 ;  /* 0x000000040536723e */ /* 0x000fe200000010ff */
[C---:B------:R-:W-:Y:S01]  /*85e0*/  FMUL R9, R38.reuse, R13 ;  /* 0x0000000d26097220 */ /* 0x040fe20000400000 */
[----:B------:R-:W-:Y:S01]  /*85f0*/  F2FP.BF16.F32.PACK_AB R55, R11, R6 ;  /* 0x000000060b37723e */ /* 0x000fe200000010ff */
[C---:B------:R-:W-:Y:S01]  /*8600*/  FMUL R10, R38.reuse, R14 ;  /* 0x0000000e260a7220 */ /* 0x040fe20000400000 */
[----:B------:R-:W-:Y:S01]  /*8610*/  FMUL R15, R38, R15 ;  /* 0x0000000f260f7220 */ /* 0x000fe20000400000 */
[----:B------:R-:W-:Y:S01]  /*8620*/  FFMA R8, R41, R43, R8 ;  /* 0x0000002b29087223 */ /* 0x000fe20000000008 */
[----:B------:R-:W-:Y:S01]  /*8630*/  SHF.L.U32 R43, R59, 0x10, RZ ;  /* 0x000000103b2b7819 */ /* 0x000fe200000006ff */
[C---:B------:R-:W-:Y:S01]  /*8640*/  FFMA R9, R41.reuse, R40, R9 ;  /* 0x0000002829097223 */ /* 0x040fe20000000009 */
[C---:B------:R-:W-:Y:S01]  /*8650*/  SHF.L.U32 R40, R58.reuse, 0x10, RZ ;  /* 0x000000103a287819 */ /* 0x040fe200000006ff */
        /* <DEDUP_REMOVED lines=8> */
[----:B------:R-:W-:Y:S01]  /*86e0*/  FMUL R14, R38, R18 ;  /* 0x00000012260e7220 */ /* 0x000fe20000400000 */
[----:B------:R-:W-:Y:S01]  /*86f0*/  FFMA R12, R41, R40, R12 ;  /* 0x00000028290c7223 */ /* 0x000fe2000000000c */
[----:B------:R-:W-:Y:S01]  /*8700*/  LOP3.LUT R40, R59, 0xffff0000, RZ, 0xc0, !PT ;  /* 0xffff00003b287812 */ /* 0x000fe200078ec0ff */
[C---:B------:R-:W-:Y:S01]  /*8710*/  FFMA R13, R41.reuse, R42, R13 ;  /* 0x0000002a290d7223 */ /* 0x040fe2000000000d */
[----:B------:R-:W-:Y:S01]  /*8720*/  LOP3.LUT R42, R64, 0xffff0000, RZ, 0xc0, !PT ;  /* 0xffff0000402a7812 */ /* 0x000fe200078ec0ff */
[----:B------:R-:W-:Y:S01]  /*8730*/  FMUL R19, R38, R19 ;  /* 0x0000001326137220 */ /* 0x000fe20000400000 */
[----:B------:R-:W-:Y:S01]  /*8740*/  FFMA R14, R41, R43, R14 ;  /* 0x0000002b290e7223 */ /* 0x000fe2000000000e */
[----:B------:R-:W-:Y:S01]  /*8750*/  SHF.L.U32 R43, R64, 0x10, RZ ;  /* 0x00000010402b7819 */ /* 0x000fe200000006ff */
[----:B------:R1:W-:Y:S01]  /*8760*/  STS.128 [R82], R52 ;  /* 0x0000003452007388 */ /* 0x0003e20000000c00 */
[----:B------:R-:W-:Y:S01]  /*8770*/  F2FP.BF16.F32.PACK_AB R62, R13, R12 ;  /* 0x0000000c0d3e723e */ /* 0x000fe200000010ff */
[C---:B------:R-:W-:Y:S01]  /*8780*/  FMUL R16, R38.reuse, R20 ;  /* 0x0000001426107220 */ /* 0x040fe20000400000 */
        /* <DEDUP_REMOVED lines=8> */
[C---:B------:R-:W-:Y:S01]  /*8810*/  FFMA R17, R41.reuse, R42, R17 ;  /* 0x0000002a29117223 */ /* 0x040fe20000000011 */
[----:B------:R-:W-:Y:S01]  /*8820*/  FFMA R18, R41, R45, R18 ;  /* 0x0000002d29127223 */ /* 0x000fe20000000012 */
[----:B------:R1:W-:Y:S01]  /*8830*/  STS.128 [R83+0x10], R60 ;  /* 0x0000103c53007388 */ /* 0x0003e20000000c00 */
[----:B------:R-:W-:Y:S01]  /*8840*/  SHF.L.U32 R45, R67, 0x10, RZ ;  /* 0x00000010432d7819 */ /* 0x000fe200000006ff */
[----:B------:R-:W-:Y:S01]  /*8850*/  FFMA R23, R41, R40, R23 ;  /* 0x0000002829177223 */ /* 0x000fe20000000017 */
[----:B------:R-:W-:Y:S01]  /*8860*/  LOP3.LUT R40, R66, 0xffff0000, RZ, 0xc0, !PT ;  /* 0xffff000042287812 */ /* 0x000fe200078ec0ff */
[C---:B------:R-:W-:Y:S01]  /*8870*/  FMUL R20, R38.reuse, R24 ;  /* 0x0000001826147220 */ /* 0x040fe20000400000 */
[----:B------:R-:W-:Y:S01]  /*8880*/  LOP3.LUT R42, R67, 0xffff0000, RZ, 0xc0, !PT ;  /* 0xffff0000432a7812 */ /* 0x000fe200078ec0ff */
[C---:B------:R-:W-:Y:S01]  /*8890*/  FMUL R21, R38.reuse, R25 ;  /* 0x0000001926157220 */ /* 0x040fe20000400000 */
[----:B------:R-:W-:Y:S01]  /*88a0*/  F2FP.BF16.F32.PACK_AB R68, R17, R16 ;  /* 0x000000101144723e */ /* 0x000fe200000010ff */
[C---:B------:R-:W-:Y:S01]  /*88b0*/  FMUL R22, R38.reuse, R26 ;  /* 0x0000001a26167220 */ /* 0x040fe20000400000 */
[----:B------:R-:W-:Y:S01]  /*88c0*/  FMUL R27, R38, R27 ;  /* 0x0000001b261b7220 */ /* 0x000fe20000400000 */
[C---:B------:R-:W-:Y:S01]  /*88d0*/  FFMA R20, R41.reuse, R43, R20 ;  /* 0x0000002b29147223 */ /* 0x040fe20000000014 */
[C---:B------:R-:W-:Y:S01]  /*88e0*/  FFMA R21, R41.reuse, R40, R21 ;  /* 0x0000002829157223 */ /* 0x040fe20000000015 */
[C---:B------:R-:W-:Y:S01]  /*88f0*/  FFMA R22, R41.reuse, R45, R22 ;  /* 0x0000002d29167223 */ /* 0x040fe20000000016 */
[----:B------:R-:W-:Y:S01]  /*8900*/  FFMA R27, R41, R42, R27 ;  /* 0x0000002a291b7223 */ /* 0x000fe2000000001b */
[----:B------:R-:W-:Y:S01]  /*8910*/  SHF.L.U32 R40, R72, 0x10, RZ ;  /* 0x0000001048287819 */ /* 0x000fe200000006ff */
[----:B------:R-:W-:Y:S01]  /*8920*/  FMUL R24, R38, R28 ;  /* 0x0000001c26187220 */ /* 0x000fe20000400000 */
[----:B------:R-:W-:Y:S01]  /*8930*/  LOP3.LUT R42, R72, 0xffff0000, RZ, 0xc0, !PT ;  /* 0xffff0000482a7812 */ /* 0x000fe200078ec0ff */
[C---:B------:R-:W-:Y:S01]  /*8940*/  FMUL R25, R38.reuse, R29 ;  /* 0x0000001d26197220 */ /* 0x040fe20000400000 */
[----:B------:R-:W-:Y:S01]  /*8950*/  SHF.L.U32 R43, R73, 0x10, RZ ;  /* 0x00000010492b7819 */ /* 0x000fe200000006ff */
[C---:B------:R-:W-:Y:S01]  /*8960*/  FMUL R26, R38.reuse, R30 ;  /* 0x0000001e261a7220 */ /* 0x040fe20000400000 */
[C---:B------:R-:W-:Y:S01]  /*8970*/  FFMA R24, R41.reuse, R40, R24 ;  /* 0x0000002829187223 */ /* 0x040fe20000000018 */
[----:B------:R-:W-:Y:S01]  /*8980*/  FFMA R25, R41, R42, R25 ;  /* 0x0000002a29197223 */ /* 0x000fe20000000019 */
[----:B------:R-:W-:Y:S01]  /*8990*/  LOP3.LUT R40, R73, 0xffff0000, RZ, 0xc0, !PT ;  /* 0xffff000049287812 */ /* 0x000fe200078ec0ff */
[----:B------:R-:W-:Y:S01]  /*89a0*/  FFMA R26, R41, R43, R26 ;  /* 0x0000002b291a7223 */ /* 0x000fe2000000001a */
[----:B------:R-:W-:Y:S01]  /*89b0*/  FMUL R31, R38, R31 ;  /* 0x0000001f261f7220 */ /* 0x000fe20000400000 */
[----:B------:R-:W-:Y:S01]  /*89c0*/  SHF.L.U32 R43, R74, 0x10, RZ ;  /* 0x000000104a2b7819 */ /* 0x000fe200000006ff */
[----:B------:R-:W-:Y:S01]  /*89d0*/  FMUL R28, R38, R32 ;  /* 0x00000020261c7220 */ /* 0x000fe20000400000 */
[----:B------:R-:W-:Y:S01]  /*89e0*/  LOP3.LUT R42, R74, 0xffff0000, RZ, 0xc0, !PT ;  /* 0xffff00004a2a7812 */ /* 0x000fe200078ec0ff */
[C---:B------:R-:W-:Y:S01]  /*89f0*/  FMUL R29, R38.reuse, R33 ;  /* 0x00000021261d7220 */ /* 0x040fe20000400000 */
[----:B------:R-:W-:Y:S01]  /*8a00*/  SHF.L.U32 R45, R75, 0x10, RZ ;  /* 0x000000104b2d7819 */ /* 0x000fe200000006ff */
[C---:B------:R-:W-:Y:S01]  /*8a10*/  FMUL R30, R38.reuse, R34 ;  /* 0x00000022261e7220 */ /* 0x040fe20000400000 */
[----:B------:R-:W-:Y:S01]  /*8a20*/  FFMA R31, R41, R40, R31 ;  /* 0x00000028291f7223 */ /* 0x000fe2000000001f */
[----:B------:R-:W-:Y:S01]  /*8a30*/  FMUL R35, R38, R35 ;  /* 0x0000002326237220 */ /* 0x000fe20000400000 */
[----:B------:R-:W-:Y:S01]  /*8a40*/  F2FP.BF16.F32.PACK_AB R69, R23, R18 ;  /* 0x000000121745723e */ /* 0x000fe200000010ff */
[----:B------:R-:W-:Y:S01]  /*8a50*/  FFMA R28, R41, R43, R28 ;  /* 0x0000002b291c7223 */ /* 0x000fe2000000001c */
[----:B------:R-:W-:Y:S01]  /*8a60*/  F2FP.BF16.F32.PACK_AB R70, R21, R20 ;  /* 0x000000141546723e */ /* 0x000fe200000010ff */
[----:B------:R-:W-:Y:S01]  /*8a70*/  FFMA R29, R41, R42, R29 ;  /* 0x0000002a291d7223 */ /* 0x000fe2000000001d */
[----:B------:R-:W-:Y:S01]  /*8a80*/  F2FP.BF16.F32.PACK_AB R71, R27, R22 ;  /* 0x000000161b47723e */ /* 0x000fe200000010ff */
[C---:B------:R-:W-:Y:S01]  /*8a90*/  FFMA R30, R41.reuse, R45, R30 ;  /* 0x0000002d291e7223 */ /* 0x040fe2000000001e */
[----:B------:R-:W-:Y:S01]  /*8aa0*/  FFMA R35, R41, R44, R35 ;  /* 0x0000002c29237223 */ /* 0x000fe20000000023 */
[----:B------:R-:W-:Y:S02]  /*8ab0*/  F2FP.BF16.F32.PACK_AB R104, R25, R24 ;  /* 0x000000181968723e */ /* 0x000fe400000010ff */
[----:B------:R1:W-:Y:S01]  /*8ac0*/  STS.128 [R47+0x20], R68 ;  /* 0x000020442f007388 */ /* 0x0003e20000000c00 */
[----:B------:R-:W-:Y:S02]  /*8ad0*/  F2FP.BF16.F32.PACK_AB R105, R31, R26 ;  /* 0x0000001a1f69723e */ /* 0x000fe400000010ff */
[----:B------:R-:W-:Y:S02]  /*8ae0*/  F2FP.BF16.F32.PACK_AB R106, R29, R28 ;  /* 0x0000001c1d6a723e */ /* 0x000fe400000010ff */
[----:B------:R-:W-:Y:S05]  /*8af0*/  F2FP.BF16.F32.PACK_AB R107, R35, R30 ;  /* 0x0000001e236b723e */ /* 0x000fea00000010ff */
[----:B------:R1:W-:Y:S01]  /*8b00*/  STS.128 [R46+0x10], R104 ;  /* 0x000010682e007388 */ /* 0x0003e20000000c00 */
[----:B------:R-:W-:Y:S01]  /*8b10*/  @!PT LDS RZ, [RZ] ;  /* 0x00000000fffff984 */ /* 0x000fe20000000800 */
[----:B------:R-:W-:Y:S01]  /*8b20*/  @!PT LDS RZ, [RZ] ;  /* 0x00000000fffff984 */ /* 0x000fe20000000800 */
[----:B------:R-:W-:Y:S01]  /*8b30*/  @!PT LDS RZ, [RZ] ;  /* 0x00000000fffff984 */ /* 0x000fe20000000800 */
[----:B------:R-:W-:Y:S01]  /*8b40*/  @!PT LDS RZ, [RZ] ;  /* 0x00000000fffff984 */ /* 0x000fe20000000800 */
[----:B------:R2:W-:Y:S07]  /*8b50*/  MEMBAR.ALL.CTA ;  /* 0x0000000000007992 */ /* 0x0005ee0000008000 */
[----:B--2---:R-:W2:Y:S02]  /*8b60*/  FENCE.VIEW.ASYNC.S ;  /* 0x00000000000073c6 */ /* 0x004ea40000000000 */
[----:B--2---:R-:W-:Y:S06]  /*8b70*/  BAR.SYNC.DEFER_BLOCKING 0x1, 0x80 ;  /* 0x0042000000007b1d */ /* 0x004fec0000010000 */
[----:B------:R-:W-:Y:S05]  /*8b80*/  @P0 BRA `(.L_x_147) ;  /* 0x0000000000240947 */ /* 0x000fea0003800000 */
[----:B------:R-:W2:Y:S01]  /*8b90*/  LDCU.64 UR6, c[0x0][0x348] ;  /* 0x00006900ff0677ac */ /* 0x000ea20008000a00 */
[----:B------:R-:W-:Y:S01]  /*8ba0*/  R2UR UR5, R110 ;  /* 0x000000006e0572ca */ /* 0x000fe200000e0000 */
[----:B------:R-:W-:Y:S11]  /*8bb0*/  UMOV UR51, UR44 ;  /* 0x0000002c00337c82 */ /* 0x000ff60008000000 */
[----:B------:R-:W-:Y:S01]  /*8bc0*/  @!UPT UIADD3 URZ, UPT, UPT, URZ, URZ, URZ ;  /* 0x000000fffffff290 */ /* 0x000fe2000fffe0ff */
[----:B------:R-:W-:Y:S02]  /*8bd0*/  UIADD3 UR48, UPT, UPT, UR47, 0x400, UR5 ;  /* 0x000004002f307890 */ /* 0x000fe4000fffe005 */
[----:B--2---:R-:W-:Y:S04]  /*8be0*/  UIADD3 UR4, UP0, UPT, UR6, 0xa80, URZ ;  /* 0x00000a8006047890 */ /* 0x004fe8000ff1e0ff */
[----:B------:R-:W-:Y:S09]  /*8bf0*/  UIADD3.X UR5, UPT, UPT, URZ, UR7, URZ, UP0, !UPT ;  /* 0x00000007ff057290 */ /* 0x000ff200087fe4ff */
[----:B------:R2:W-:Y:S02]  /*8c00*/  UTMASTG.3D [UR48], [UR4] ;  /* 0x00000030040073b5 */ /* 0x0005e40008010000 */
[----:B--2---:R0:W-:Y:S02]  /*8c10*/  UTMACMDFLUSH ;  /* 0x00000000000079b7 */ /* 0x0041e40000000000 */
.L_x_147:
[----:B------:R-:W-:Y:S05]  /*8c20*/  BSYNC.RECONVERGENT B0 ;  /* 0x0000000000007941 */ /* 0x000fea0003800200 */
.L_x_146:
[----:B------:R-:W-:Y:S01]  /*8c30*/  UIADD3 UR43, UPT, UPT, UR46, 0x1, URZ ;  /* 0x000000012e2b7890 */ /* 0x000fe2000fffe0ff */
[----:B------:R-:W-:Y:S03]  /*8c40*/  BSSY.RECONVERGENT B0, `(.L_x_148) ;  /* 0x0000005000007945 */ /* 0x000fe60003800200 */
[----:B------:R-:W-:Y:S04]  /*8c50*/  UISETP.NE.AND UP0, UPT, UR43, 0x3, UPT ;  /* 0x000000032b00788c */ /* 0x000fe8000bf05270 */
[----:B------:R-:W-:Y:S01]  /*8c60*/  USEL UR45, UR43, URZ, UP0 ;  /* 0x000000ff2b2d7287 */ /* 0x000fe20008000000 */
[----:B------:R-:W-:Y:S11]  /*8c70*/  @P0 BRA `(.L_x_149) ;  /* 0x0000000000040947 */ /* 0x000ff60003800000 */
[----:B------:R-:W-:Y:S04]  /*8c80*/  DEPBAR.LE SB0, 0x1 ;  /* 0x000080400000791a */ /* 0x000fe80000000000 */
.L_x_149:
[----:B------:R-:W-:Y:S05]  /*8c90*/  BSYNC.RECONVERGENT B0 ;  /* 0x0000000000007941 */ /* 0x000fea0003800200 */
.L_x_148:
[----:B------:R-:W-:Y:S01]  /*8ca0*/  BAR.SYNC.DEFER_BLOCKING 0x1, 0x80 ;  /* 0x0042000000007b1d */ /* 0x000fe20000010000 */
[----:B------:R-:W-:Y:S01]  /*8cb0*/  ISETP.NE.AND P1, PT, R108, RZ, PT ;  /* 0x000000ff6c00720c */ /* 0x000fe20003f25270 */
[----:B------:R-:W-:Y:S01]  /*8cc0*/  UISETP.NE.AND UP0, UPT, UR53, URZ, UPT ;  /* 0x000000ff3500728c */ /* 0x000fe2000bf05270 */
[----:B------:R-:W-:Y:S11]  /*8cd0*/  LEA R2, R112, UR47, 0x3 ;  /* 0x0000002f70027c11 */ /* 0x000ff6000f8e18ff */
[----:B------:R-:W-:Y:S01]  /*8ce0*/  @P1 SHF.L.U32 R3, R111, 0x1f, RZ ;  /* 0x0000001f6f031819 */ /* 0x000fe200000006ff */
[----:B------:R-:W-:Y:S06]  /*8cf0*/  BRA.U !UP0, `(.L_x_150) ;  /* 0x0000000108247547 */ /* 0x000fec000b800000 */
[----:B------:R-:W-:Y:S01]  /*8d00*/  IMAD.U32 R5, RZ, RZ, UR52 ;  /* 0x00000034ff057e24 */ /* 0x000fe2000f8e00ff */
[----:B------:R-:W-:Y:S01]  /*8d10*/  MOV R0, UR55 ;  /* 0x0000003700007c02 */ /* 0x000fe20008000f00 */
[----:B------:R-:W-:Y:S03]  /*8d20*/  UIADD3 UR4, UPT, UPT, UR52, 0x1, URZ ;  /* 0x0000000134047890 */ /* 0x000fe6000fffe0ff */
[----:B------:R-:W-:Y:S01]  /*8d30*/  @P1 LEA R5, R5, UR47, 0x3 ;  /* 0x0000002f05051c11 */ /* 0x000fe2000f8e18ff */
[----:B------:R-:W-:Y:S04]  /*8d40*/  UISETP.NE.AND UP0, UPT, UR4, 0x3, UPT ;  /* 0x000000030400788c */ /* 0x000fe8000bf05270 */
[----:B------:R-:W-:Y:S01]  /*8d50*/  @P1 VIADD R5, R5, 0x228 ;  /* 0x0000022805051836 */ /* 0x000fe20000000000 */
[----:B------:R-:W-:Y:S04]  /*8d60*/  USEL UR52, UR4, URZ, UP0 ;  /* 0x000000ff04347287 */ /* 0x000fe80008000000 */
[----:B------:R-:W-:Y:S04]  /*8d70*/  @P1 PRMT R0, R0, 0x654, R5 ;  /* 0x0000065400001816 */ /* 0x000fe80000000005 */
[----:B------:R2:W-:Y:S04]  /*8d80*/  @P1 SYNCS.ARRIVE.TRANS64.RED.A1T0 RZ, [R0+URZ], RZ ;  /* 0x000000ff00ff19a7 */ /* 0x0005e800081004ff */
.L_x_150:
[----:B------:R-:W4:Y:S01]  /*8d90*/  @P1 SYNCS.PHASECHK.TRANS64.TRYWAIT P0, [R2+URZ+0x210], R3 ;  /* 0x00021003020015a7 */ /* 0x000f2200080011ff */
[----:B------:R-:W-:Y:S01]  /*8da0*/  BSSY B1, `(.L_x_151) ;  /* 0x0000015000017945 */ /* 0x000fe20003800000 */
[----:B----4-:R-:W-:Y:S03]  /*8db0*/  @P1 SEL R109, RZ, 0x1, !P0 ;  /* 0x00000001ff6d1807 */ /* 0x010fe60004000000 */
[----:B------:R-:W-:Y:S05]  /*8dc0*/  @!P1 BRA `(.L_x_152) ;  /* 0x0000000000489947 */ /* 0x000fea0003800000 */
[----:B------:R-:W-:Y:S01]  /*8dd0*/  ISETP.NE.AND P1, PT, R113, RZ, PT ;  /* 0x000000ff7100720c */ /* 0x000fe20003f25270 */
[----:B------:R-:W-:Y:S01]  /*8de0*/  BSSY B0, `(.L_x_153) ;  /* 0x000000a000007945 */ /* 0x000fe20003800000 */
[----:B------:R-:W-:Y:S11]  /*8df0*/  ISETP.NE.AND P0, PT, R109, RZ, PT ;  /* 0x000000ff6d00720c */ /* 0x000ff60003f05270 */
[----:B------:R-:W-:Y:S04]  /*8e00*/  @P1 IMAD R112, R112, 0x2000, R97 ;  /* 0x0000200070701824 */ /* 0x000fe800078e0261 */
[----:B------:R-:W-:Y:S01]  /*8e10*/  @P1 IMAD.IADD R5, R81, 0x1, R112 ;  /* 0x0000000151051824 */ /* 0x000fe200078e0270 */
[----:B------:R-:W-:Y:S03]  /*8e20*/  @P1 IADD3 R3, PT, PT, R80, R112, RZ ;  /* 0x0000007050031210 */ /* 0x000fe60007ffe0ff */
[----:B--2---:R-:W-:Y:S01]  /*8e30*/  @P1 IMAD.IADD R0, R96, 0x1, R5 ;  /* 0x0000000160001824 */ /* 0x004fe200078e0205 */
[----:B------:R-:W-:Y:S06]  /*8e40*/  @P0 BRA `(.L_x_154) ;  /* 0x00000000000c0947 */ /* 0x000fec0003800000 */
[----:B------:R-:W-:Y:S04]  /*8e50*/  SHF.L.U32 R111, R111, 0x1f, RZ ;  /* 0x0000001f6f6f7819 */ /* 0x000fe800000006ff */
[----:B------:R-:W2:Y:S02]  /*8e60*/  SYNCS.PHASECHK.TRANS64.TRYWAIT P0, [R2+URZ+0x210], R111 ;  /* 0x0002106f020075a7 */ /* 0x000ea400080011ff */
[----:B--2---:R-:W-:Y:S05]  /*8e70*/  @!P0 BRA `(.L_x_155) ;  /* 0x0000002400148947 */ /* 0x004fea0003800000 */
.L_x_154:
[----:B------:R-:W-:Y:S05]  /*8e80*/  BSYNC B0 ;  /* 0x0000000000007941 */ /* 0x000fea0003800000 */
.L_x_153:
[----:B------:R-:W-:Y:S11]  /*8e90*/  ISETP.NE.AND P0, PT, R113, RZ, PT ;  /* 0x000000ff7100720c */ /* 0x000ff60003f05270 */
[----:B------:R-:W-:Y:S02]  /*8ea0*/  @!UPT UIADD3 URZ, UPT, UPT, URZ, URZ, URZ ;  /* 0x000000fffffff290 */ /* 0x000fe4000fffe0ff */
[----:B------:R4:W1:Y:S04]  /*8eb0*/  @P0 LDS.128 R48, [R112] ;  /* 0x0000000070300984 */ /* 0x0008680000000c00 */
[----:B------:R4:W1:Y:S04]  /*8ec0*/  @P0 LDS.128 R64, [R3+0x20] ;  /* 0x0000200003400984 */ /* 0x0008680000000c00 */
[----:B------:R4:W1:Y:S04]  /*8ed0*/  @P0 LDS.128 R56, [R5+0x10] ;  /* 0x0000100005380984 */ /* 0x0008680000000c00 */
[----:B------:R4:W1:Y:S02]  /*8ee0*/  @P0 LDS.128 R72, [R0+0x10] ;  /* 0x0000100000480984 */ /* 0x0008640000000c00 */
.L_x_152:
[----:B------:R-:W-:Y:S05]  /*8ef0*/  BSYNC B1 ;  /* 0x0000000000017941 */ /* 0x000fea0003800000 */
.L_x_151:
[----:B--2-4-:R-:W-:Y:S05]  /*8f00*/  VIADD R0, R39, 0x20 ;  /* 0x0000002027007836 */ /* 0x014fea0000000000 */
[----:B------:R-:W-:Y:S04]  /*8f10*/  SHF.R.U32.HI R0, RZ, 0x15, R0 ;  /* 0x00000015ff007819 */ /* 0x000fe80000011600 */
[----:B------:R-:W-:Y:S11]  /*8f20*/  LOP3.LUT P0, RZ, R0, 0x3, R85, 0x48, !PT ;  /* 0x0000000300ff7812 */ /* 0x000ff60007804855 */
[----:B------:R-:W-:Y:S02]  /*8f30*/  @!UPT UIADD3 URZ, UPT, UPT, URZ, URZ, URZ ;  /* 0x000000fffffff290 */ /* 0x000fe4000fffe0ff */
[----:B------:R-:W-:Y:S05]  /*8f40*/  @!P0 BRA `(.L_x_156) ;  /* 0x0000000000408947 */ /* 0x000fea0003800000 */
[----:B------:R-:W2:Y:S01]  /*8f50*/  LDCU.64 UR8, c[0x4][0x70] ;  /* 0x01000e00ff0877ac */ /* 0x000ea20008000a00 */
[----:B------:R-:W-:Y:S01]  /*8f60*/  MOV R3, 0x0 ;  /* 0x0000000000037802 */ /* 0x000fe20000000f00 */
[----:B------:R-:W-:Y:S02]  /*8f70*/  HFMA2 R12, -RZ, RZ, 0, 5.9604644775390625e-08 ;  /* 0x00000001ff0c7431 */ /* 0x000fe400000001ff */
[----:B------:R-:W-:Y:S02]  /*8f80*/  IMAD.MOV.U32 R8, RZ, RZ, 0x192 ;  /* 0x00000192ff087424 */ /* 0x000fe400078e00ff */
[----:B------:R-:W-:Y:S01]  /*8f90*/  IMAD.MOV.U32 R13, RZ, RZ, RZ ;  /* 0x000000ffff0d7224 */ /* 0x000fe200078e00ff */
[----:B------:R-:W4:Y:S01]  /*8fa0*/  LDCU.64 UR6, c[0x4][0x78] ;  /* 0x01000f00ff0677ac */ /* 0x000f220008000a00 */
[----:B------:R-:W1:Y:S01]  /*8fb0*/  LDC.64 R2, c[0x4][R3] ;  /* 0x0100000003027b82 */ /* 0x000e620000000a00 */
[----:B------:R-:W5:Y:S01]  /*8fc0*/  LDCU.64 UR4, c[0x4][0x10] ;  /* 0x01000200ff0477ac */ /* 0x000f620008000a00 */
[----:B--2---:R-:W-:Y:S01]  /*8fd0*/  MOV R5, UR9 ;  /* 0x0000000900057c02 */ /* 0x004fe20008000f00 */
[----:B------:R-:W-:Y:S01]  /*8fe0*/  IMAD.U32 R4, RZ, RZ, UR8 ;  /* 0x00000008ff047e24 */ /* 0x000fe2000f8e00ff */
[----:B----4-:R-:W-:Y:S01]  /*8ff0*/  MOV R7, UR7 ;  /* 0x0000000700077c02 */ /* 0x010fe20008000f00 */
[----:B------:R-:W-:Y:S01]  /*9000*/  IMAD.U32 R6, RZ, RZ, UR6 ;  /* 0x00000006ff067e24 */ /* 0x000fe2000f8e00ff */
[----:B-----5:R-:W-:Y:S01]  /*9010*/  MOV R11, UR5 ;  /* 0x00000005000b7c02 */ /* 0x020fe20008000f00 */
[----:B------:R-:W-:Y:S02]  /*9020*/  IMAD.U32 R10, RZ, RZ, UR4 ;  /* 0x00000004ff0a7e24 */ /* 0x000fe4000f8e00ff */
[----:B------:R-:W-:Y:S07]  /*9030*/  LEPC R20, `(.L_x_156) ;  /* 0x000000001014794e */ /* 0x000fee0000000000 */
[----:B-1-3--:R-:W-:Y:S05]  /*9040*/  CALL.ABS.NOINC R2 ;  /* 0x0000000002007343 */ /* 0x00afea0003c00000 */
.L_x_156:
[----:B------:R-:W-:Y:S01]  /*9050*/  ISETP.NE.AND P0, PT, R98, RZ, PT ;  /* 0x000000ff6200720c */ /* 0x000fe20003f05270 */
[----:B------:R-:W-:Y:S05]  /*9060*/  WARPSYNC.ALL ;  /* 0x0000000000007948 */ /* 0x000fea0003800000 */
[----:B------:R-:W-:Y:S01]  /*9070*/  R2UR UR4, R39 ;  /* 0x00000000270472ca */ /* 0x000fe200000e0000 */
[----:B------:R-:W-:Y:S01]  /*9080*/  BSSY.RECONVERGENT B0, `(.L_x_157) ;  /* 0x0000090000007945 */ /* 0x000fe20003800200 */
[C---:B-1----:R-:W-:Y:S02]  /*9090*/  SHF.L.U32 R40, R48.reuse, 0x10, RZ ;  /* 0x0000001030287819 */ /* 0x042fe400000006ff */
[----:B------:R-:W-:Y:S02]  /*90a0*/  LOP3.LUT R42, R48, 0xffff0000, RZ, 0xc0, !PT ;  /* 0xffff0000302a7812 */ /* 0x000fe400078ec0ff */
[C---:B------:R-:W-:Y:S02]  /*90b0*/  SHF.L.U32 R43, R49.reuse, 0x10, RZ ;  /* 0x00000010312b7819 */ /* 0x040fe400000006ff */
[----:B------:R-:W-:Y:S02]  /*90c0*/  LOP3.LUT R44, R49, 0xffff0000, RZ, 0xc0, !PT ;  /* 0xffff0000312c7812 */ /* 0x000fe400078ec0ff */
[C---:B------:R-:W-:Y:S02]  /*90d0*/  SHF.L.U32 R45, R50.reuse, 0x10, RZ ;  /* 0x00000010322d7819 */ /* 0x040fe400000006ff */
[----:B---3--:R-:W-:Y:S01]  /*90e0*/  LOP3.LUT R46, R50, 0xffff0000, RZ, 0xc0, !PT ;  /* 0xffff0000322e7812 */ /* 0x008fe200078ec0ff */
[----:B------:R-:W1:Y:S01]  /*90f0*/  LDTM.x32 R4, tmem[UR4+0x20] ;  /* 0x00002004000479ee */ /* 0x000e6200082c0000 */
[C---:B------:R-:W-:Y:S01]  /*9100*/  SHF.L.U32 R47, R51.reuse, 0x10, RZ ;  /* 0x00000010332f7819 */ /* 0x040fe200000006ff */
[----:B------:R-:W-:Y:S01]  /*9110*/  USHF.L.U32 UR4, UR45, 0xd, URZ ;  /* 0x0000000d2d047899 */ /* 0x000fe200080006ff */
[----:B------:R-:W-:Y:S01]  /*9120*/  LOP3.LUT R48, R51, 0xffff0000, RZ, 0xc0, !PT ;  /* 0xffff000033307812 */ /* 0x000fe200078ec0ff */
[----:B------:R-:W-:Y:S01]  /*9130*/  NOP ;  /* 0x0000000000007918 */ /* 0x000fe20000000000 */
[C---:B------:R-:W-:Y:S02]  /*9140*/  SHF.L.U32 R49, R56.reuse, 0x10, RZ ;  /* 0x0000001038317819 */ /* 0x040fe400000006ff */
[----:B------:R-:W-:Y:S02]  /*9150*/  LOP3.LUT R51, R56, 0xffff0000, RZ, 0xc0, !PT ;  /* 0xffff000038337812 */ /* 0x000fe400078ec0ff */
[C---:B------:R-:W-:Y:S02]  /*9160*/  SHF.L.U32 R50, R57.reuse, 0x10, RZ ;  /* 0x0000001039327819 */ /* 0x040fe400000006ff */
[----:B------:R-:W-:Y:S02]  /*9170*/  LOP3.LUT R52, R57, 0xffff0000, RZ, 0xc0, !PT ;  /* 0xffff000039347812 */ /* 0x000fe400078ec0ff */
[----:B------:R-:W-:Y:S02]  /*9180*/  IADD3 R110, PT, PT, R97, UR4, RZ ;  /* 0x00000004616e7c10 */ /* 0x000fe4000fffe0ff */
[C---:B------:R-:W-:Y:S02]  /*9190*/  SHF.L.U32 R53, R58.reuse, 0x10, RZ ;  /* 0x000000103a357819 */ /* 0x040fe400000006ff */
[----:B------:R-:W-:Y:S02]  /*91a0*/  LOP3.LUT R54, R58, 0xffff0000, RZ, 0xc0, !PT ;  /* 0xffff00003a367812 */ /* 0x000fe400078ec0ff */
[----:B------:R-:W-:Y:S02]  /*91b0*/  SHF.L.U32 R55, R59, 0x10, RZ ;  /* 0x000000103b377819 */ /* 0x000fe400000006ff */
[----:B------:R-:W-:Y:S02]  /*91c0*/  IADD3 R89, PT, PT, R89, 0x280, RZ ;  /* 0x0000028059597810 */ /* 0x000fe40007ffe0ff */
[----:B------:R-:W-:Y:S01]  /*91d0*/  LOP3.LUT R56, R59, 0xffff0000, RZ, 0xc0, !PT ;  /* 0xffff00003b387812 */ /* 0x000fe200078ec0ff */
[C---:B-1----:R-:W-:Y:S01]  /*91e0*/  FMUL R4, R38.reuse, R4 ;  /* 0x0000000426047220 */ /* 0x042fe20000400000 */
[----:B------:R-:W-:Y:S01]  /*91f0*/  IADD3 R109, PT, PT, R81, R110, RZ ;  /* 0x0000006e516d7210 */ /* 0x000fe20007ffe0ff */
[----:B------:R-:W-:Y:S01]  /*9200*/  FMUL R5, R38, R5 ;  /* 0x0000000526057220 */ /* 0x000fe20000400000 */
[----:B------:R-:W-:Y:S01]  /*9210*/  SHF.L.U32 R57, R64, 0x10, RZ ;  /* 0x0000001040397819 */ /* 0x000fe200000006ff */
[----:B------:R-:W-:Y:S01]  /*9220*/  FMUL R6, R38, R6 ;  /* 0x0000000626067220 */ /* 0x000fe20000400000 */
[----:B------:R-:W-:Y:S01]  /*9230*/  IADD3 R110, PT, PT, R80, R110, RZ ;  /* 0x0000006e506e7210 */ /* 0x000fe20007ffe0ff */
[----:B------:R-:W-:Y:S01]  /*9240*/  FMUL R7, R38, R7 ;  /* 0x0000000726077220 */ /* 0x000fe20000400000 */
[----:B------:R-:W-:Y:S01]  /*9250*/  LOP3.LUT R58, R64, 0xffff0000, RZ, 0xc0, !PT ;  /* 0xffff0000403a7812 */ /* 0x000fe200078ec0ff */
[----:B------:R-:W-:Y:S01]  /*9260*/  FFMA R4, R41, R40, R4 ;  /* 0x0000002829047223 */ /* 0x000fe20000000004 */
[----:B------:R-:W-:Y:S01]  /*9270*/  SHF.L.U32 R59, R65, 0x10, RZ ;  /* 0x00000010413b7819 */ /* 0x000fe200000006ff */
[C---:B------:R-:W-:Y:S01]  /*9280*/  FMUL R8, R38.reuse, R8 ;  /* 0x0000000826087220 */ /* 0x040fe20000400000 */
[----:B------:R-:W-:Y:S01]  /*9290*/  LOP3.LUT R89, R89, 0xfefffff8, RZ, 0xc0, !PT ;  /* 0xfefffff859597812 */ /* 0x000fe200078ec0ff */
[----:B------:R-:W-:Y:S01]  /*92a0*/  FFMA R5, R41, R42, R5 ;  /* 0x0000002a29057223 */ /* 0x000fe20000000005 */
[----:B------:R-:W-:Y:S01]  /*92b0*/  LOP3.LUT R60, R65, 0xffff0000, RZ, 0xc0, !PT ;  /* 0xffff0000413c7812 */ /* 0x000fe200078ec0ff */
[----:B------:R-:W-:Y:S01]  /*92c0*/  FMUL R9, R38, R9 ;  /* 0x0000000926097220 */ /* 0x000fe20000400000 */
[----:B------:R-:W-:Y:S01]  /*92d0*/  SHF.L.U32 R61, R66, 0x10, RZ ;  /* 0x00000010423d7819 */ /* 0x000fe200000006ff */
[----:B------:R1:W-:Y:S01]  /*92e0*/  SYNCS.ARRIVE.TRANS64.RED.A1T0 RZ, [R89+URZ], RZ ;  /* 0x000000ff59ff79a7 */ /* 0x0003e200081004ff */
[----:B------:R-:W-:Y:S01]  /*92f0*/  F2FP.BF16.F32.PACK_AB R80, R5, R4 ;  /* 0x000000040550723e */ /* 0x000fe200000010ff */
[C---:B------:R-:W-:Y:S01]  /*9300*/  FFMA R6, R41.reuse, R43, R6 ;  /* 0x0000002b29067223 */ /* 0x040fe20000000006 */
[----:B------:R-:W-:Y:S01]  /*9310*/  IADD3 R111, PT, PT, R96, R109, RZ ;  /* 0x0000006d606f7210 */ /* 0x000fe20007ffe0ff */
[C---:B------:R-:W-:Y:S01]  /*9320*/  FFMA R7, R41.reuse, R44, R7 ;  /* 0x0000002c29077223 */ /* 0x040fe20000000007 */
[C---:B------:R-:W-:Y:S01]  /*9330*/  FFMA R8, R41.reuse, R45, R8 ;  /* 0x0000002d29087223 */ /* 0x040fe20000000008 */
[----:B------:R-:W-:Y:S01]  /*9340*/  FFMA R9, R41, R46, R9 ;  /* 0x0000002e29097223 */ /* 0x000fe20000000009 */
[----:B------:R-:W-:Y:S01]  /*9350*/  FMUL R10, R38, R10 ;  /* 0x0000000a260a7220 */ /* 0x000fe20000400000 */
[----:B------:R-:W-:Y:S01]  /*9360*/  LOP3.LUT R62, R66, 0xffff0000, RZ, 0xc0, !PT ;  /* 0xffff0000423e7812 */ /* 0x000fe200078ec0ff */
[C---:B------:R-:W-:Y:S01]  /*9370*/  FMUL R11, R38.reuse, R11 ;  /* 0x0000000b260b7220 */ /* 0x040fe20000400000 */
[----:B------:R-:W-:Y:S01]  /*9380*/  F2FP.BF16.F32.PACK_AB R81, R7, R6 ;  /* 0x000000060751723e */ /* 0x000fe200000010ff */
[----:B------:R-:W-:Y:S01]  /*9390*/  FFMA R10, R41, R47, R10 ;  /* 0x0000002f290a7223 */ /* 0x000fe2000000000a */
[----:B------:R-:W-:Y:S01]  /*93a0*/  F2FP.BF16.F32.PACK_AB R82, R9, R8 ;  /* 0x000000080952723e */ /* 0x000fe200000010ff */
[----:B------:R-:W-:Y:S01]  /*93b0*/  FFMA R11, R41, R48, R11 ;  /* 0x00000030290b7223 */ /* 0x000fe2000000000b */
[C---:B------:R-:W-:Y:S01]  /*93c0*/  FMUL R0, R38.reuse, R12 ;  /* 0x0000000c26007220 */ /* 0x040fe20000400000 */
[C---:B------:R-:W-:Y:S01]  /*93d0*/  FMUL R2, R38.reuse, R13 ;  /* 0x0000000d26027220 */ /* 0x040fe20000400000 */
[C---:B------:R-:W-:Y:S01]  /*93e0*/  FMUL R3, R38.reuse, R14 ;  /* 0x0000000e26037220 */ /* 0x040fe20000400000 */
[----:B------:R-:W-:Y:S01]  /*93f0*/  SHF.L.U32 R63, R67, 0x10, RZ ;  /* 0x00000010433f7819 */ /* 0x000fe200000006ff */
[----:B------:R-:W-:Y:S01]  /*9400*/  FFMA R0, R41, R49, R0 ;  /* 0x0000003129007223 */ /* 0x000fe20000000000 */
[----:B------:R-:W-:Y:S01]  /*9410*/  F2FP.BF16.F32.PACK_AB R83, R11, R10 ;  /* 0x0000000a0b53723e */ /* 0x000fe200000010ff */
[----:B------:R-:W-:Y:S01]  /*9420*/  FFMA R2, R41, R51, R2 ;  /* 0x0000003329027223 */ /* 0x000fe20000000002 */
[C---:B------:R-:W-:Y:S01]  /*9430*/  FMUL R15, R38.reuse, R15 ;  /* 0x0000000f260f7220 */ /* 0x040fe20000400000 */
[C---:B------:R-:W-:Y:S01]  /*9440*/  FMUL R12, R38.reuse, R16 ;  /* 0x00000010260c7220 */ /* 0x040fe20000400000 */
[----:B------:R-:W-:Y:S01]  /*9450*/  FMUL R13, R38, R17 ;  /* 0x00000011260d7220 */ /* 0x000fe20000400000 */
[----:B------:R1:W-:Y:S01]  /*9460*/  STS.128 [R97+UR4], R80 ;  /* 0x0000005061007988 */ /* 0x0003e20008000c04 */
[----:B------:R-:W-:Y:S01]  /*9470*/  LOP3.LUT R64, R67, 0xffff0000, RZ, 0xc0, !PT ;  /* 0xffff000043407812 */ /* 0x000fe200078ec0ff */
[C---:B------:R-:W-:Y:S01]  /*9480*/  FFMA R3, R41.reuse, R50, R3 ;  /* 0x0000003229037223 */ /* 0x040fe20000000003 */
[----:B------:R-:W-:Y:S01]  /*9490*/  SHF.L.U32 R65, R72, 0x10, RZ ;  /* 0x0000001048417819 */ /* 0x000fe200000006ff */
[C---:B------:R-:W-:Y:S01]  /*94a0*/  FFMA R15, R41.reuse, R52, R15 ;  /* 0x00000034290f7223 */ /* 0x040fe2000000000f */
[----:B------:R-:W-:Y:S01]  /*94b0*/  F2FP.BF16.F32.PACK_AB R104, R2, R0 ;  /* 0x000000000268723e */ /* 0x000fe200000010ff */
[C---:B------:R-:W-:Y:S01]  /*94c0*/  FFMA R12, R41.reuse, R53, R12 ;  /* 0x00000035290c7223 */ /* 0x040fe2000000000c */
[C---:B------:R-:W-:Y:S01]  /*94d0*/  FFMA R13, R41.reuse, R54, R13 ;  /* 0x00000036290d7223 */ /* 0x040fe2000000000d */
[C---:B------:R-:W-:Y:S01]  /*94e0*/  FMUL R14, R38.reuse, R18 ;  /* 0x00000012260e7220 */ /* 0x040fe20000400000 */
[C---:B------:R-:W-:Y:S01]  /*94f0*/  FMUL R19, R38.reuse, R19 ;  /* 0x0000001326137220 */ /* 0x040fe20000400000 */
[C---:B------:R-:W-:Y:S01]  /*9500*/  FMUL R16, R38.reuse, R20 ;  /* 0x0000001426107220 */ /* 0x040fe20000400000 */
[C---:B------:R-:W-:Y:S01]  /*9510*/  FMUL R17, R38.reuse, R21 ;  /* 0x0000001526117220 */ /* 0x040fe20000400000 */
[C---:B------:R-:W-:Y:S01]  /*9520*/  FFMA R14, R41.reuse, R55, R14 ;  /* 0x00000037290e7223 */ /* 0x040fe2000000000e */
        /* <DEDUP_REMOVED lines=9> */
[----:B------:R-:W-:Y:S01]  /*95c0*/  FFMA R23, R41, R60, R23 ;  /* 0x0000003c29177223 */ /* 0x000fe20000000017 */
[C---:B------:R-:W-:Y:S01]  /*95d0*/  FMUL R27, R38.reuse, R27 ;  /* 0x0000001b261b7220 */ /* 0x040fe20000400000 */
[----:B------:R-:W-:Y:S01]  /*95e0*/  F2FP.BF16.F32.PACK_AB R105, R15, R3 ;  /* 0x000000030f69723e */ /* 0x000fe200000010ff */
[----:B------:R-:W-:Y:S01]  /*95f0*/  FFMA R20, R41, R61, R20 ;  /* 0x0000003d29147223 */ /* 0x000fe20000000014 */
[----:B------:R-:W-:Y:S01]  /*9600*/  F2FP.BF16.F32.PACK_AB R106, R13, R12 ;  /* 0x0000000c0d6a723e */ /* 0x000fe200000010ff */
[----:B------:R-:W-:Y:S01]  /*9610*/  FMUL R24, R38, R28 ;  /* 0x0000001c26187220 */ /* 0x000fe20000400000 */
[----:B------:R-:W-:Y:S01]  /*9620*/  F2FP.BF16.F32.PACK_AB R107, R19, R14 ;  /* 0x0000000e136b723e */ /* 0x000fe200000010ff */
[----:B------:R-:W-:Y:S01]  /*9630*/  FFMA R21, R41, R62, R21 ;  /* 0x0000003e29157223 */ /* 0x000fe20000000015 */
[----:B------:R-:W-:Y:S01]  /*9640*/  LOP3.LUT R66, R72, 0xffff0000, RZ, 0xc0, !PT ;  /* 0xffff000048427812 */ /* 0x000fe200078ec0ff */
[C---:B------:R-:W-:Y:S01]  /*9650*/  FMUL R25, R38.reuse, R29 ;  /* 0x0000001d26197220 */ /* 0x040fe20000400000 */
[----:B------:R-:W-:Y:S01]  /*9660*/  SHF.L.U32 R67, R73, 0x10, RZ ;  /* 0x0000001049437819 */ /* 0x000fe200000006ff */
[----:B------:R1:W-:Y:S01]  /*9670*/  STS.128 [R109+0x10], R104 ;  /* 0x000010686d007388 */ /* 0x0003e20000000c00 */
[----:B------:R-:W-:Y:S01]  /*9680*/  FFMA R22, R41, R63, R22 ;  /* 0x0000003f29167223 */ /* 0x000fe20000000016 */
[----:B------:R-:W-:Y:S01]  /*9690*/  LOP3.LUT R68, R73, 0xffff0000, RZ, 0xc0, !PT ;  /* 0xffff000049447812 */ /* 0x000fe200078ec0ff */
[----:B------:R-:W-:Y:S01]  /*96a0*/  FMUL R26, R38, R30 ;  /* 0x0000001e261a7220 */ /* 0x000fe20000400000 */
[C---:B------:R-:W-:Y:S01]  /*96b0*/  FFMA R27, R41.reuse, R64, R27 ;  /* 0x00000040291b7223 */ /* 0x040fe2000000001b */
[----:B------:R-:W-:Y:S01]  /*96c0*/  SHF.L.U32 R69, R74, 0x10, RZ ;  /* 0x000000104a457819 */ /* 0x000fe200000006ff */
[----:B------:R-:W-:Y:S01]  /*96d0*/  FMUL R31, R38, R31 ;  /* 0x0000001f261f7220 */ /* 0x000fe20000400000 */
[C---:B------:R-:W-:Y:S01]  /*96e0*/  FFMA R24, R41.reuse, R65, R24 ;  /* 0x0000004129187223 */ /* 0x040fe20000000018 */
[----:B------:R-:W-:Y:S01]  /*96f0*/  LOP3.LUT R70, R74, 0xffff0000, RZ, 0xc0, !PT ;  /* 0xffff00004a467812 */ /* 0x000fe200078ec0ff */
[C---:B------:R-:W-:Y:S01]  /*9700*/  FMUL R28, R38.reuse, R32 ;  /* 0x00000020261c7220 */ /* 0x040fe20000400000 */
[----:B------:R-:W-:Y:S01]  /*9710*/  FFMA R25, R41, R66, R25 ;  /* 0x0000004229197223 */ /* 0x000fe20000000019 */
[----:B------:R-:W-:Y:S01]  /*9720*/  SHF.L.U32 R71, R75, 0x10, RZ ;  /* 0x000000104b477819 */ /* 0x000fe200000006ff */
[C---:B------:R-:W-:Y:S01]  /*9730*/  FMUL R29, R38.reuse, R33 ;  /* 0x00000021261d7220 */ /* 0x040fe20000400000 */
[----:B------:R-:W-:Y:S01]  /*9740*/  FFMA R26, R41, R67, R26 ;  /* 0x00000043291a7223 */ /* 0x000fe2000000001a */
[----:B------:R-:W-:Y:S01]  /*9750*/  LOP3.LUT R72, R75, 0xffff0000, RZ, 0xc0, !PT ;  /* 0xffff00004b487812 */ /* 0x000fe200078ec0ff */
        /* <DEDUP_REMOVED lines=8> */
[----:B------:R-:W-:Y:S01]  /*97e0*/  FFMA R30, R41, R71, R30 ;  /* 0x00000047291e7223 */ /* 0x000fe2000000001e */
[----:B------:R-:W-:Y:S01]  /*97f0*/  F2FP.BF16.F32.PACK_AB R115, R27, R22 ;  /* 0x000000161b73723e */ /* 0x000fe200000010ff */
[----:B------:R-:W-:Y:S01]  /*9800*/  FFMA R35, R41, R72, R35 ;  /* 0x0000004829237223 */ /* 0x000fe20000000023 */
[----:B------:R-:W-:Y:S02]  /*9810*/  F2FP.BF16.F32.PACK_AB R116, R25, R24 ;  /* 0x000000181974723e */ /* 0x000fe400000010ff */
[----:B------:R-:W-:Y:S01]  /*9820*/  F2FP.BF16.F32.PACK_AB R117, R31, R26 ;  /* 0x0000001a1f75723e */ /* 0x000fe200000010ff */
[----:B------:R1:W-:Y:S01]  /*9830*/  STS.128 [R110+0x20], R112 ;  /* 0x000020706e007388 */ /* 0x0003e20000000c00 */
        /* <DEDUP_REMOVED lines=12> */
[----:B------:R-:W-:Y:S02]  /*9900*/  UIADD3 UR9, UPT, UPT, UR49, 0x20, URZ ;  /* 0x0000002031097890 */ /* 0x000fe4000fffe0ff */
[----:B------:R-:W-:Y:S02]  /*9910*/  UIADD3 UR8, UPT, UPT, UR47, 0x400, UR4 ;  /* 0x000004002f087890 */ /* 0x000fe4000fffe004 */
[----:B--2---:R-:W-:Y:S03]  /*9920*/  UIADD3 UR6, UP0, UPT, UR10, 0xa80, URZ ;  /* 0x00000a800a067890 */ /* 0x004fe6000ff1e0ff */
[----:B------:R-:W-:Y:S01]  /*9930*/  UMOV UR10, UR50 ;  /* 0x00000032000a7c82 */ /* 0x000fe20008000000 */
[----:B------:R-:W-:Y:S03]  /*9940*/  UIADD3.X UR7, UPT, UPT, URZ, UR11, URZ, UP0, !UPT ;  /* 0x0000000bff077290 */ /* 0x000fe600087fe4ff */
[----:B------:R-:W-:Y:S06]  /*9950*/  UMOV UR11, UR44 ;  /* 0x0000002c000b7c82 */ /* 0x000fec0008000000 */
[----:B------:R2:W-:Y:S02]  /*9960*/  UTMASTG.3D [UR8], [UR6] ;  /* 0x00000008060073b5 */ /* 0x0005e40008010000 */
[----:B--2---:R0:W-:Y:S02]  /*9970*/  UTMACMDFLUSH ;  /* 0x00000000000079b7 */ /* 0x0041e40000000000 */
.L_x_158:
[----:B------:R-:W-:Y:S05]  /*9980*/  BSYNC.RECONVERGENT B0 ;  /* 0x0000000000007941 */ /* 0x000fea0003800200 */
.L_x_157:
[----:B------:R-:W-:Y:S01]  /*9990*/  UIADD3 UR4, UPT, UPT, UR45, 0x1, URZ ;  /* 0x000000012d047890 */ /* 0x000fe2000fffe0ff */
[----:B------:R-:W-:Y:S03]  /*99a0*/  BSSY.RECONVERGENT B0, `(.L_x_159) ;  /* 0x0000008000007945 */ /* 0x000fe60003800200 */
[----:B------:R-:W-:Y:S04]  /*99b0*/  UISETP.NE.AND UP0, UPT, UR4, 0x3, UPT ;  /* 0x000000030400788c */ /* 0x000fe8000bf05270 */
[----:B------:R-:W-:Y:S02]  /*99c0*/  UISETP.EQ.XOR UP1, UPT, UR43, 0x3, !UP0 ;  /* 0x000000032b00788c */ /* 0x000fe4000c722a70 */
[----:B------:R-:W-:Y:S02]  /*99d0*/  USEL UR46, UR4, URZ, UP0 ;  /* 0x000000ff042e7287 */ /* 0x000fe40008000000 */
[----:B------:R-:W-:Y:S04]  /*99e0*/  USEL UR5, URZ, 0x1, !UP1 ;  /* 0x00000001ff057887 */ /* 0x000fe8000c800000 */
[----:B------:R-:W-:Y:S01]  /*99f0*/  ULOP3.LUT UR54, UR54, UR5, URZ, 0x3c, !UPT ;  /* 0x0000000536367292 */ /* 0x000fe2000f8e3cff */
[----:B------:R-:W-:Y:S11]  /*9a00*/  @P0 BRA `(.L_x_160) ;  /* 0x0000000000040947 */ /* 0x000ff60003800000 */
[----:B------:R-:W-:Y:S04]  /*9a10*/  DEPBAR.LE SB0, 0x1 ;  /* 0x000080400000791a */ /* 0x000fe80000000000 */
.L_x_160:
[----:B------:R-:W-:Y:S05]  /*9a20*/  BSYNC.RECONVERGENT B0 ;  /* 0x0000000000007941 */ /* 0x000fea0003800200 */
.L_x_159:
[----:B------:R-:W-:Y:S01]  /*9a30*/  BAR.SYNC.DEFER_BLOCKING 0x1, 0x80 ;  /* 0x0042000000007b1d */ /* 0x000fe20000010000 */
[----:B------:R-:W-:Y:S01]  /*9a40*/  UISETP.NE.AND UP0, UPT, UR53, -0x2, UPT ;  /* 0xfffffffe3500788c */ /* 0x000fe2000bf05270 */
[----:B------:R-:W-:Y:S08]  /*9a50*/  IADD3 R0, PT, PT, R36, 0x1, RZ ;  /* 0x0000000124007810 */ /* 0x000ff00007ffe0ff */
[----:B------:R-:W-:Y:S05]  /*9a60*/  BRA.U !UP0, `(.L_x_161) ;  /* 0x0000000108287547 */ /* 0x000fea000b800000 */
[----:B------:R-:W-:Y:S01]  /*9a70*/  ISETP.NE.AND P0, PT, R108, RZ, PT ;  /* 0x000000ff6c00720c */ /* 0x000fe20003f05270 */
[----:B------:R-:W-:Y:S01]  /*9a80*/  IMAD.U32 R3, RZ, RZ, UR52 ;  /* 0x00000034ff037e24 */ /* 0x000fe2000f8e00ff */
[----:B------:R-:W-:Y:S01]  /*9a90*/  UIADD3 UR4, UPT, UPT, UR52, 0x1, URZ ;  /* 0x0000000134047890 */ /* 0x000fe2000fffe0ff */
[----:B------:R-:W-:Y:S03]  /*9aa0*/  IMAD.U32 R2, RZ, RZ, UR55 ;  /* 0x00000037ff027e24 */ /* 0x000fe6000f8e00ff */
[----:B------:R-:W-:Y:S04]  /*9ab0*/  UISETP.NE.AND UP0, UPT, UR4, 0x3, UPT ;  /* 0x000000030400788c */ /* 0x000fe8000bf05270 */
[----:B------:R-:W-:Y:S03]  /*9ac0*/  USEL UR52, UR4, URZ, UP0 ;  /* 0x000000ff04347287 */ /* 0x000fe60008000000 */
[----:B------:R-:W-:Y:S05]  /*9ad0*/  @P0 LEA R3, R3, UR47, 0x3 ;  /* 0x0000002f03030c11 */ /* 0x000fea000f8e18ff */
[----:B------:R-:W-:Y:S05]  /*9ae0*/  @P0 VIADD R3, R3, 0x228 ;  /* 0x0000022803030836 */ /* 0x000fea0000000000 */
[----:B------:R-:W-:Y:S04]  /*9af0*/  @P0 PRMT R2, R2, 0x654, R3 ;  /* 0x0000065402020816 */ /* 0x000fe80000000003 */
[----:B------:R2:W-:Y:S03]  /*9b00*/  @P0 SYNCS.ARRIVE.TRANS64.RED.A1T0 RZ, [R2+URZ], RZ ;  /* 0x000000ff02ff09a7 */ /* 0x0005e600081004ff */
.L_x_161:
[----:B------:R-:W-:Y:S01]  /*9b10*/  R2UR UR6, R103 ;  /* 0x00000000670672ca */ /* 0x000fe200000e0000 */
[----:B------:R-:W-:Y:S01]  /*9b20*/  UIADD3 UR53, UPT, UPT, UR53, 0x2, URZ ;  /* 0x0000000235357890 */ /* 0x000fe2000fffe0ff */
[----:B------:R-:W-:Y:S02]  /*9b30*/  R2UR UR5, R86 ;  /* 0x00000000560572ca */ /* 0x000fe400000e0000 */
[----:B------:R-:W-:Y:S02]  /*9b40*/  R2UR UR4, R87 ;  /* 0x00000000570472ca */ /* 0x000fe400000e0000 */
[----:B------:R-:W-:Y:S02]  /*9b50*/  R2UR UR44, R101 ;  /* 0x00000000652c72ca */ /* 0x000fe400000e0000 */
[----:B------:R-:W-:Y:S02]  /*9b60*/  ISETP.NE.AND P0, PT, R91, 0x2, PT ;  /* 0x000000025b00780c */ /* 0x000fe40003f05270 */
[----:B------:R-:W-:Y:S02]  /*9b70*/  ISETP.NE.AND P1, PT, R0, 0x2, PT ;  /* 0x000000020000780c */ /* 0x000fe40003f25270 */
[----:B------:R-:W-:Y:S01]  /*9b80*/  SEL R3, RZ, 0x1, P0 ;  /* 0x00000001ff037807 */ /* 0x000fe20000000000 */
[----:B------:R-:W-:Y:S01]  /*9b90*/  UISETP.NE.AND UP0, UPT, UR6, URZ, UPT ;  /* 0x000000ff0600728c */ /* 0x000fe2000bf05270 */
[----:B--2---:R-:W-:Y:S01]  /*9ba0*/  SEL R2, RZ, 0x1, P1 ;  /* 0x00000001ff027807 */ /* 0x004fe20000800000 */
[----:B------:R-:W-:Y:S01]  /*9bb0*/  UIADD3 UR34, UPT, UPT, UR36, UR5, URZ ;  /* 0x0000000524227290 */ /* 0x000fe2000fffe0ff */
[----:B------:R-:W-:Y:S01]  /*9bc0*/  LOP3.LUT R94, R94, R3, RZ, 0x3c, !PT ;  /* 0x000000035e5e7212 */ /* 0x000fe200078e3cff */
[----:B------:R-:W-:Y:S01]  /*9bd0*/  UIADD3 UR26, UPT, UPT, UR37, UR4, URZ ;  /* 0x00000004251a7290 */ /* 0x000fe2000fffe0ff */
[----:B------:R-:W-:Y:S02]  /*9be0*/  LOP3.LUT R95, R95, R2, RZ, 0x3c, !PT ;  /* 0x000000025f5f7212 */ /* 0x000fe400078e3cff */
[----:B------:R-:W-:Y:S02]  /*9bf0*/  SEL R91, R91, RZ, P0 ;  /* 0x000000ff5b5b7207 */ /* 0x000fe40000000000 */
[----:B------:R-:W-:Y:S01]  /*9c00*/  SEL R36, R0, RZ, P1 ;  /* 0x000000ff00247207 */ /* 0x000fe20000800000 */
[----:B------:R-:W-:Y:S06]  /*9c10*/  BRA.U UP0, `(.L_x_162) ;  /* 0xffffffd500807547 */ /* 0x000fec000b83ffff */
[----:B------:R-:W-:-:S13]  /*9c20*/  R2UR UR4, R88 ;  /* 0x00000000580472ca */ /* 0x000fda00000e0000 */
[----:B------:R-:W-:-:S09]  /*9c30*/  UISETP.NE.AND UP0, UPT, UR4, URZ, UPT ;  /* 0x000000ff0400728c */ /* 0x000fd2000bf05270 */
[----:B------:R-:W-:Y:S05]  /*9c40*/  BRA.U !UP0, `(.L_x_163) ;  /* 0x0000000108487547 */ /* 0x000fea000b800000 */
[----:B------:R-:W2:Y:S02]  /*9c50*/  LDCU.64 UR4, c[0x0][0xc90] ;  /* 0x00019200ff0477ac */ /* 0x000ea40008000a00 */
[----:B--2---:R-:W-:-:S04]  /*9c60*/  UISETP.NE.U32.AND UP0, UPT, UR4, URZ, UPT ;  /* 0x000000ff0400728c */ /* 0x004fc8000bf05070 */
[----:B------:R-:W-:-:S09]  /*9c70*/  UISETP.NE.AND.EX UP0, UPT, UR5, URZ, UPT, UP0 ;  /* 0x000000ff0500728c */ /* 0x000fd2000bf05300 */
[----:B------:R-:W-:Y:S05]  /*9c80*/  BRA.U UP0, `(.L_x_164) ;  /* 0x00000001000c7547 */ /* 0x000fea000b800000 */
[----:B------:R-:W-:-:S13]  /*9c90*/  FSETP.NEU.AND P0, PT, R41, RZ, PT ;  /* 0x000000ff2900720b */ /* 0x000fda0003f0d000 */
[----:B------:R-:W-:Y:S05]  /*9ca0*/  @!P0 EXIT ;  /* 0x000000000000894d */ /* 0x000fea0003800000 */
[----:B------:R-:W-:Y:S05]  /*9cb0*/  BRA `(.L_x_163) ;  /* 0x00000000002c7947 */ /* 0x000fea0003800000 */
.L_x_164:
[----:B------:R-:W-:Y:S01]  /*9cc0*/  ISETP.NE.AND P0, PT, R90, RZ, PT ;  /* 0x000000ff5a00720c */ /* 0x000fe20003f05270 */
[----:B------:R-:W-:-:S12]  /*9cd0*/  BSSY.RECONVERGENT B0, `(.L_x_163) ;  /* 0x0000009000007945 */ /* 0x000fd80003800200 */
[----:B------:R-:W-:Y:S05]  /*9ce0*/  @P0 BRA `(.L_x_165) ;  /* 0x0000000000140947 */ /* 0x000fea0003800000 */
[----:B------:R-:W2:Y:S02]  /*9cf0*/  LDCU.64 UR4, c[0x0][0xc88] ;  /* 0x00019100ff0477ac */ /* 0x000ea40008000a00 */
[----:B--2---:R-:W-:-:S04]  /*9d00*/  ISETP.NE.U32.AND P0, PT, RZ, UR4, PT ;  /* 0x00000004ff007c0c */ /* 0x004fc8000bf05070 */
[----:B------:R-:W-:-:S13]  /*9d10*/  ISETP.NE.AND.EX P0, PT, RZ, UR5, PT, P0 ;  /* 0x00000005ff007c0c */ /* 0x000fda000bf05300 */
[----:B------:R-:W-:Y:S05]  /*9d20*/  @!P0 EXIT ;  /* 0x000000000000894d */ /* 0x000fea0003800000 */
[----:B------:R-:W-:Y:S05]  /*9d30*/  BRA `(.L_x_166) ;  /* 0x0000000000087947 */ /* 0x000fea0003800000 */
.L_x_165:
[----:B------:R-:W-:-:S13]  /*9d40*/  FSETP.NEU.AND P0, PT, R41, RZ, PT ;  /* 0x000000ff2900720b */ /* 0x000fda0003f0d000 */
[----:B------:R-:W-:Y:S05]  /*9d50*/  @!P0 EXIT ;  /* 0x000000000000894d */ /* 0x000fea0003800000 */
.L_x_166:
[----:B------:R-:W-:Y:S05]  /*9d60*/  BSYNC.RECONVERGENT B0 ;  /* 0x0000000000007941 */ /* 0x000fea0003800200 */
.L_x_163:
[----:B------:R-:W-:Y:S01]  /*9d70*/  ULEA UR4, UR52, UR47, 0x3 ;  /* 0x0000002f34047291 */ /* 0x000fe2000f8e18ff */
[----:B------:R-:W-:-:S04]  /*9d80*/  DEPBAR.LE SB0, 0x0 ;  /* 0x000080000000791a */ /* 0x000fc80000000000 */
[----:B------:R-:W-:-:S04]  /*9d90*/  UIADD3 UR4, UPT, UPT, UR4, 0x228, URZ ;  /* 0x0000022804047890 */ /* 0x000fc8000fffe0ff */
[----:B------:R-:W-:-:S09]  /*9da0*/  UPRMT UR4, UR55, 0x654, UR4 ;  /* 0x0000065437047896 */ /* 0x000fd20008000004 */
[----:B------:R-:W-:Y:S01]  /*9db0*/  SYNCS.ARRIVE.TRANS64.RED.A1T0 RZ, [UR4], RZ ;  /* 0x000000ffffff79a7 */ /* 0x000fe20008100404 */
[----:B------:R-:W-:Y:S05]  /*9dc0*/  EXIT ;  /* 0x000000000000794d */ /* 0x000fea0003800000 */
.L_x_25:
[----:B--2---:R2:W3:Y:S02]  /*9dd0*/  SYNCS.PHASECHK.TRANS64.TRYWAIT P0, [R3+URZ+0x2a0], R2 ;  /* 0x0002a002030075a7 */ /* 0x0044e400080011ff */
[----:B---3--:R-:W-:Y:S05]  /*9de0*/  @!P0 NANOSLEEP.SYNCS 0x989680 ;  /* 0x009896800000895d */ /* 0x008fea0003900000 */
[----:B------:R-:W3:Y:S02]  /*9df0*/  @!P0 SYNCS.PHASECHK.TRANS64 P0, [R3+URZ+0x2a0], R2 ;  /* 0x0002a002030085a7 */ /* 0x000ee400080010ff */
[----:B---3--:R-:W-:Y:S05]  /*9e00*/  @!P0 BRA `(.L_x_25) ;  /* 0xfffffffc00f08947 */ /* 0x008fea000383ffff */
[----:B------:R-:W-:Y:S05]  /*9e10*/  BRA `(.L_x_167) ;  /* 0xffffff7c00bc7947 */ /* 0x000fea000383ffff */
.L_x_28:
[----:B-1----:R-:W-:-:S07]  /*9e20*/  MOV R0, UR6 ;  /* 0x0000000600007c02 */ /* 0x002fce0008000f00 */
.L_x_168:
[----:B-1----:R1:W2:Y:S02]  /*9e30*/  SYNCS.PHASECHK.TRANS64.TRYWAIT P0, [R0+URZ+0x108], R3 ;  /* 0x00010803000075a7 */ /* 0x0022a400080011ff */
[----:B--2---:R-:W-:Y:S05]  /*9e40*/  @!P0 NANOSLEEP.SYNCS 0x989680 ;  /* 0x009896800000895d */ /* 0x004fea0003900000 */
[----:B------:R-:W2:Y:S02]  /*9e50*/  @!P0 SYNCS.PHASECHK.TRANS64 P0, [R0+URZ+0x108], R3 ;  /* 0x00010803000085a7 */ /* 0x000ea400080010ff */
[----:B--2---:R-:W-:Y:S05]  /*9e60*/  @!P0 BRA `(.L_x_168) ;  /* 0xfffffffc00f08947 */ /* 0x004fea000383ffff */
[----:B------:R-:W-:Y:S05]  /*9e70*/  BRA `(.L_x_27) ;  /* 0xffffff80002c7947 */ /* 0x000fea000383ffff */
.L_x_37:
[----:B-1----:R-:W-:-:S07]  /*9e80*/  MOV R0, UR7 ;  /* 0x0000000700007c02 */ /* 0x002fce0008000f00 */
.L_x_169:
[----:B-1----:R1:W2:Y:S02]  /*9e90*/  SYNCS.PHASECHK.TRANS64.TRYWAIT P0, [R0+URZ+0x108], R3 ;  /* 0x00010803000075a7 */ /* 0x0022a400080011ff */
[----:B--2---:R-:W-:Y:S05]  /*9ea0*/  @!P0 NANOSLEEP.SYNCS 0x989680 ;  /* 0x009896800000895d */ /* 0x004fea0003900000 */
[----:B------:R-:W2:Y:S02]  /*9eb0*/  @!P0 SYNCS.PHASECHK.TRANS64 P0, [R0+URZ+0x108], R3 ;  /* 0x00010803000085a7 */ /* 0x000ea400080010ff */
[----:B--2---:R-:W-:Y:S05]  /*9ec0*/  @!P0 BRA `(.L_x_169) ;  /* 0xfffffffc00f08947 */ /* 0x004fea000383ffff */
[----:B------:R-:W-:Y:S05]  /*9ed0*/  BRA `(.L_x_36) ;  /* 0xffffff8400447947 */ /* 0x000fea000383ffff */
.L_x_44:
[----:B-1----:R1:W4:Y:S02]  /*9ee0*/  SYNCS.PHASECHK.TRANS64.TRYWAIT P0, [R3+URZ+0x250], R0 ;  /* 0x00025000030075a7 */ /* 0x00232400080011ff */
[----:B----4-:R-:W-:Y:S05]  /*9ef0*/  @!P0 NANOSLEEP.SYNCS 0x989680 ;  /* 0x009896800000895d */ /* 0x010fea0003900000 */
[----:B------:R-:W4:Y:S02]  /*9f00*/  @!P0 SYNCS.PHASECHK.TRANS64 P0, [R3+URZ+0x250], R0 ;  /* 0x00025000030085a7 */ /* 0x000f2400080010ff */
[----:B----4-:R-:W-:Y:S05]  /*9f10*/  @!P0 BRA `(.L_x_44) ;  /* 0xfffffffc00f08947 */ /* 0x010fea000383ffff */
[----:B------:R-:W-:Y:S05]  /*9f20*/  BRA `(.L_x_170) ;  /* 0xffffff88003c7947 */ /* 0x000fea000383ffff */
.L_x_48:
[----:B-1----:R-:W-:-:S07]  /*9f30*/  MOV R0, UR4 ;  /* 0x0000000400007c02 */ /* 0x002fce0008000f00 */
.L_x_171:
[----:B-1----:R1:W2:Y:S02]  /*9f40*/  SYNCS.PHASECHK.TRANS64.TRYWAIT P0, [R0+URZ], R3 ;  /* 0x00000003000075a7 */ /* 0x0022a400080011ff */
[----:B--2---:R-:W-:Y:S05]  /*9f50*/  @!P0 NANOSLEEP.SYNCS 0x989680 ;  /* 0x009896800000895d */ /* 0x004fea0003900000 */
[----:B------:R-:W2:Y:S02]  /*9f60*/  @!P0 SYNCS.PHASECHK.TRANS64 P0, [R0+URZ], R3 ;  /* 0x00000003000085a7 */ /* 0x000ea400080010ff */
[----:B--2---:R-:W-:Y:S05]  /*9f70*/  @!P0 BRA `(.L_x_171) ;  /* 0xfffffffc00f08947 */ /* 0x004fea000383ffff */
[----:B------:R-:W-:Y:S05]  /*9f80*/  BRA `(.L_x_172) ;  /* 0xffffff8c00e87947 */ /* 0x000fea000383ffff */
.L_x_49:
[----:B------:R-:W-:-:S07]  /*9f90*/  MOV R0, UR5 ;  /* 0x0000000500007c02 */ /* 0x000fce0008000f00 */
.L_x_173:
[----:B-1----:R1:W2:Y:S02]  /*9fa0*/  SYNCS.PHASECHK.TRANS64.TRYWAIT P0, [R0+URZ], R3 ;  /* 0x00000003000075a7 */ /* 0x0022a400080011ff */
[----:B--2---:R-:W-:Y:S05]  /*9fb0*/  @!P0 NANOSLEEP.SYNCS 0x989680 ;  /* 0x009896800000895d */ /* 0x004fea0003900000 */
[----:B------:R-:W2:Y:S02]  /*9fc0*/  @!P0 SYNCS.PHASECHK.TRANS64 P0, [R0+URZ], R3 ;  /* 0x00000003000085a7 */ /* 0x000ea400080010ff */
[----:B--2---:R-:W-:Y:S05]  /*9fd0*/  @!P0 BRA `(.L_x_173) ;  /* 0xfffffffc00f08947 */ /* 0x004fea000383ffff */
[----:B------:R-:W-:Y:S05]  /*9fe0*/  BRA `(.L_x_174) ;  /* 0xffffff8c00f47947 */ /* 0x000fea000383ffff */
.L_x_50:
[----:B------:R-:W-:-:S07]  /*9ff0*/  MOV R0, UR5 ;  /* 0x0000000500007c02 */ /* 0x000fce0008000f00 */
.L_x_175:
[----:B-1----:R1:W2:Y:S02]  /*a000*/  SYNCS.PHASECHK.TRANS64.TRYWAIT P0, [R0+URZ], R3 ;  /* 0x00000003000075a7 */ /* 0x0022a400080011ff */
[----:B--2---:R-:W-:Y:S05]  /*a010*/  @!P0 NANOSLEEP.SYNCS 0x989680 ;  /* 0x009896800000895d */ /* 0x004fea0003900000 */
[----:B------:R-:W2:Y:S02]  /*a020*/  @!P0 SYNCS.PHASECHK.TRANS64 P0, [R0+URZ], R3 ;  /* 0x00000003000085a7 */ /* 0x000ea400080010ff */
[----:B--2---:R-:W-:Y:S05]  /*a030*/  @!P0 BRA `(.L_x_175) ;  /* 0xfffffffc00f08947 */ /* 0x004fea000383ffff */
[----:B------:R-:W-:Y:S05]  /*a040*/  BRA `(.L_x_176) ;  /* 0xffffff9000007947 */ /* 0x000fea000383ffff */
.L_x_51:
[----:B------:R-:W-:-:S07]  /*a050*/  MOV R0, UR5 ;  /* 0x0000000500007c02 */ /* 0x000fce0008000f00 */
.L_x_177:
[----:B-1----:R1:W2:Y:S02]  /*a060*/  SYNCS.PHASECHK.TRANS64.TRYWAIT P0, [R0+URZ], R3 ;  /* 0x00000003000075a7 */ /* 0x0022a400080011ff */
[----:B--2---:R-:W-:Y:S05]  /*a070*/  @!P0 NANOSLEEP.SYNCS 0x989680 ;  /* 0x009896800000895d */ /* 0x004fea0003900000 */
[----:B------:R-:W2:Y:S02]  /*a080*/  @!P0 SYNCS.PHASECHK.TRANS64 P0, [R0+URZ], R3 ;  /* 0x00000003000085a7 */ /* 0x000ea400080010ff */
[----:B--2---:R-:W-:Y:S05]  /*a090*/  @!P0 BRA `(.L_x_177) ;  /* 0xfffffffc00f08947 */ /* 0x004fea000383ffff */
[----:B------:R-:W-:Y:S05]  /*a0a0*/  BRA `(.L_x_178) ;  /* 0xffffff90000c7947 */ /* 0x000fea000383ffff */
.L_x_52:
[----:B------:R-:W-:-:S07]  /*a0b0*/  MOV R0, UR5 ;  /* 0x0000000500007c02 */ /* 0x000fce0008000f00 */
.L_x_179:
[----:B-1----:R1:W2:Y:S02]  /*a0c0*/  SYNCS.PHASECHK.TRANS64.TRYWAIT P0, [R0+URZ], R3 ;  /* 0x00000003000075a7 */ /* 0x0022a400080011ff */
[----:B--2---:R-:W-:Y:S05]  /*a0d0*/  @!P0 NANOSLEEP.SYNCS 0x989680 ;  /* 0x009896800000895d */ /* 0x004fea0003900000 */
[----:B------:R-:W2:Y:S02]  /*a0e0*/  @!P0 SYNCS.PHASECHK.TRANS64 P0, [R0+URZ], R3 ;  /* 0x00000003000085a7 */ /* 0x000ea400080010ff */
[----:B--2---:R-:W-:Y:S05]  /*a0f0*/  @!P0 BRA `(.L_x_179) ;  /* 0xfffffffc00f08947 */ /* 0x004fea000383ffff */
[----:B------:R-:W-:Y:S05]  /*a100*/  BRA `(.L_x_180) ;  /* 0xffffff9000187947 */ /* 0x000fea000383ffff */
.L_x_53:
[----:B------:R-:W-:-:S07]  /*a110*/  MOV R0, UR5 ;  /* 0x0000000500007c02 */ /* 0x000fce0008000f00 */
.L_x_181:
[----:B-1----:R1:W2:Y:S02]  /*a120*/  SYNCS.PHASECHK.TRANS64.TRYWAIT P0, [R0+URZ], R3 ;  /* 0x00000003000075a7 */ /* 0x0022a400080011ff */
[----:B--2---:R-:W-:Y:S05]  /*a130*/  @!P0 NANOSLEEP.SYNCS 0x989680 ;  /* 0x009896800000895d */ /* 0x004fea0003900000 */
[----:B------:R-:W2:Y:S02]  /*a140*/  @!P0 SYNCS.PHASECHK.TRANS64 P0, [R0+URZ], R3 ;  /* 0x00000003000085a7 */ /* 0x000ea400080010ff */
[----:B--2---:R-:W-:Y:S05]  /*a150*/  @!P0 BRA `(.L_x_181) ;  /* 0xfffffffc00f08947 */ /* 0x004fea000383ffff */
[----:B------:R-:W-:Y:S05]  /*a160*/  BRA `(.L_x_182) ;  /* 0xffffff9000247947 */ /* 0x000fea000383ffff */
.L_x_54:
[----:B------:R-:W-:-:S07]  /*a170*/  MOV R0, UR5 ;  /* 0x0000000500007c02 */ /* 0x000fce0008000f00 */
.L_x_183:
[----:B-1----:R1:W2:Y:S02]  /*a180*/  SYNCS.PHASECHK.TRANS64.TRYWAIT P0, [R0+URZ], R3 ;  /* 0x00000003000075a7 */ /* 0x0022a400080011ff */
[----:B--2---:R-:W-:Y:S05]  /*a190*/  @!P0 NANOSLEEP.SYNCS 0x989680 ;  /* 0x009896800000895d */ /* 0x004fea0003900000 */
[----:B------:R-:W2:Y:S02]  /*a1a0*/  @!P0 SYNCS.PHASECHK.TRANS64 P0, [R0+URZ], R3 ;  /* 0x00000003000085a7 */ /* 0x000ea400080010ff */
[----:B--2---:R-:W-:Y:S05]  /*a1b0*/  @!P0 BRA `(.L_x_183) ;  /* 0xfffffffc00f08947 */ /* 0x004fea000383ffff */
[----:B------:R-:W-:Y:S05]  /*a1c0*/  BRA `(.L_x_184) ;  /* 0xffffff9000307947 */ /* 0x000fea000383ffff */
.L_x_55:
[----:B------:R-:W-:-:S07]  /*a1d0*/  MOV R0, UR5 ;  /* 0x0000000500007c02 */ /* 0x000fce0008000f00 */
.L_x_185:
[----:B-1----:R1:W2:Y:S02]  /*a1e0*/  SYNCS.PHASECHK.TRANS64.TRYWAIT P0, [R0+URZ], R3 ;  /* 0x00000003000075a7 */ /* 0x0022a400080011ff */
[----:B--2---:R-:W-:Y:S05]  /*a1f0*/  @!P0 NANOSLEEP.SYNCS 0x989680 ;  /* 0x009896800000895d */ /* 0x004fea0003900000 */
[----:B------:R-:W2:Y:S02]  /*a200*/  @!P0 SYNCS.PHASECHK.TRANS64 P0, [R0+URZ], R3 ;  /* 0x00000003000085a7 */ /* 0x000ea400080010ff */
[----:B--2---:R-:W-:Y:S05]  /*a210*/  @!P0 BRA `(.L_x_185) ;  /* 0xfffffffc00f08947 */ /* 0x004fea000383ffff */
[----:B------:R-:W-:Y:S05]  /*a220*/  BRA `(.L_x_186) ;  /* 0xffffff90003c7947 */ /* 0x000fea000383ffff */
.L_x_56:
[----:B------:R-:W-:-:S07]  /*a230*/  MOV R0, UR5 ;  /* 0x0000000500007c02 */ /* 0x000fce0008000f00 */
.L_x_187:
[----:B-1----:R1:W2:Y:S02]  /*a240*/  SYNCS.PHASECHK.TRANS64.TRYWAIT P0, [R0+URZ], R3 ;  /* 0x00000003000075a7 */ /* 0x0022a400080011ff */
[----:B--2---:R-:W-:Y:S05]  /*a250*/  @!P0 NANOSLEEP.SYNCS 0x989680 ;  /* 0x009896800000895d */ /* 0x004fea0003900000 */
[----:B------:R-:W2:Y:S02]  /*a260*/  @!P0 SYNCS.PHASECHK.TRANS64 P0, [R0+URZ], R3 ;  /* 0x00000003000085a7 */ /* 0x000ea400080010ff */
[----:B--2---:R-:W-:Y:S05]  /*a270*/  @!P0 BRA `(.L_x_187) ;  /* 0xfffffffc00f08947 */ /* 0x004fea000383ffff */
[----:B------:R-:W-:Y:S05]  /*a280*/  BRA `(.L_x_188) ;  /* 0xffffff9000487947 */ /* 0x000fea000383ffff */
.L_x_57:
[----:B------:R-:W-:-:S07]  /*a290*/  MOV R0, UR5 ;  /* 0x0000000500007c02 */ /* 0x000fce0008000f00 */
.L_x_189:
[----:B-1----:R1:W2:Y:S02]  /*a2a0*/  SYNCS.PHASECHK.TRANS64.TRYWAIT P0, [R0+URZ], R3 ;  /* 0x00000003000075a7 */ /* 0x0022a400080011ff */
[----:B--2---:R-:W-:Y:S05]  /*a2b0*/  @!P0 NANOSLEEP.SYNCS 0x989680 ;  /* 0x009896800000895d */ /* 0x004fea0003900000 */
[----:B------:R-:W2:Y:S02]  /*a2c0*/  @!P0 SYNCS.PHASECHK.TRANS64 P0, [R0+URZ], R3 ;  /* 0x00000003000085a7 */ /* 0x000ea400080010ff */
[----:B--2---:R-:W-:Y:S05]  /*a2d0*/  @!P0 BRA `(.L_x_189) ;  /* 0xfffffffc00f08947 */ /* 0x004fea000383ffff */
[----:B------:R-:W-:Y:S05]  /*a2e0*/  BRA `(.L_x_190) ;  /* 0xffffff9000547947 */ /* 0x000fea000383ffff */
.L_x_58:
[----:B------:R-:W-:-:S07]  /*a2f0*/  MOV R0, UR5 ;  /* 0x0000000500007c02 */ /* 0x000fce0008000f00 */
.L_x_191:
[----:B-1----:R1:W2:Y:S02]  /*a300*/  SYNCS.PHASECHK.TRANS64.TRYWAIT P0, [R0+URZ], R3 ;  /* 0x00000003000075a7 */ /* 0x0022a400080011ff */
[----:B--2---:R-:W-:Y:S05]  /*a310*/  @!P0 NANOSLEEP.SYNCS 0x989680 ;  /* 0x009896800000895d */ /* 0x004fea0003900000 */
[----:B------:R-:W2:Y:S02]  /*a320*/  @!P0 SYNCS.PHASECHK.TRANS64 P0, [R0+URZ], R3 ;  /* 0x00000003000085a7 */ /* 0x000ea400080010ff */
[----:B--2---:R-:W-:Y:S05]  /*a330*/  @!P0 BRA `(.L_x_191) ;  /* 0xfffffffc00f08947 */ /* 0x004fea000383ffff */
[----:B------:R-:W-:Y:S05]  /*a340*/  BRA `(.L_x_192) ;  /* 0xffffff9000607947 */ /* 0x000fea000383ffff */
.L_x_59:
[----:B------:R-:W-:-:S07]  /*a350*/  MOV R0, UR5 ;  /* 0x0000000500007c02 */ /* 0x000fce0008000f00 */
.L_x_193:
[----:B-1----:R1:W2:Y:S02]  /*a360*/  SYNCS.PHASECHK.TRANS64.TRYWAIT P0, [R0+URZ], R3 ;  /* 0x00000003000075a7 */ /* 0x0022a400080011ff */
[----:B--2---:R-:W-:Y:S05]  /*a370*/  @!P0 NANOSLEEP.SYNCS 0x989680 ;  /* 0x009896800000895d */ /* 0x004fea0003900000 */
[----:B------:R-:W2:Y:S02]  /*a380*/  @!P0 SYNCS.PHASECHK.TRANS64 P0, [R0+URZ], R3 ;  /* 0x00000003000085a7 */ /* 0x000ea400080010ff */
[----:B--2---:R-:W-:Y:S05]  /*a390*/  @!P0 BRA `(.L_x_193) ;  /* 0xfffffffc00f08947 */ /* 0x004fea000383ffff */
[----:B------:R-:W-:Y:S05]  /*a3a0*/  BRA `(.L_x_194) ;  /* 0xffffff90006c7947 */ /* 0x000fea000383ffff */
.L_x_60:
[----:B------:R-:W-:-:S07]  /*a3b0*/  MOV R0, UR5 ;  /* 0x0000000500007c02 */ /* 0x000fce0008000f00 */
.L_x_195:
[----:B-1----:R1:W2:Y:S02]  /*a3c0*/  SYNCS.PHASECHK.TRANS64.TRYWAIT P0, [R0+URZ], R3 ;  /* 0x00000003000075a7 */ /* 0x0022a400080011ff */
[----:B--2---:R-:W-:Y:S05]  /*a3d0*/  @!P0 NANOSLEEP.SYNCS 0x989680 ;  /* 0x009896800000895d */ /* 0x004fea0003900000 */
[----:B------:R-:W2:Y:S02]  /*a3e0*/  @!P0 SYNCS.PHASECHK.TRANS64 P0, [R0+URZ], R3 ;  /* 0x00000003000085a7 */ /* 0x000ea400080010ff */
[----:B--2---:R-:W-:Y:S05]  /*a3f0*/  @!P0 BRA `(.L_x_195) ;  /* 0xfffffffc00f08947 */ /* 0x004fea000383ffff */
[----:B------:R-:W-:Y:S05]  /*a400*/  BRA `(.L_x_196) ;  /* 0xffffff9000787947 */ /* 0x000fea000383ffff */
.L_x_61:
[----:B------:R-:W-:-:S07]  /*a410*/  MOV R0, UR5 ;  /* 0x0000000500007c02 */ /* 0x000fce0008000f00 */
.L_x_197:
[----:B-1----:R1:W2:Y:S02]  /*a420*/  SYNCS.PHASECHK.TRANS64.TRYWAIT P0, [R0+URZ], R3 ;  /* 0x00000003000075a7 */ /* 0x0022a400080011ff */
[----:B--2---:R-:W-:Y:S05]  /*a430*/  @!P0 NANOSLEEP.SYNCS 0x989680 ;  /* 0x009896800000895d */ /* 0x004fea0003900000 */
[----:B------:R-:W2:Y:S02]  /*a440*/  @!P0 SYNCS.PHASECHK.TRANS64 P0, [R0+URZ], R3 ;  /* 0x00000003000085a7 */ /* 0x000ea400080010ff */
[----:B--2---:R-:W-:Y:S05]  /*a450*/  @!P0 BRA `(.L_x_197) ;  /* 0xfffffffc00f08947 */ /* 0x004fea000383ffff */
[----:B------:R-:W-:Y:S05]  /*a460*/  BRA `(.L_x_198) ;  /* 0xffffff9000847947 */ /* 0x000fea000383ffff */
.L_x_62:
[----:B------:R-:W-:-:S07]  /*a470*/  MOV R0, UR5 ;  /* 0x0000000500007c02 */ /* 0x000fce0008000f00 */
.L_x_199:
[----:B-1----:R1:W2:Y:S02]  /*a480*/  SYNCS.PHASECHK.TRANS64.TRYWAIT P0, [R0+URZ], R3 ;  /* 0x00000003000075a7 */ /* 0x0022a400080011ff */
[----:B--2---:R-:W-:Y:S05]  /*a490*/  @!P0 NANOSLEEP.SYNCS 0x989680 ;  /* 0x009896800000895d */ /* 0x004fea0003900000 */
[----:B------:R-:W2:Y:S02]  /*a4a0*/  @!P0 SYNCS.PHASECHK.TRANS64 P0, [R0+URZ], R3 ;  /* 0x00000003000085a7 */ /* 0x000ea400080010ff */
[----:B--2---:R-:W-:Y:S05]  /*a4b0*/  @!P0 BRA `(.L_x_199) ;  /* 0xfffffffc00f08947 */ /* 0x004fea000383ffff */
[----:B------:R-:W-:Y:S05]  /*a4c0*/  BRA `(.L_x_200) ;  /* 0xffffff9000907947 */ /* 0x000fea000383ffff */
.L_x_63:
[----:B------:R-:W-:-:S07]  /*a4d0*/  MOV R0, UR5 ;  /* 0x0000000500007c02 */ /* 0x000fce0008000f00 */
.L_x_201:
[----:B-1----:R1:W2:Y:S02]  /*a4e0*/  SYNCS.PHASECHK.TRANS64.TRYWAIT P0, [R0+URZ], R3 ;  /* 0x00000003000075a7 */ /* 0x0022a400080011ff */
[----:B--2---:R-:W-:Y:S05]  /*a4f0*/  @!P0 NANOSLEEP.SYNCS 0x989680 ;  /* 0x009896800000895d */ /* 0x004fea0003900000 */
[----:B------:R-:W2:Y:S02]  /*a500*/  @!P0 SYNCS.PHASECHK.TRANS64 P0, [R0+URZ], R3 ;  /* 0x00000003000085a7 */ /* 0x000ea400080010ff */
[----:B--2---:R-:W-:Y:S05]  /*a510*/  @!P0 BRA `(.L_x_201) ;  /* 0xfffffffc00f08947 */ /* 0x004fea000383ffff */
[----:B------:R-:W-:Y:S05]  /*a520*/  BRA `(.L_x_202) ;  /* 0xffffff90009c7947 */ /* 0x000fea000383ffff */
.L_x_64:
[----:B------:R-:W-:-:S07]  /*a530*/  MOV R0, UR5 ;  /* 0x0000000500007c02 */ /* 0x000fce0008000f00 */
.L_x_203:
[----:B-1----:R1:W2:Y:S02]  /*a540*/  SYNCS.PHASECHK.TRANS64.TRYWAIT P0, [R0+URZ], R3 ;  /* 0x00000003000075a7 */ /* 0x0022a400080011ff */
[----:B--2---:R-:W-:Y:S05]  /*a550*/  @!P0 NANOSLEEP.SYNCS 0x989680 ;  /* 0x009896800000895d */ /* 0x004fea0003900000 */
[----:B------:R-:W2:Y:S02]  /*a560*/  @!P0 SYNCS.PHASECHK.TRANS64 P0, [R0+URZ], R3 ;  /* 0x00000003000085a7 */ /* 0x000ea400080010ff */
[----:B--2---:R-:W-:Y:S05]  /*a570*/  @!P0 BRA `(.L_x_203) ;  /* 0xfffffffc00f08947 */ /* 0x004fea000383ffff */
[----:B------:R-:W-:Y:S05]  /*a580*/  BRA `(.L_x_204) ;  /* 0xffffff9000a87947 */ /* 0x000fea000383ffff */
.L_x_65:
[----:B------:R-:W-:-:S07]  /*a590*/  MOV R0, UR5 ;  /* 0x0000000500007c02 */ /* 0x000fce0008000f00 */
.L_x_205:
[----:B-1----:R1:W2:Y:S02]  /*a5a0*/  SYNCS.PHASECHK.TRANS64.TRYWAIT P0, [R0+URZ], R3 ;  /* 0x00000003000075a7 */ /* 0x0022a400080011ff */
[----:B--2---:R-:W-:Y:S05]  /*a5b0*/  @!P0 NANOSLEEP.SYNCS 0x989680 ;  /* 0x009896800000895d */ /* 0x004fea0003900000 */
[----:B------:R-:W2:Y:S02]  /*a5c0*/  @!P0 SYNCS.PHASECHK.TRANS64 P0, [R0+URZ], R3 ;  /* 0x00000003000085a7 */ /* 0x000ea400080010ff */
[----:B--2---:R-:W-:Y:S05]  /*a5d0*/  @!P0 BRA `(.L_x_205) ;  /* 0xfffffffc00f08947 */ /* 0x004fea000383ffff */
[----:B------:R-:W-:Y:S05]  /*a5e0*/  BRA `(.L_x_206) ;  /* 0xffffff9000b47947 */ /* 0x000fea000383ffff */
.L_x_66:
[----:B------:R-:W-:-:S07]  /*a5f0*/  MOV R0, UR5 ;  /* 0x0000000500007c02 */ /* 0x000fce0008000f00 */
.L_x_207:
[----:B-1----:R1:W2:Y:S02]  /*a600*/  SYNCS.PHASECHK.TRANS64.TRYWAIT P0, [R0+URZ], R3 ;  /* 0x00000003000075a7 */ /* 0x0022a400080011ff */
[----:B--2---:R-:W-:Y:S05]  /*a610*/  @!P0 NANOSLEEP.SYNCS 0x989680 ;  /* 0x009896800000895d */ /* 0x004fea0003900000 */
[----:B------:R-:W2:Y:S02]  /*a620*/  @!P0 SYNCS.PHASECHK.TRANS64 P0, [R0+URZ], R3 ;  /* 0x00000003000085a7 */ /* 0x000ea400080010ff */
[----:B--2---:R-:W-:Y:S05]  /*a630*/  @!P0 BRA `(.L_x_207) ;  /* 0xfffffffc00f08947 */ /* 0x004fea000383ffff */
[----:B------:R-:W-:Y:S05]  /*a640*/  BRA `(.L_x_208) ;  /* 0xffffff9000c07947 */ /* 0x000fea000383ffff */
.L_x_67:
[----:B------:R-:W-:-:S07]  /*a650*/  MOV R0, UR5 ;  /* 0x0000000500007c02 */ /* 0x000fce0008000f00 */
.L_x_209:
[----:B-1----:R1:W2:Y:S02]  /*a660*/  SYNCS.PHASECHK.TRANS64.TRYWAIT P0, [R0+URZ], R3 ;  /* 0x00000003000075a7 */ /* 0x0022a400080011ff */
[----:B--2---:R-:W-:Y:S05]  /*a670*/  @!P0 NANOSLEEP.SYNCS 0x989680 ;  /* 0x009896800000895d */ /* 0x004fea0003900000 */
[----:B------:R-:W2:Y:S02]  /*a680*/  @!P0 SYNCS.PHASECHK.TRANS64 P0, [R0+URZ], R3 ;  /* 0x00000003000085a7 */ /* 0x000ea400080010ff */
[----:B--2---:R-:W-:Y:S05]  /*a690*/  @!P0 BRA `(.L_x_209) ;  /* 0xfffffffc00f08947 */ /* 0x004fea000383ffff */
[----:B------:R-:W-:Y:S05]  /*a6a0*/  BRA `(.L_x_210) ;  /* 0xffffff9000cc7947 */ /* 0x000fea000383ffff */
.L_x_68:
[----:B------:R-:W-:-:S07]  /*a6b0*/  MOV R0, UR5 ;  /* 0x0000000500007c02 */ /* 0x000fce0008000f00 */
.L_x_211:
[----:B-1----:R1:W2:Y:S02]  /*a6c0*/  SYNCS.PHASECHK.TRANS64.TRYWAIT P0, [R0+URZ], R3 ;  /* 0x00000003000075a7 */ /* 0x0022a400080011ff */
[----:B--2---:R-:W-:Y:S05]  /*a6d0*/  @!P0 NANOSLEEP.SYNCS 0x989680 ;  /* 0x009896800000895d */ /* 0x004fea0003900000 */
[----:B------:R-:W2:Y:S02]  /*a6e0*/  @!P0 SYNCS.PHASECHK.TRANS64 P0, [R0+URZ], R3 ;  /* 0x00000003000085a7 */ /* 0x000ea400080010ff */
[----:B--2---:R-:W-:Y:S05]  /*a6f0*/  @!P0 BRA `(.L_x_211) ;  /* 0xfffffffc00f08947 */ /* 0x004fea000383ffff */
[----:B------:R-:W-:Y:S05]  /*a700*/  BRA `(.L_x_212) ;  /* 0xffffff9000d87947 */ /* 0x000fea000383ffff */
.L_x_69:
[----:B------:R-:W-:-:S07]  /*a710*/  MOV R0, UR5 ;  /* 0x0000000500007c02 */ /* 0x000fce0008000f00 */
.L_x_213:
[----:B-1----:R1:W2:Y:S02]  /*a720*/  SYNCS.PHASECHK.TRANS64.TRYWAIT P0, [R0+URZ], R3 ;  /* 0x00000003000075a7 */ /* 0x0022a400080011ff */
[----:B--2---:R-:W-:Y:S05]  /*a730*/  @!P0 NANOSLEEP.SYNCS 0x989680 ;  /* 0x009896800000895d */ /* 0x004fea0003900000 */
[----:B------:R-:W2:Y:S02]  /*a740*/  @!P0 SYNCS.PHASECHK.TRANS64 P0, [R0+URZ], R3 ;  /* 0x00000003000085a7 */ /* 0x000ea400080010ff */
[----:B--2---:R-:W-:Y:S05]  /*a750*/  @!P0 BRA `(.L_x_213) ;  /* 0xfffffffc00f08947 */ /* 0x004fea000383ffff */
[----:B------:R-:W-:Y:S05]  /*a760*/  BRA `(.L_x_214) ;  /* 0xffffff9000e47947 */ /* 0x000fea000383ffff */
.L_x_70:
[----:B------:R-:W-:-:S07]  /*a770*/  MOV R0, UR5 ;  /* 0x0000000500007c02 */ /* 0x000fce0008000f00 */
.L_x_215:
[----:B-1----:R1:W2:Y:S02]  /*a780*/  SYNCS.PHASECHK.TRANS64.TRYWAIT P0, [R0+URZ], R3 ;  /* 0x00000003000075a7 */ /* 0x0022a400080011ff */
[----:B--2---:R-:W-:Y:S05]  /*a790*/  @!P0 NANOSLEEP.SYNCS 0x989680 ;  /* 0x009896800000895d */ /* 0x004fea0003900000 */
[----:B------:R-:W2:Y:S02]  /*a7a0*/  @!P0 SYNCS.PHASECHK.TRANS64 P0, [R0+URZ], R3 ;  /* 0x00000003000085a7 */ /* 0x000ea400080010ff */
[----:B--2---:R-:W-:Y:S05]  /*a7b0*/  @!P0 BRA `(.L_x_215) ;  /* 0xfffffffc00f08947 */ /* 0x004fea000383ffff */
[----:B------:R-:W-:Y:S05]  /*a7c0*/  BRA `(.L_x_216) ;  /* 0xffffff9000f07947 */ /* 0x000fea000383ffff */
.L_x_71:
[----:B------:R-:W-:-:S07]  /*a7d0*/  MOV R0, UR5 ;  /* 0x0000000500007c02 */ /* 0x000fce0008000f00 */
.L_x_217:
[----:B-1----:R1:W2:Y:S02]  /*a7e0*/  SYNCS.PHASECHK.TRANS64.TRYWAIT P0, [R0+URZ], R3 ;  /* 0x00000003000075a7 */ /* 0x0022a400080011ff */
[----:B--2---:R-:W-:Y:S05]  /*a7f0*/  @!P0 NANOSLEEP.SYNCS 0x989680 ;  /* 0x009896800000895d */ /* 0x004fea0003900000 */
[----:B------:R-:W2:Y:S02]  /*a800*/  @!P0 SYNCS.PHASECHK.TRANS64 P0, [R0+URZ], R3 ;  /* 0x00000003000085a7 */ /* 0x000ea400080010ff */
[----:B--2---:R-:W-:Y:S05]  /*a810*/  @!P0 BRA `(.L_x_217) ;  /* 0xfffffffc00f08947 */ /* 0x004fea000383ffff */
[----:B------:R-:W-:Y:S05]  /*a820*/  BRA `(.L_x_218) ;  /* 0xffffff9000fc7947 */ /* 0x000fea000383ffff */
.L_x_72:
[----:B------:R-:W-:-:S07]  /*a830*/  MOV R0, UR5 ;  /* 0x0000000500007c02 */ /* 0x000fce0008000f00 */
.L_x_219:
[----:B-1----:R1:W2:Y:S02]  /*a840*/  SYNCS.PHASECHK.TRANS64.TRYWAIT P0, [R0+URZ], R3 ;  /* 0x00000003000075a7 */ /* 0x0022a400080011ff */
[----:B--2---:R-:W-:Y:S05]  /*a850*/  @!P0 NANOSLEEP.SYNCS 0x989680 ;  /* 0x009896800000895d */ /* 0x004fea0003900000 */
[----:B------:R-:W2:Y:S02]  /*a860*/  @!P0 SYNCS.PHASECHK.TRANS64 P0, [R0+URZ], R3 ;  /* 0x00000003000085a7 */ /* 0x000ea400080010ff */
[----:B--2---:R-:W-:Y:S05]  /*a870*/  @!P0 BRA `(.L_x_219) ;  /* 0xfffffffc00f08947 */ /* 0x004fea000383ffff */
[----:B------:R-:W-:Y:S05]  /*a880*/  BRA `(.L_x_220) ;  /* 0xffffff9400087947 */ /* 0x000fea000383ffff */
.L_x_73:
[----:B------:R-:W-:-:S07]  /*a890*/  MOV R0, UR5 ;  /* 0x0000000500007c02 */ /* 0x000fce0008000f00 */
.L_x_221:
[----:B-1----:R1:W2:Y:S02]  /*a8a0*/  SYNCS.PHASECHK.TRANS64.TRYWAIT P0, [R0+URZ], R3 ;  /* 0x00000003000075a7 */ /* 0x0022a400080011ff */
[----:B--2---:R-:W-:Y:S05]  /*a8b0*/  @!P0 NANOSLEEP.SYNCS 0x989680 ;  /* 0x009896800000895d */ /* 0x004fea0003900000 */
[----:B------:R-:W2:Y:S02]  /*a8c0*/  @!P0 SYNCS.PHASECHK.TRANS64 P0, [R0+URZ], R3 ;  /* 0x00000003000085a7 */ /* 0x000ea400080010ff */
[----:B--2---:R-:W-:Y:S05]  /*a8d0*/  @!P0 BRA `(.L_x_221) ;  /* 0xfffffffc00f08947 */ /* 0x004fea000383ffff */
[----:B------:R-:W-:Y:S05]  /*a8e0*/  BRA `(.L_x_222) ;  /* 0xffffff9400147947 */ /* 0x000fea000383ffff */
.L_x_74:
[----:B------:R-:W-:-:S07]  /*a8f0*/  MOV R0, UR5 ;  /* 0x0000000500007c02 */ /* 0x000fce0008000f00 */
.L_x_223:
[----:B-1----:R1:W2:Y:S02]  /*a900*/  SYNCS.PHASECHK.TRANS64.TRYWAIT P0, [R0+URZ], R3 ;  /* 0x00000003000075a7 */ /* 0x0022a400080011ff */
[----:B--2---:R-:W-:Y:S05]  /*a910*/  @!P0 NANOSLEEP.SYNCS 0x989680 ;  /* 0x009896800000895d */ /* 0x004fea0003900000 */
[----:B------:R-:W2:Y:S02]  /*a920*/  @!P0 SYNCS.PHASECHK.TRANS64 P0, [R0+URZ], R3 ;  /* 0x00000003000085a7 */ /* 0x000ea400080010ff */
[----:B--2---:R-:W-:Y:S05]  /*a930*/  @!P0 BRA `(.L_x_223) ;  /* 0xfffffffc00f08947 */ /* 0x004fea000383ffff */
[----:B------:R-:W-:Y:S05]  /*a940*/  BRA `(.L_x_224) ;  /* 0xffffff9400207947 */ /* 0x000fea000383ffff */
.L_x_75:
[----:B------:R-:W-:-:S07]  /*a950*/  MOV R0, UR5 ;  /* 0x0000000500007c02 */ /* 0x000fce0008000f00 */
.L_x_225:
[----:B-1----:R1:W2:Y:S02]  /*a960*/  SYNCS.PHASECHK.TRANS64.TRYWAIT P0, [R0+URZ], R3 ;  /* 0x00000003000075a7 */ /* 0x0022a400080011ff */
[----:B--2---:R-:W-:Y:S05]  /*a970*/  @!P0 NANOSLEEP.SYNCS 0x989680 ;  /* 0x009896800000895d */ /* 0x004fea0003900000 */
[----:B------:R-:W2:Y:S02]  /*a980*/  @!P0 SYNCS.PHASECHK.TRANS64 P0, [R0+URZ], R3 ;  /* 0x00000003000085a7 */ /* 0x000ea400080010ff */
[----:B--2---:R-:W-:Y:S05]  /*a990*/  @!P0 BRA `(.L_x_225) ;  /* 0xfffffffc00f08947 */ /* 0x004fea000383ffff */
[----:B------:R-:W-:Y:S05]  /*a9a0*/  BRA `(.L_x_226) ;  /* 0xffffff94002c7947 */ /* 0x000fea000383ffff */
.L_x_76:
[----:B------:R-:W-:-:S07]  /*a9b0*/  MOV R0, UR5 ;  /* 0x0000000500007c02 */ /* 0x000fce0008000f00 */
.L_x_227:
[----:B-1----:R1:W2:Y:S02]  /*a9c0*/  SYNCS.PHASECHK.TRANS64.TRYWAIT P0, [R0+URZ], R3 ;  /* 0x00000003000075a7 */ /* 0x0022a400080011ff */
[----:B--2---:R-:W-:Y:S05]  /*a9d0*/  @!P0 NANOSLEEP.SYNCS 0x989680 ;  /* 0x009896800000895d */ /* 0x004fea0003900000 */
[----:B------:R-:W2:Y:S02]  /*a9e0*/  @!P0 SYNCS.PHASECHK.TRANS64 P0, [R0+URZ], R3 ;  /* 0x00000003000085a7 */ /* 0x000ea400080010ff */
[----:B--2---:R-:W-:Y:S05]  /*a9f0*/  @!P0 BRA `(.L_x_227) ;  /* 0xfffffffc00f08947 */ /* 0x004fea000383ffff */
[----:B------:R-:W-:Y:S05]  /*aa00*/  BRA `(.L_x_228) ;  /* 0xffffff9400387947 */ /* 0x000fea000383ffff */
.L_x_77:
[----:B------:R-:W-:-:S07]  /*aa10*/  MOV R0, UR5 ;  /* 0x0000000500007c02 */ /* 0x000fce0008000f00 */
.L_x_229:
[----:B-1----:R1:W2:Y:S02]  /*aa20*/  SYNCS.PHASECHK.TRANS64.TRYWAIT P0, [R0+URZ], R3 ;  /* 0x00000003000075a7 */ /* 0x0022a400080011ff */
[----:B--2---:R-:W-:Y:S05]  /*aa30*/  @!P0 NANOSLEEP.SYNCS 0x989680 ;  /* 0x009896800000895d */ /* 0x004fea0003900000 */
[----:B------:R-:W2:Y:S02]  /*aa40*/  @!P0 SYNCS.PHASECHK.TRANS64 P0, [R0+URZ], R3 ;  /* 0x00000003000085a7 */ /* 0x000ea400080010ff */
[----:B--2---:R-:W-:Y:S05]  /*aa50*/  @!P0 BRA `(.L_x_229) ;  /* 0xfffffffc00f08947 */ /* 0x004fea000383ffff */
[----:B------:R-:W-:Y:S05]  /*aa60*/  BRA `(.L_x_230) ;  /* 0xffffff9400447947 */ /* 0x000fea000383ffff */
.L_x_78:
[----:B------:R-:W-:-:S07]  /*aa70*/  MOV R0, UR5 ;  /* 0x0000000500007c02 */ /* 0x000fce0008000f00 */
.L_x_231:
[----:B-1----:R1:W2:Y:S02]  /*aa80*/  SYNCS.PHASECHK.TRANS64.TRYWAIT P0, [R0+URZ], R3 ;  /* 0x00000003000075a7 */ /* 0x0022a400080011ff */
[----:B--2---:R-:W-:Y:S05]  /*aa90*/  @!P0 NANOSLEEP.SYNCS 0x989680 ;  /* 0x009896800000895d */ /* 0x004fea0003900000 */
[----:B------:R-:W2:Y:S02]  /*aaa0*/  @!P0 SYNCS.PHASECHK.TRANS64 P0, [R0+URZ], R3 ;  /* 0x00000003000085a7 */ /* 0x000ea400080010ff */
[----:B--2---:R-:W-:Y:S05]  /*aab0*/  @!P0 BRA `(.L_x_231) ;  /* 0xfffffffc00f08947 */ /* 0x004fea000383ffff */
[----:B------:R-:W-:Y:S05]  /*aac0*/  BRA `(.L_x_232) ;  /* 0xffffff9400507947 */ /* 0x000fea000383ffff */
.L_x_79:
[----:B------:R-:W-:-:S07]  /*aad0*/  MOV R0, UR5 ;  /* 0x0000000500007c02 */ /* 0x000fce0008000f00 */
.L_x_233:
[----:B-1----:R1:W2:Y:S02]  /*aae0*/  SYNCS.PHASECHK.TRANS64.TRYWAIT P0, [R0+URZ], R3 ;  /* 0x00000003000075a7 */ /* 0x0022a400080011ff */
[----:B--2---:R-:W-:Y:S05]  /*aaf0*/  @!P0 NANOSLEEP.SYNCS 0x989680 ;  /* 0x009896800000895d */ /* 0x004fea0003900000 */
[----:B------:R-:W2:Y:S02]  /*ab00*/  @!P0 SYNCS.PHASECHK.TRANS64 P0, [R0+URZ], R3 ;  /* 0x00000003000085a7 */ /* 0x000ea400080010ff */
[----:B--2---:R-:W-:Y:S05]  /*ab10*/  @!P0 BRA `(.L_x_233) ;  /* 0xfffffffc00f08947 */ /* 0x004fea000383ffff */
[----:B------:R-:W-:Y:S05]  /*ab20*/  BRA `(.L_x_234) ;  /* 0xffffff94005c7947 */ /* 0x000fea000383ffff */
.L_x_82:
[----:B-1----:R1:W2:Y:S02]  /*ab30*/  SYNCS.PHASECHK.TRANS64.TRYWAIT P0, [R0+URZ+0x290], R5 ;  /* 0x00029005000075a7 */ /* 0x0022a400080011ff */
[----:B--2---:R-:W-:Y:S05]  /*ab40*/  @!P0 NANOSLEEP.SYNCS 0x989680 ;  /* 0x009896800000895d */ /* 0x004fea0003900000 */
[----:B------:R-:W2:Y:S02]  /*ab50*/  @!P0 SYNCS.PHASECHK.TRANS64 P0, [R0+URZ+0x290], R5 ;  /* 0x00029005000085a7 */ /* 0x000ea400080010ff */
[----:B--2---:R-:W-:Y:S05]  /*ab60*/  @!P0 BRA `(.L_x_82) ;  /* 0xfffffffc00f08947 */ /* 0x004fea000383ffff */
[----:B------:R-:W-:Y:S05]  /*ab70*/  BRA `(.L_x_235) ;  /* 0xffffff9400b87947 */ /* 0x000fea000383ffff */
.L_x_83:
[----:B------:R-:W-:-:S07]  /*ab80*/  MOV R0, UR4 ;  /* 0x0000000400007c02 */ /* 0x000fce0008000f00 */
.L_x_236:
[----:B-1----:R1:W2:Y:S02]  /*ab90*/  SYNCS.PHASECHK.TRANS64.TRYWAIT P0, [R0+URZ+0x260], R7 ;  /* 0x00026007000075a7 */ /* 0x0022a400080011ff */
[----:B--2---:R-:W-:Y:S05]  /*aba0*/  @!P0 NANOSLEEP.SYNCS 0x989680 ;  /* 0x009896800000895d */ /* 0x004fea0003900000 */
[----:B------:R-:W2:Y:S02]  /*abb0*/  @!P0 SYNCS.PHASECHK.TRANS64 P0, [R0+URZ+0x260], R7 ;  /* 0x00026007000085a7 */ /* 0x000ea400080010ff */
[----:B--2---:R-:W-:Y:S05]  /*abc0*/  @!P0 BRA `(.L_x_236) ;  /* 0xfffffffc00f08947 */ /* 0x004fea000383ffff */
[----:B------:R-:W-:Y:S05]  /*abd0*/  BRA `(.L_x_237) ;  /* 0xffffff9400c87947 */ /* 0x000fea000383ffff */
.L_x_84:
[----:B-1----:R1:W2:Y:S02]  /*abe0*/  SYNCS.PHASECHK.TRANS64.TRYWAIT P1, [R0+URZ+0x250], R5 ;  /* 0x00025005000075a7 */ /* 0x0022a400080211ff */
[----:B--2---:R-:W-:Y:S05]  /*abf0*/  @!P1 NANOSLEEP.SYNCS 0x989680 ;  /* 0x009896800000995d */ /* 0x004fea0003900000 */
[----:B------:R-:W2:Y:S02]  /*ac00*/  @!P1 SYNCS.PHASECHK.TRANS64 P1, [R0+URZ+0x250], R5 ;  /* 0x00025005000095a7 */ /* 0x000ea400080210ff */
[----:B--2---:R-:W-:Y:S05]  /*ac10*/  @!P1 BRA `(.L_x_84) ;  /* 0xfffffffc00f09947 */ /* 0x004fea000383ffff */
[----:B------:R-:W-:Y:S05]  /*ac20*/  BRA `(.L_x_238) ;  /* 0xffffff9400f87947 */ /* 0x000fea000383ffff */
.L_x_87:
[----:B------:R-:W-:-:S07]  /*ac30*/  MOV R0, UR4 ;  /* 0x0000000400007c02 */ /* 0x000fce0008000f00 */
.L_x_239:
[----:B-1----:R1:W2:Y:S02]  /*ac40*/  SYNCS.PHASECHK.TRANS64.TRYWAIT P0, [R0+URZ+0x260], R3 ;  /* 0x00026003000075a7 */ /* 0x0022a400080011ff */
[----:B--2---:R-:W-:Y:S05]  /*ac50*/  @!P0 NANOSLEEP.SYNCS 0x989680 ;  /* 0x009896800000895d */ /* 0x004fea0003900000 */
[----:B------:R-:W2:Y:S02]  /*ac60*/  @!P0 SYNCS.PHASECHK.TRANS64 P0, [R0+URZ+0x260], R3 ;  /* 0x00026003000085a7 */ /* 0x000ea400080010ff */
[----:B--2---:R-:W-:Y:S05]  /*ac70*/  @!P0 BRA `(.L_x_239) ;  /* 0xfffffffc00f08947 */ /* 0x004fea000383ffff */
[----:B------:R-:W-:Y:S05]  /*ac80*/  BRA `(.L_x_86) ;  /* 0xffffff98004c7947 */ /* 0x000fea000383ffff */
.L_x_96:
[----:B-1----:R-:W-:-:S04]  /*ac90*/  MOV R5, UR5 ;  /* 0x0000000500057c02 */ /* 0x002fc80008000f00 */
[----:B------:R1:W2:Y:S03]  /*aca0*/  SYNCS.PHASECHK.TRANS64.TRYWAIT P0, [R5+URZ+0x8], R6 ;  /* 0x00000806050075a7 */ /* 0x0002a600080011ff */
[----:B--2---:R-:W-:Y:S05]  /*acb0*/  @!P0 NANOSLEEP.SYNCS 0x989680 ;  /* 0x009896800000895d */ /* 0x004fea0003900000 */
[----:B------:R-:W2:Y:S02]  /*acc0*/  @!P0 SYNCS.PHASECHK.TRANS64 P0, [R5+URZ+0x8], R6 ;  /* 0x00000806050085a7 */ /* 0x000ea400080010ff */
[----:B--2---:R-:W-:Y:S05]  /*acd0*/  @!P0 BRA `(.L_x_96) ;  /* 0xfffffffc00ec8947 */ /* 0x004fea000383ffff */
[----:B------:R-:W-:Y:S05]  /*ace0*/  BRA `(.L_x_95) ;  /* 0xffffff9c00007947 */ /* 0x000fea000383ffff */
.L_x_98:
[----:B------:R-:W-:Y:S01]  /*acf0*/  BSSY B0, `(.L_x_240) ;  /* 0x0000006000007945 */ /* 0x000fe20003800000 */
[----:B------:R-:W-:-:S07]  /*ad00*/  MOV R15, 0xffffffff ;  /* 0xffffffff000f7802 */ /* 0x000fce0000000f00 */
[----:B-1---5:R-:W-:Y:S05]  /*ad10*/  WARPSYNC.COLLECTIVE R15, `(.L_x_241) ;  /* 0x000000000f0c7348 */ /* 0x022fea0003c00000 */
[----:B------:R-:W-:Y:S02]  /*ad20*/  ELECT P6, UR79, PT ;  /* 0x00000000004f782f */ /* 0x000fe400038c0000 */
[----:B------:R-:W-:Y:S01]  /*ad30*/  MOV R14, UR79 ;  /* 0x0000004f000e7c02 */ /* 0x000fe20008000f00 */
[----:B-1---5:R-:W-:Y:S10]  /*ad40*/  ENDCOLLECTIVE ;  /* 0x000000000000791b */ /* 0x022ff40003800000 */
.L_x_241:
[----:B------:R-:W-:Y:S05]  /*ad50*/  BSYNC B0 ;  /* 0x0000000000007941 */ /* 0x000fea0003800000 */
.L_x_240:
[----:B------:R-:W-:Y:S01]  /*ad60*/  PLOP3.LUT P0, PT, P6, PT, PT, 0x80, 0x8 ;  /* 0x000000000008781c */ /* 0x000fe2000370f070 */
[----:B------:R-:W-:-:S12]  /*ad70*/  BRA `(.L_x_242) ;  /* 0xffffff9c002c7947 */ /* 0x000fd8000383ffff */
.L_x_100:
[----:B-1----:R-:W-:-:S04]  /*ad80*/  MOV R3, UR5 ;  /* 0x0000000500037c02 */ /* 0x002fc80008000f00 */
[----:B------:R1:W2:Y:S03]  /*ad90*/  SYNCS.PHASECHK.TRANS64.TRYWAIT P0, [R3+URZ+0x8], R4 ;  /* 0x00000804030075a7 */ /* 0x0002a600080011ff */
[----:B--2---:R-:W-:Y:S05]  /*ada0*/  @!P0 NANOSLEEP.SYNCS 0x989680 ;  /* 0x009896800000895d */ /* 0x004fea0003900000 */
[----:B------:R-:W2:Y:S02]  /*adb0*/  @!P0 SYNCS.PHASECHK.TRANS64 P0, [R3+URZ+0x8], R4 ;  /* 0x00000804030085a7 */ /* 0x000ea400080010ff */
[----:B--2---:R-:W-:Y:S05]  /*adc0*/  @!P0 BRA `(.L_x_100) ;  /* 0xfffffffc00ec8947 */ /* 0x004fea000383ffff */
[----:B------:R-:W-:Y:S05]  /*add0*/  BRA `(.L_x_99) ;  /* 0xffffff9c00307947 */ /* 0x000fea000383ffff */
.L_x_101:
[----:B-1----:R1:W2:Y:S02]  /*ade0*/  SYNCS.PHASECHK.TRANS64.TRYWAIT P0, [R2+URZ+0x250], R5 ;  /* 0x00025005020075a7 */ /* 0x0022a400080011ff */
[----:B--2---:R-:W-:Y:S05]  /*adf0*/  @!P0 NANOSLEEP.SYNCS 0x989680 ;  /* 0x009896800000895d */ /* 0x004fea0003900000 */
[----:B------:R-:W2:Y:S02]  /*ae00*/  @!P0 SYNCS.PHASECHK.TRANS64 P0, [R2+URZ+0x250], R5 ;  /* 0x00025005020085a7 */ /* 0x000ea400080010ff */
[----:B--2---:R-:W-:Y:S05]  /*ae10*/  @!P0 BRA `(.L_x_101) ;  /* 0xfffffffc00f08947 */ /* 0x004fea000383ffff */
[----:B------:R-:W-:Y:S05]  /*ae20*/  BRA `(.L_x_243) ;  /* 0xffffffa000407947 */ /* 0x000fea000383ffff */
.L_x_105:
[----:B------:R-:W-:-:S07]  /*ae30*/  MOV R0, UR32 ;  /* 0x0000002000007c02 */ /* 0x000fce0008000f00 */
.L_x_244:
[----:B-1----:R1:W2:Y:S02]  /*ae40*/  SYNCS.PHASECHK.TRANS64.TRYWAIT P0, [R0+URZ+0x280], R5 ;  /* 0x00028005000075a7 */ /* 0x0022a400080011ff */
[----:B--2---:R-:W-:Y:S05]  /*ae50*/  @!P0 NANOSLEEP.SYNCS 0x989680 ;  /* 0x009896800000895d */ /* 0x004fea0003900000 */
[----:B------:R-:W2:Y:S02]  /*ae60*/  @!P0 SYNCS.PHASECHK.TRANS64 P0, [R0+URZ+0x280], R5 ;  /* 0x00028005000085a7 */ /* 0x000ea400080010ff */
[----:B--2---:R-:W-:Y:S05]  /*ae70*/  @!P0 BRA `(.L_x_244) ;  /* 0xfffffffc00f08947 */ /* 0x004fea000383ffff */
[----:B------:R-:W-:Y:S05]  /*ae80*/  BRA `(.L_x_245) ;  /* 0xffffffa400d47947 */ /* 0x000fea000383ffff */
.L_x_108:
[----:B------:R-:W-:Y:S07]  /*ae90*/  MOV R0, UR7 ;  /* 0x0000000700007c02 */ /* 0x000fee0008000f00 */
.L_x_246:
[----:B-1----:R1:W2:Y:S02]  /*aea0*/  SYNCS.PHASECHK.TRANS64.TRYWAIT P0, [R0+URZ], R5 ;  /* 0x00000005000075a7 */ /* 0x0022a400080011ff */
[----:B--2---:R-:W-:Y:S05]  /*aeb0*/  @!P0 NANOSLEEP.SYNCS 0x989680 ;  /* 0x009896800000895d */ /* 0x004fea0003900000 */
[----:B------:R-:W2:Y:S02]  /*aec0*/  @!P0 SYNCS.PHASECHK.TRANS64 P0, [R0+URZ], R5 ;  /* 0x00000005000085a7 */ /* 0x000ea400080010ff */
[----:B--2---:R-:W-:Y:S05]  /*aed0*/  @!P0 BRA `(.L_x_246) ;  /* 0xfffffffc00f08947 */ /* 0x004fea000383ffff */
[----:B------:R-:W-:Y:S05]  /*aee0*/  BRA `(.L_x_107) ;  /* 0xffffffa800007947 */ /* 0x000fea000383ffff */
.L_x_112:
[----:B-1----:R-:W-:-:S07]  /*aef0*/  MOV R0, UR4 ;  /* 0x0000000400007c02 */ /* 0x002fce0008000f00 */
.L_x_247:
[----:B-1----:R1:W2:Y:S02]  /*af00*/  SYNCS.PHASECHK.TRANS64.TRYWAIT P0, [R0+URZ], R3 ;  /* 0x00000003000075a7 */ /* 0x0022a400080011ff */
[----:B--2---:R-:W-:Y:S05]  /*af10*/  @!P0 NANOSLEEP.SYNCS 0x989680 ;  /* 0x009896800000895d */ /* 0x004fea0003900000 */
[----:B------:R-:W2:Y:S02]  /*af20*/  @!P0 SYNCS.PHASECHK.TRANS64 P0, [R0+URZ], R3 ;  /* 0x00000003000085a7 */ /* 0x000ea400080010ff */
[----:B--2---:R-:W-:Y:S05]  /*af30*/  @!P0 BRA `(.L_x_247) ;  /* 0xfffffffc00f08947 */ /* 0x004fea000383ffff */
[----:B------:R-:W-:Y:S05]  /*af40*/  BRA `(.L_x_248) ;  /* 0xffffffa800dc7947 */ /* 0x000fea000383ffff */
.L_x_115:
[----:B------:R-:W-:-:S07]  /*af50*/  MOV R0, UR18 ;  /* 0x0000001200007c02 */ /* 0x000fce0008000f00 */
.L_x_249:
[----:B-1----:R1:W2:Y:S02]  /*af60*/  SYNCS.PHASECHK.TRANS64.TRYWAIT P1, [R0+URZ+0x2b0], R3 ;  /* 0x0002b003000075a7 */ /* 0x0022a400080211ff */
[----:B--2---:R-:W-:Y:S05]  /*af70*/  @!P1 NANOSLEEP.SYNCS 0x989680 ;  /* 0x009896800000995d */ /* 0x004fea0003900000 */
[----:B------:R-:W2:Y:S02]  /*af80*/  @!P1 SYNCS.PHASECHK.TRANS64 P1, [R0+URZ+0x2b0], R3 ;  /* 0x0002b003000095a7 */ /* 0x000ea400080210ff */
[----:B--2---:R-:W-:Y:S05]  /*af90*/  @!P1 BRA `(.L_x_249) ;  /* 0xfffffffc00f09947 */ /* 0x004fea000383ffff */
[----:B------:R-:W-:Y:S05]  /*afa0*/  BRA `(.L_x_250) ;  /* 0xffffffac00287947 */ /* 0x000fea000383ffff */
.L_x_120:
[----:B--2---:R2:W3:Y:S02]  /*afb0*/  SYNCS.PHASECHK.TRANS64.TRYWAIT P0, [R8+URZ+0x250], R5 ;  /* 0x00025005080075a7 */ /* 0x0044e400080011ff */
[----:B---3--:R-:W-:Y:S05]  /*afc0*/  @!P0 NANOSLEEP.SYNCS 0x989680 ;  /* 0x009896800000895d */ /* 0x008fea0003900000 */
[----:B------:R-:W3:Y:S02]  /*afd0*/  @!P0 SYNCS.PHASECHK.TRANS64 P0, [R8+URZ+0x250], R5 ;  /* 0x00025005080085a7 */ /* 0x000ee400080010ff */
[----:B---3--:R-:W-:Y:S05]  /*afe0*/  @!P0 BRA `(.L_x_120) ;  /* 0xfffffffc00f08947 */ /* 0x008fea000383ffff */
[----:B------:R-:W-:Y:S05]  /*aff0*/  BRA `(.L_x_251) ;  /* 0xffffffb000507947 */ /* 0x000fea000383ffff */
.L_x_123:
[----:B------:R-:W-:Y:S07]  /*b000*/  MOV R0, UR24 ;  /* 0x0000001800007c02 */ /* 0x000fee0008000f00 */
.L_x_252:
[----:B--2---:R2:W3:Y:S02]  /*b010*/  SYNCS.PHASECHK.TRANS64.TRYWAIT P1, [R0+URZ+0x248], R5 ;  /* 0x00024805000075a7 */ /* 0x0044e400080211ff */
[----:B---3--:R-:W-:Y:S05]  /*b020*/  @!P1 NANOSLEEP.SYNCS 0x989680 ;  /* 0x009896800000995d */ /* 0x008fea0003900000 */
[----:B------:R-:W3:Y:S02]  /*b030*/  @!P1 SYNCS.PHASECHK.TRANS64 P1, [R0+URZ+0x248], R5 ;  /* 0x00024805000095a7 */ /* 0x000ee400080210ff */
[----:B---3--:R-:W-:Y:S05]  /*b040*/  @!P1 BRA `(.L_x_252) ;  /* 0xfffffffc00f09947 */ /* 0x008fea000383ffff */
[----:B------:R-:W-:Y:S05]  /*b050*/  BRA `(.L_x_122) ;  /* 0xffffffb400c87947 */ /* 0x000fea000383ffff */
.L_x_126:
[----:B------:R-:W-:Y:S07]  /*b060*/  MOV R0, UR4 ;  /* 0x0000000400007c02 */ /* 0x000fee0008000f00 */
.L_x_253:
[----:B--2---:R2:W3:Y:S02]  /*b070*/  SYNCS.PHASECHK.TRANS64.TRYWAIT P0, [R0+URZ+0x228], R5 ;  /* 0x00022805000075a7 */ /* 0x0044e400080011ff */
[----:B---3--:R-:W-:Y:S05]  /*b080*/  @!P0 NANOSLEEP.SYNCS 0x989680 ;  /* 0x009896800000895d */ /* 0x008fea0003900000 */
[----:B------:R-:W3:Y:S02]  /*b090*/  @!P0 SYNCS.PHASECHK.TRANS64 P0, [R0+URZ+0x228], R5 ;  /* 0x00022805000085a7 */ /* 0x000ee400080010ff */
[----:B---3--:R-:W-:Y:S05]  /*b0a0*/  @!P0 BRA `(.L_x_253) ;  /* 0xfffffffc00f08947 */ /* 0x008fea000383ffff */
[----:B------:R-:W-:Y:S05]  /*b0b0*/  BRA `(.L_x_254) ;  /* 0xffffffb800247947 */ /* 0x000fea000383ffff */
.L_x_127:
[----:B------:R-:W-:Y:S07]  /*b0c0*/  MOV R5, UR5 ;  /* 0x0000000500057c02 */ /* 0x000fee0008000f00 */
.L_x_255:
[----:B--2---:R2:W3:Y:S02]  /*b0d0*/  SYNCS.PHASECHK.TRANS64.TRYWAIT P0, [R5+URZ+0x228], R0 ;  /* 0x00022800050075a7 */ /* 0x0044e400080011ff */
[----:B---3--:R-:W-:Y:S05]  /*b0e0*/  @!P0 NANOSLEEP.SYNCS 0x989680 ;  /* 0x009896800000895d */ /* 0x008fea0003900000 */
[----:B------:R-:W3:Y:S02]  /*b0f0*/  @!P0 SYNCS.PHASECHK.TRANS64 P0, [R5+URZ+0x228], R0 ;  /* 0x00022800050085a7 */ /* 0x000ee400080010ff */
[----:B---3--:R-:W-:Y:S05]  /*b100*/  @!P0 BRA `(.L_x_255) ;  /* 0xfffffffc00f08947 */ /* 0x008fea000383ffff */
[----:B------:R-:W-:Y:S05]  /*b110*/  BRA `(.L_x_256) ;  /* 0xffffffb8008c7947 */ /* 0x000fea000383ffff */
.L_x_129:
[----:B------:R-:W-:-:S07]  /*b120*/  MOV R0, UR4 ;  /* 0x0000000400007c02 */ /* 0x000fce0008000f00 */
.L_x_257:
[----:B--2---:R2:W3:Y:S02]  /*b130*/  SYNCS.PHASECHK.TRANS64.TRYWAIT P0, [R0+URZ], R3 ;  /* 0x00000003000075a7 */ /* 0x0044e400080011ff */
[----:B---3--:R-:W-:Y:S05]  /*b140*/  @!P0 NANOSLEEP.SYNCS 0x989680 ;  /* 0x009896800000895d */ /* 0x008fea0003900000 */
[----:B------:R-:W3:Y:S02]  /*b150*/  @!P0 SYNCS.PHASECHK.TRANS64 P0, [R0+URZ], R3 ;  /* 0x00000003000085a7 */ /* 0x000ee400080010ff */
[----:B---3--:R-:W-:Y:S05]  /*b160*/  @!P0 BRA `(.L_x_257) ;  /* 0xfffffffc00f08947 */ /* 0x008fea000383ffff */
[----:B------:R-:W-:Y:S05]  /*b170*/  BRA `(.L_x_258) ;  /* 0xffffffbc00207947 */ /* 0x000fea000383ffff */
.L_x_130:
[----:B------:R-:W-:-:S07]  /*b180*/  MOV R0, UR5 ;  /* 0x0000000500007c02 */ /* 0x000fce0008000f00 */
.L_x_259:
[----:B--2---:R2:W3:Y:S02]  /*b190*/  SYNCS.PHASECHK.TRANS64.TRYWAIT P0, [R0+URZ], R3 ;  /* 0x00000003000075a7 */ /* 0x0044e400080011ff */
[----:B---3--:R-:W-:Y:S05]  /*b1a0*/  @!P0 NANOSLEEP.SYNCS 0x989680 ;  /* 0x009896800000895d */ /* 0x008fea0003900000 */
[----:B------:R-:W3:Y:S02]  /*b1b0*/  @!P0 SYNCS.PHASECHK.TRANS64 P0, [R0+URZ], R3 ;  /* 0x00000003000085a7 */ /* 0x000ee400080010ff */
[----:B---3--:R-:W-:Y:S05]  /*b1c0*/  @!P0 BRA `(.L_x_259) ;  /* 0xfffffffc00f08947 */ /* 0x008fea000383ffff */
[----:B------:R-:W-:Y:S05]  /*b1d0*/  BRA `(.L_x_260) ;  /* 0xffffffbc002c7947 */ /* 0x000fea000383ffff */
.L_x_132:
[----:B-1----:R1:W2:Y:S02]  /*b1e0*/  SYNCS.PHASECHK.TRANS64.TRYWAIT P0, [R0+URZ+0x250], R3 ;  /* 0x00025003000075a7 */ /* 0x0022a400080011ff */
[----:B--2---:R-:W-:Y:S05]  /*b1f0*/  @!P0 NANOSLEEP.SYNCS 0x989680 ;  /* 0x009896800000895d */ /* 0x004fea0003900000 */
[----:B------:R-:W2:Y:S02]  /*b200*/  @!P0 SYNCS.PHASECHK.TRANS64 P0, [R0+URZ+0x250], R3 ;  /* 0x00025003000085a7 */ /* 0x000ea400080010ff */
[----:B--2---:R-:W-:Y:S05]  /*b210*/  @!P0 BRA `(.L_x_132) ;  /* 0xfffffffc00f08947 */ /* 0x004fea000383ffff */
[----:B------:R-:W-:Y:S05]  /*b220*/  BRA `(.L_x_261) ;  /* 0xffffffc000107947 */ /* 0x000fea000383ffff */
.L_x_142:
[----:B-1----:R1:W3:Y:S02]  /*b230*/  SYNCS.PHASECHK.TRANS64.TRYWAIT P1, [R0+URZ+0x210], R3 ;  /* 0x00021003000075a7 */ /* 0x0022e400080211ff */
[----:B---3--:R-:W-:Y:S05]  /*b240*/  @!P1 NANOSLEEP.SYNCS 0x989680 ;  /* 0x009896800000995d */ /* 0x008fea0003900000 */
[----:B------:R-:W3:Y:S02]  /*b250*/  @!P1 SYNCS.PHASECHK.TRANS64 P1, [R0+URZ+0x210], R3 ;  /* 0x00021003000095a7 */ /* 0x000ee400080210ff */
[----:B---3--:R-:W-:Y:S05]  /*b260*/  @!P1 BRA `(.L_x_142) ;  /* 0xfffffffc00f09947 */ /* 0x008fea000383ffff */
[----:B------:R-:W-:Y:S05]  /*b270*/  BRA `(.L_x_141) ;  /* 0xffffffcc00b07947 */ /* 0x000fea000383ffff */
.L_x_144:
[----:B-1----:R1:W4:Y:S02]  /*b280*/  SYNCS.PHASECHK.TRANS64.TRYWAIT P0, [R89+URZ+0x270], R2 ;  /* 0x00027002590075a7 */ /* 0x00232400080011ff */
[----:B----4-:R-:W-:Y:S05]  /*b290*/  @!P0 NANOSLEEP.SYNCS 0x989680 ;  /* 0x009896800000895d */ /* 0x010fea0003900000 */
[----:B------:R-:W4:Y:S02]  /*b2a0*/  @!P0 SYNCS.PHASECHK.TRANS64 P0, [R89+URZ+0x270], R2 ;  /* 0x00027002590085a7 */ /* 0x000f2400080010ff */
[----:B----4-:R-:W-:Y:S05]  /*b2b0*/  @!P0 BRA `(.L_x_144) ;  /* 0xfffffffc00f08947 */ /* 0x010fea000383ffff */
[----:B------:R-:W-:Y:S05]  /*b2c0*/  BRA `(.L_x_143) ;  /* 0xffffffcc00e87947 */ /* 0x000fea000383ffff */
.L_x_155:
[----:B--2---:R2:W4:Y:S02]  /*b2d0*/  SYNCS.PHASECHK.TRANS64.TRYWAIT P0, [R2+URZ+0x210], R111 ;  /* 0x0002106f020075a7 */ /* 0x00452400080011ff */
[----:B----4-:R-:W-:Y:S05]  /*b2e0*/  @!P0 NANOSLEEP.SYNCS 0x989680 ;  /* 0x009896800000895d */ /* 0x010fea0003900000 */
[----:B------:R-:W4:Y:S02]  /*b2f0*/  @!P0 SYNCS.PHASECHK.TRANS64 P0, [R2+URZ+0x210], R111 ;  /* 0x0002106f020085a7 */ /* 0x000f2400080010ff */
[----:B----4-:R-:W-:Y:S05]  /*b300*/  @!P0 BRA `(.L_x_155) ;  /* 0xfffffffc00f08947 */ /* 0x010fea000383ffff */
[----:B------:R-:W-:Y:S05]  /*b310*/  BRA `(.L_x_154) ;  /* 0xffffffd800d87947 */ /* 0x000fea000383ffff */
        .weak           $__internal_0_$__cuda_sm10x_tcgen05_guardrail_trap_col_being_dealloced_not_returned_by_alloc
        .type           $__internal_0_$__cuda_sm10x_tcgen05_guardrail_trap_col_being_dealloced_not_returned_by_alloc,@function
        .size           $__internal_0_$__cuda_sm10x_tcgen05_guardrail_trap_col_being_dealloced_not_returned_by_alloc,($__internal_1_$__cuda_sm10x_tcgen05_guardrail_trap_phase_invalid_during_alloc - $__internal_0_$__cuda_sm10x_tcgen05_guardrail_trap_col_being_dealloced_not_returned_by_alloc)
$__internal_0_$__cuda_sm10x_tcgen05_guardrail_trap_col_being_dealloced_not_returned_by_alloc:
[----:B------:R-:W-:Y:S05]  /*b320*/  BPT.TRAP 0x1 ;  /* 0x000000040000795c */ /* 0x000fea0000300000 */
[----:B------:R-:W-:-:S04]  /*b330*/  HFMA2 R3, -RZ, RZ, 0, 0 ;  /* 0x00000000ff037431 */ /* 0x000fc800000001ff */
[----:B------:R-:W-:Y:S05]  /*b340*/  RET.REL.NODEC R2 `(_ZN7cutlass13device_kernelINS_4gemm6kernel13GemmUniversalIN4cute5tupleIJiiiiEEENS1_10collective13CollectiveMmaINS1_46MainloopSm100TmaUmmaWarpSpecializedBlockScaledILi33ELi2ELi2ENS5_IJNS4_1CILi2EEENSA_ILi1EEESC_EEEEENS5_IJNSA_ILi256EEENSA_ILi64EEESG_EEENS5_IJNS_12float_e2m1_tENS_13float_ue4m3_tEEEENS5_IJNS5_IJlSC_lEEENS4_6LayoutINS5_IJNS5_IJNS5_IJNSA_ILi32EEENSA_ILi4EEEEEEiEEENS5_IJNS5_IJNSA_ILi16EEESO_EEEiEEENS5_IJSC_iEEEEEENS5_IJST_NS5_IJNS5_IJNSA_ILi0EEESC_EEENSA_ILi512EEEEEENS5_IJSW_iEEEEEEEEEEESK_S13_NS4_8TiledMMAINS4_8MMA_AtomIJNS4_23SM100_MMA_MXF4_2x1SM_SSISI_SI_fSJ_Li256ELi64ELi16ELNS4_4UMMA5MajorE0ELS18_0ELNS17_7ScaleInE0ELS19_0EEEEEENSM_INS5_IJSC_SC_SC_EEENS5_IJSW_SW_SW_EEEEENS5_IJNS4_10UnderscoreES1F_S1F_EEEEENS5_IJNS4_18SM100_TMA_2SM_LOADES1I_EEENS5_IJNS4_14ComposedLayoutINS4_7SwizzleILi1ELi4ELi3EEENS4_18smem_ptr_flag_bitsILi4EEENSM_INS5_IJNSA_ILi8EEESG_EEENS5_IJSG_SC_EEEEEEENSM_INS5_IJNS5_IJNS5_IJSP_SC_EEESS_EEESC_NS5_IJSC_SC_EEEEEENS5_IJNS5_IJNS5_IJSS_SY_EEESX_EEESW_NS5_IJSO_SY_EEEEEEEEEEEvNS4_8identityENS5_IJS1I_NS4_28SM100_TMA_2SM_LOAD_MULTICASTEEEES23_vS24_EENS_8epilogue10collective18CollectiveEpilogueINS28_23Sm100TmaWarpSpecializedILi3ELi2ELi32ELb1ELb0EEEJNS5_IJNSA_ILi128EEESG_SG_EEENS5_IJNSM_IS2D_SC_EENSM_ISN_SC_EEEEENS_10bfloat16_tESL_S2I_SL_NS28_6fusion15FusionCallbacksIS2C_NS2J_17LinearCombinationIS2I_fS2I_fLNS_15FloatRoundStyleE2EEES2E_S2H_JEEENS4_5SM1004TMEM4LOAD26SM100_TMEM_LOAD_32dp32b32xENS4_13SM90_TMA_LOADENS1K_INS1L_ILi2ELi4ELi3EEENS1N_ILi16EEENSM_INS5_IJS1P_SN_EEENS5_IJSN_SC_EEEEEEENS4_39AutoVectorizingCopyWithAssumedAlignmentILi128EEENS4_14SM90_TMA_STOREES2Z_S31_S31_EEEvvEEEEvNT_6ParamsE) ;  /* 0xffffff4c022c7950 */ /* 0x000fea0003c3ffff */
        .weak           $__internal_1_$__cuda_sm10x_tcgen05_guardrail_trap_phase_invalid_during_alloc
        .type           $__internal_1_$__cuda_sm10x_tcgen05_guardrail_trap_phase_invalid_during_alloc,@function
        .size           $__internal_1_$__cuda_sm10x_tcgen05_guardrail_trap_phase_invalid_during_alloc,($__internal_2_$__cuda_sm10x_tcgen05_guardrail_trap_unallocated_columns_being_dealloced - $__internal_1_$__cuda_sm10x_tcgen05_guardrail_trap_phase_invalid_during_alloc)
$__internal_1_$__cuda_sm10x_tcgen05_guardrail_trap_phase_invalid_during_alloc:
[----:B------:R-:W-:Y:S05]  /*b350*/  BPT.TRAP 0x1 ;  /* 0x000000040000795c */ /* 0x000fea0000300000 */
[----:B------:R-:W-:-:S04]  /*b360*/  MOV R5, 0x0 ;  /* 0x0000000000057802 */ /* 0x000fc80000000f00 */
[----:B------:R-:W-:Y:S05]  /*b370*/  RET.REL.NODEC R4 `(_ZN7cutlass13device_kernelINS_4gemm6kernel13GemmUniversalIN4cute5tupleIJiiiiEEENS1_10collective13CollectiveMmaINS1_46MainloopSm100TmaUmmaWarpSpecializedBlockScaledILi33ELi2ELi2ENS5_IJNS4_1CILi2EEENSA_ILi1EEESC_EEEEENS5_IJNSA_ILi256EEENSA_ILi64EEESG_EEENS5_IJNS_12float_e2m1_tENS_13float_ue4m3_tEEEENS5_IJNS5_IJlSC_lEEENS4_6LayoutINS5_IJNS5_IJNS5_IJNSA_ILi32EEENSA_ILi4EEEEEEiEEENS5_IJNS5_IJNSA_ILi16EEESO_EEEiEEENS5_IJSC_iEEEEEENS5_IJST_NS5_IJNS5_IJNSA_ILi0EEESC_EEENSA_ILi512EEEEEENS5_IJSW_iEEEEEEEEEEESK_S13_NS4_8TiledMMAINS4_8MMA_AtomIJNS4_23SM100_MMA_MXF4_2x1SM_SSISI_SI_fSJ_Li256ELi64ELi16ELNS4_4UMMA5MajorE0ELS18_0ELNS17_7ScaleInE0ELS19_0EEEEEENSM_INS5_IJSC_SC_SC_EEENS5_IJSW_SW_SW_EEEEENS5_IJNS4_10UnderscoreES1F_S1F_EEEEENS5_IJNS4_18SM100_TMA_2SM_LOADES1I_EEENS5_IJNS4_14ComposedLayoutINS4_7SwizzleILi1ELi4ELi3EEENS4_18smem_ptr_flag_bitsILi4EEENSM_INS5_IJNSA_ILi8EEESG_EEENS5_IJSG_SC_EEEEEEENSM_INS5_IJNS5_IJNS5_IJSP_SC_EEESS_EEESC_NS5_IJSC_SC_EEEEEENS5_IJNS5_IJNS5_IJSS_SY_EEESX_EEESW_NS5_IJSO_SY_EEEEEEEEEEEvNS4_8identityENS5_IJS1I_NS4_28SM100_TMA_2SM_LOAD_MULTICASTEEEES23_vS24_EENS_8epilogue10collective18CollectiveEpilogueINS28_23Sm100TmaWarpSpecializedILi3ELi2ELi32ELb1ELb0EEEJNS5_IJNSA_ILi128EEESG_SG_EEENS5_IJNSM_IS2D_SC_EENSM_ISN_SC_EEEEENS_10bfloat16_tESL_S2I_SL_NS28_6fusion15FusionCallbacksIS2C_NS2J_17LinearCombinationIS2I_fS2I_fLNS_15FloatRoundStyleE2EEES2E_S2H_JEEENS4_5SM1004TMEM4LOAD26SM100_TMEM_LOAD_32dp32b32xENS4_13SM90_TMA_LOADENS1K_INS1L_ILi2ELi4ELi3EEENS1N_ILi16EEENSM_INS5_IJS1P_SN_EEENS5_IJSN_SC_EEEEEEENS4_39AutoVectorizingCopyWithAssumedAlignmentILi128EEENS4_14SM90_TMA_STOREES2Z_S31_S31_EEEvvEEEEvNT_6ParamsE) ;  /* 0xffffff4c04207950 */ /* 0x000fea0003c3ffff */
        .weak           $__internal_2_$__cuda_sm10x_tcgen05_guardrail_trap_unallocated_columns_being_dealloced
        .type           $__internal_2_$__cuda_sm10x_tcgen05_guardrail_trap_unallocated_columns_being_dealloced,@function
        .size           $__internal_2_$__cuda_sm10x_tcgen05_guardrail_trap_unallocated_columns_being_dealloced,(.L_x_263 - $__internal_2_$__cuda_sm10x_tcgen05_guardrail_trap_unallocated_columns_being_dealloced)
$__internal_2_$__cuda_sm10x_tcgen05_guardrail_trap_unallocated_columns_being_dealloced:
[----:B------:R-:W-:Y:S05]  /*b380*/  BPT.TRAP 0x1 ;  /* 0x000000040000795c */ /* 0x000fea0000300000 */
[----:B------:R-:W-:-:S04]  /*b390*/  HFMA2 R3, -RZ, RZ, 0, 0 ;  /* 0x00000000ff037431 */ /* 0x000fc800000001ff */
[----:B------:R-:W-:Y:S05]  /*b3a0*/  RET.REL.NODEC R2 `(_ZN7cutlass13device_kernelINS_4gemm6kernel13GemmUniversalIN4cute5tupleIJiiiiEEENS1_10collective13CollectiveMmaINS1_46MainloopSm100TmaUmmaWarpSpecializedBlockScaledILi33ELi2ELi2ENS5_IJNS4_1CILi2EEENSA_ILi1EEESC_EEEEENS5_IJNSA_ILi256EEENSA_ILi64EEESG_EEENS5_IJNS_12float_e2m1_tENS_13float_ue4m3_tEEEENS5_IJNS5_IJlSC_lEEENS4_6LayoutINS5_IJNS5_IJNS5_IJNSA_ILi32EEENSA_ILi4EEEEEEiEEENS5_IJNS5_IJNSA_ILi16EEESO_EEEiEEENS5_IJSC_iEEEEEENS5_IJST_NS5_IJNS5_IJNSA_ILi0EEESC_EEENSA_ILi512EEEEEENS5_IJSW_iEEEEEEEEEEESK_S13_NS4_8TiledMMAINS4_8MMA_AtomIJNS4_23SM100_MMA_MXF4_2x1SM_SSISI_SI_fSJ_Li256ELi64ELi16ELNS4_4UMMA5MajorE0ELS18_0ELNS17_7ScaleInE0ELS19_0EEEEEENSM_INS5_IJSC_SC_SC_EEENS5_IJSW_SW_SW_EEEEENS5_IJNS4_10UnderscoreES1F_S1F_EEEEENS5_IJNS4_18SM100_TMA_2SM_LOADES1I_EEENS5_IJNS4_14ComposedLayoutINS4_7SwizzleILi1ELi4ELi3EEENS4_18smem_ptr_flag_bitsILi4EEENSM_INS5_IJNSA_ILi8EEESG_EEENS5_IJSG_SC_EEEEEEENSM_INS5_IJNS5_IJNS5_IJSP_SC_EEESS_EEESC_NS5_IJSC_SC_EEEEEENS5_IJNS5_IJNS5_IJSS_SY_EEESX_EEESW_NS5_IJSO_SY_EEEEEEEEEEEvNS4_8identityENS5_IJS1I_NS4_28SM100_TMA_2SM_LOAD_MULTICASTEEEES23_vS24_EENS_8epilogue10collective18CollectiveEpilogueINS28_23Sm100TmaWarpSpecializedILi3ELi2ELi32ELb1ELb0EEEJNS5_IJNSA_ILi128EEESG_SG_EEENS5_IJNSM_IS2D_SC_EENSM_ISN_SC_EEEEENS_10bfloat16_tESL_S2I_SL_NS28_6fusion15FusionCallbacksIS2C_NS2J_17LinearCombinationIS2I_fS2I_fLNS_15FloatRoundStyleE2EEES2E_S2H_JEEENS4_5SM1004TMEM4LOAD26SM100_TMEM_LOAD_32dp32b32xENS4_13SM90_TMA_LOADENS1K_INS1L_ILi2ELi4ELi3EEENS1N_ILi16EEENSM_INS5_IJS1P_SN_EEENS5_IJSN_SC_EEEEEEENS4_39AutoVectorizingCopyWithAssumedAlignmentILi128EEENS4_14SM90_TMA_STOREES2Z_S31_S31_EEEvvEEEEvNT_6ParamsE) ;  /* 0xffffff4c02147950 */ /* 0x000fea0003c3ffff */
.L_x_262:
[----:B------:R-:W-:-:S00]  /*b3b0*/  BRA `(.L_x_262) ;  /* 0xfffffffc00fc7947 */ /* 0x000fc0000383ffff */
[----:B------:R-:W-:-:S00]  /*b3c0*/  NOP ;  /* 0x0000000000007918 */ /* 0x000fc00000000000 */
        /* <DEDUP_REMOVED lines=11> */
.L_x_263:


//--------------------- .nv.global.init           --------------------------
	.section	.nv.global.init,"aw",@progbits
.nv.global.init:
	.type		$str$29,@object
	.size		$str$29,($str$30 - $str$29)
$str$29:
        /*0000*/ 	.byte	0x28, 0x61, 0x64, 0x64, 0x72, 0x65, 0x73, 0x73, 0x20, 0x26, 0x20, 0x6d, 0x61, 0x73, 0x6b, 0x29
        /*0010*/ 	.byte	0x20, 0x3d, 0x3d, 0x20, 0x30, 0x00
	.type		$str$30,@object
	.size		$str$30,($str$26 - $str$30)
$str$30:
        /*0016*/ 	.byte	0x2f, 0x74, 0x6d, 0x70, 0x2f, 0x63, 0x75, 0x74, 0x6c, 0x61, 0x73, 0x73, 0x5f, 0x73, 0x77, 0x65
        /*0026*/ 	.byte	0x65, 0x70, 0x5f, 0x73, 0x72, 0x63, 0x2f, 0x69, 0x6e, 0x63, 0x6c, 0x75, 0x64, 0x65, 0x2f, 0x63
        /*0036*/ 	.byte	0x75, 0x74, 0x65, 0x2f, 0x70, 0x6f, 0x69, 0x6e, 0x74, 0x65, 0x72, 0x5f, 0x66, 0x6c, 0x61, 0x67
        /*0046*/ 	.byte	0x67, 0x65, 0x64, 0x2e, 0x68, 0x70, 0x70, 0x00
	.type		$str$26,@object
	.size		$str$26,($str$25 - $str$26)
$str$26:
        /*004e*/ 	.byte	0x2f, 0x74, 0x6d, 0x70, 0x2f, 0x63, 0x75, 0x74, 0x6c, 0x61, 0x73, 0x73, 0x5f, 0x73, 0x77, 0x65
        /*005e*/ 	.byte	0x65, 0x70, 0x5f, 0x73, 0x72, 0x63, 0x2f, 0x69, 0x6e, 0x63, 0x6c, 0x75, 0x64, 0x65, 0x2f, 0x63
        /*006e*/ 	.byte	0x75, 0x74, 0x65, 0x2f, 0x61, 0x74, 0x6f, 0x6d, 0x2f, 0x63, 0x6f, 0x70, 0x79, 0x5f, 0x74, 0x72
        /*007e*/ 	.byte	0x61, 0x69, 0x74, 0x73, 0x5f, 0x73, 0x6d, 0x31, 0x30, 0x30, 0x2e, 0x68, 0x70, 0x70, 0x00
	.type		$str$25,@object
	.size		$str$25,(__unnamed_1 - $str$25)
$str$25:
        /*008d*/ 	.byte	0x28, 0x28, 0x75, 0x69, 0x6e, 0x74, 0x33, 0x32, 0x5f, 0x74, 0x28, 0x74, 0x68, 0x72, 0x65, 0x61
        /*009d*/ 	.byte	0x64, 0x49, 0x64, 0x78, 0x2e, 0x78, 0x29, 0x20, 0x2f, 0x20, 0x33, 0x32, 0x29, 0x20, 0x25, 0x20
        /*00ad*/ 	.byte	0x34, 0x29, 0x20, 0x3d, 0x3d, 0x20, 0x28, 0x28, 0x28, 0x74, 0x6d, 0x65, 0x6d, 0x5f, 0x61, 0x64
        /*00bd*/ 	.byte	0x64, 0x72, 0x20, 0x3e, 0x3e, 0x20, 0x31, 0x36, 0x29, 0x20, 0x2f, 0x20, 0x33, 0x32, 0x29, 0x20
        /*00cd*/ 	.byte	0x25, 0x20, 0x34, 0x29, 0x00
	.type		__unnamed_1,@object
	.size		__unnamed_1,(__unnamed_2 - __unnamed_1)
__unnamed_1:
        /*00d2*/ 	.byte	0x61, 0x75, 0x74, 0x6f, 0x20, 0x63, 0x75, 0x74, 0x65, 0x3a, 0x3a, 0x61, 0x73, 0x5f, 0x70, 0x6f
        /* <DEDUP_REMOVED lines=24> */
        /*0262*/ 	.byte	0x34, 0x30, 0x39, 0x36, 0x3e, 0x3e, 0x3e, 0x3e, 0x5d, 0x00
	.type		__unnamed_2,@object
	.size		__unnamed_2,(.L_2 - __unnamed_2)
__unnamed_2:
        /* <DEDUP_REMOVED lines=42> */
        /*050c*/ 	.byte	0x3e, 0x3e, 0x5d, 0x00
.L_2:


//--------------------- .nv.shared._ZN7cutlass13device_kernelINS_4gemm6kernel13GemmUniversalIN4cute5tupleIJiiiiEEENS1_10collective13CollectiveMmaINS1_46MainloopSm100TmaUmmaWarpSpecializedBlockScaledILi33ELi2ELi2ENS5_IJNS4_1CILi2EEENSA_ILi1EEESC_EEEEENS5_IJNSA_ILi256EEENSA_ILi64EEESG_EEENS5_IJNS_12float_e2m1_tENS_13float_ue4m3_tEEEENS5_IJNS5_IJlSC_lEEENS4_6LayoutINS5_IJNS5_IJNS5_IJNSA_ILi32EEENSA_ILi4EEEEEEiEEENS5_IJNS5_IJNSA_ILi16EEESO_EEEiEEENS5_IJSC_iEEEEEENS5_IJST_NS5_IJNS5_IJNSA_ILi0EEESC_EEENSA_ILi512EEEEEENS5_IJSW_iEEEEEEEEEEESK_S13_NS4_8TiledMMAINS4_8MMA_AtomIJNS4_23SM100_MMA_MXF4_2x1SM_SSISI_SI_fSJ_Li256ELi64ELi16ELNS4_4UMMA5MajorE0ELS18_0ELNS17_7ScaleInE0ELS19_0EEEEEENSM_INS5_IJSC_SC_SC_EEENS5_IJSW_SW_SW_EEEEENS5_IJNS4_10UnderscoreES1F_S1F_EEEEENS5_IJNS4_18SM100_TMA_2SM_LOADES1I_EEENS5_IJNS4_14ComposedLayoutINS4_7SwizzleILi1ELi4ELi3EEENS4_18smem_ptr_flag_bitsILi4EEENSM_INS5_IJNSA_ILi8EEESG_EEENS5_IJSG_SC_EEEEEEENSM_INS5_IJNS5_IJNS5_IJSP_SC_EEESS_EEESC_NS5_IJSC_SC_EEEEEENS5_IJNS5_IJNS5_IJSS_SY_EEESX_EEESW_NS5_IJSO_SY_EEEEEEEEEEEvNS4_8identityENS5_IJS1I_NS4_28SM100_TMA_2SM_LOAD_MULTICASTEEEES23_vS24_EENS_8epilogue10collective18CollectiveEpilogueINS28_23Sm100TmaWarpSpecializedILi3ELi2ELi32ELb1ELb0EEEJNS5_IJNSA_ILi128EEESG_SG_EEENS5_IJNSM_IS2D_SC_EENSM_ISN_SC_EEEEENS_10bfloat16_tESL_S2I_SL_NS28_6fusion15FusionCallbacksIS2C_NS2J_17LinearCombinationIS2I_fS2I_fLNS_15FloatRoundStyleE2EEES2E_S2H_JEEENS4_5SM1004TMEM4LOAD26SM100_TMEM_LOAD_32dp32b32xENS4_13SM90_TMA_LOADENS1K_INS1L_ILi2ELi4ELi3EEENS1N_ILi16EEENSM_INS5_IJS1P_SN_EEENS5_IJSN_SC_EEEEEEENS4_39AutoVectorizingCopyWithAssumedAlignmentILi128EEENS4_14SM90_TMA_STOREES2Z_S31_S31_EEEvvEEEEvNT_6ParamsE --------------------------
	.section	.nv.shared._ZN7cutlass13device_kernelINS_4gemm6kernel13GemmUniversalIN4cute5tupleIJiiiiEEENS1_10collective13CollectiveMmaINS1_46MainloopSm100TmaUmmaWarpSpecializedBlockScaledILi33ELi2ELi2ENS5_IJNS4_1CILi2EEENSA_ILi1EEESC_EEEEENS5_IJNSA_ILi256EEENSA_ILi64EEESG_EEENS5_IJNS_12float_e2m1_tENS_13float_ue4m3_tEEEENS5_IJNS5_IJlSC_lEEENS4_6LayoutINS5_IJNS5_IJNS5_IJNSA_ILi32EEENSA_ILi4EEEEEEiEEENS5_IJNS5_IJNSA_ILi16EEESO_EEEiEEENS5_IJSC_iEEEEEENS5_IJST_NS5_IJNS5_IJNSA_ILi0EEESC_EEENSA_ILi512EEEEEENS5_IJSW_iEEEEEEEEEEESK_S13_NS4_8TiledMMAINS4_8MMA_AtomIJNS4_23SM100_MMA_MXF4_2x1SM_SSISI_SI_fSJ_Li256ELi64ELi16ELNS4_4UMMA5MajorE0ELS18_0ELNS17_7ScaleInE0ELS19_0EEEEEENSM_INS5_IJSC_SC_SC_EEENS5_IJSW_SW_SW_EEEEENS5_IJNS4_10UnderscoreES1F_S1F_EEEEENS5_IJNS4_18SM100_TMA_2SM_LOADES1I_EEENS5_IJNS4_14ComposedLayoutINS4_7SwizzleILi1ELi4ELi3EEENS4_18smem_ptr_flag_bitsILi4EEENSM_INS5_IJNSA_ILi8EEESG_EEENS5_IJSG_SC_EEEEEEENSM_INS5_IJNS5_IJNS5_IJSP_SC_EEESS_EEESC_NS5_IJSC_SC_EEEEEENS5_IJNS5_IJNS5_IJSS_SY_EEESX_EEESW_NS5_IJSO_SY_EEEEEEEEEEEvNS4_8identityENS5_IJS1I_NS4_28SM100_TMA_2SM_LOAD_MULTICASTEEEES23_vS24_EENS_8epilogue10collective18CollectiveEpilogueINS28_23Sm100TmaWarpSpecializedILi3ELi2ELi32ELb1ELb0EEEJNS5_IJNSA_ILi128EEESG_SG_EEENS5_IJNSM_IS2D_SC_EENSM_ISN_SC_EEEEENS_10bfloat16_tESL_S2I_SL_NS28_6fusion15FusionCallbacksIS2C_NS2J_17LinearCombinationIS2I_fS2I_fLNS_15FloatRoundStyleE2EEES2E_S2H_JEEENS4_5SM1004TMEM4LOAD26SM100_TMEM_LOAD_32dp32b32xENS4_13SM90_TMA_LOADENS1K_INS1L_ILi2ELi4ELi3EEENS1N_ILi16EEENSM_INS5_IJS1P_SN_EEENS5_IJSN_SC_EEEEEEENS4_39AutoVectorizingCopyWithAssumedAlignmentILi128EEENS4_14SM90_TMA_STOREES2Z_S31_S31_EEEvvEEEEvNT_6ParamsE,"aw",@nobits
	.sectionflags	@""
	.align	16
	.zero		1024


//--------------------- .nv.shared.reserved.0     --------------------------
	.section	.nv.shared.reserved.0,"aw",@nobits
	.weak		__nv_reservedSMEM_offset_0_alias
	.size		__nv_reservedSMEM_offset_0_alias, 0, 64
	.other		__nv_reservedSMEM_offset_0_alias,@"STO_CUDA_RESERVED_SHARED STV_DEFAULT"
__nv_reservedSMEM_offset_0_alias:
	.zero		0
.nv.shared.reserved.0:
	.zero		64
	.weak		__nv_reservedSMEM_tcgen05_partition
	.type		__nv_reservedSMEM_tcgen05_partition,@object
	.size		__nv_reservedSMEM_tcgen05_partition,(.L_0 - __nv_reservedSMEM_tcgen05_partition)
__nv_reservedSMEM_tcgen05_partition:
	.zero		32
.L_0:


//--------------------- .nv.global                --------------------------
	.section	.nv.global,"aw",@nobits
.nv.global:
	.type		_ZN40_INTERNAL_261c605a_4_k_cu_56ea045a_229374cute1_E,@object
	.size		_ZN40_INTERNAL_261c605a_4_k_cu_56ea045a_229374cute1_E,(_ZN40_INTERNAL_261c605a_4_k_cu_56ea045a_229374cuda3std3__45__cpo6cbeginE - _ZN40_INTERNAL_261c605a_4_k_cu_56ea045a_229374cute1_E)
_ZN40_INTERNAL_261c605a_4_k_cu_56ea045a_229374cute1_E:
	.zero		1
	.type		_ZN40_INTERNAL_261c605a_4_k_cu_56ea045a_229374cuda3std3__45__cpo6cbeginE,@object
	.size		_ZN40_INTERNAL_261c605a_4_k_cu_56ea045a_229374cuda3std3__45__cpo6cbeginE,(_ZN40_INTERNAL_261c605a_4_k_cu_56ea045a_229374cuda3std3__48in_placeE - _ZN40_INTERNAL_261c605a_4_k_cu_56ea045a_229374cuda3std3__45__cpo6cbeginE)
_ZN40_INTERNAL_261c605a_4_k_cu_56ea045a_229374cuda3std3__45__cpo6cbeginE:
	.zero		1
	.type		_ZN40_INTERNAL_261c605a_4_k_cu_56ea045a_229374cuda3std3__48in_placeE,@object
	.size		_ZN40_INTERNAL_261c605a_4_k_cu_56ea045a_229374cuda3std3__48in_placeE,(_ZN40_INTERNAL_261c605a_4_k_cu_56ea045a_229374cuda3std6ranges3__45__cpo9iter_moveE - _ZN40_INTERNAL_261c605a_4_k_cu_56ea045a_229374cuda3std3__48in_placeE)
_ZN40_INTERNAL_261c605a_4_k_cu_56ea045a_229374cuda3std3__48in_placeE:
	.zero		1
	.type		_ZN40_INTERNAL_261c605a_4_k_cu_56ea045a_229374cuda3std6ranges3__45__cpo9iter_moveE,@object
	.size		_ZN40_INTERNAL_261c605a_4_k_cu_56ea045a_229374cuda3std6ranges3__45__cpo9iter_moveE,(_ZN40_INTERNAL_261c605a_4_k_cu_56ea045a_229374cuda3std3__45__cpo5beginE - _ZN40_INTERNAL_261c605a_4_k_cu_56ea045a_229374cuda3std6ranges3__45__cpo9iter_moveE)
_ZN40_INTERNAL_261c605a_4_k_cu_56ea045a_229374cuda3std6ranges3__45__cpo9iter_moveE:
	.zero		1
	.type		_ZN40_INTERNAL_261c605a_4_k_cu_56ea045a_229374cuda3std3__45__cpo5beginE,@object
	.size		_ZN40_INTERNAL_261c605a_4_k_cu_56ea045a_229374cuda3std3__45__cpo5beginE,(_ZN40_INTERNAL_261c605a_4_k_cu_56ea045a_229374cuda3std3__442_GLOBAL__N__261c605a_4_k_cu_56ea045a_229376ignoreE - _ZN40_INTERNAL_261c605a_4_k_cu_56ea045a_229374cuda3std3__45__cpo5beginE)
_ZN40_INTERNAL_261c605a_4_k_cu_56ea045a_229374cuda3std3__45__cpo5beginE:
	.zero		1
	.type		_ZN40_INTERNAL_261c605a_4_k_cu_56ea045a_229374cuda3std3__442_GLOBAL__N__261c605a_4_k_cu_56ea045a_229376ignoreE,@object
	.size		_ZN40_INTERNAL_261c605a_4_k_cu_56ea045a_229374cuda3std3__442_GLOBAL__N__261c605a_4_k_cu_56ea045a_229376ignoreE,(_ZN40_INTERNAL_261c605a_4_k_cu_56ea045a_229374cute7productE - _ZN40_INTERNAL_261c605a_4_k_cu_56ea045a_229374cuda3std3__442_GLOBAL__N__261c605a_4_k_cu_56ea045a_229376ignoreE)
_ZN40_INTERNAL_261c605a_4_k_cu_56ea045a_229374cuda3std3__442_GLOBAL__N__261c605a_4_k_cu_56ea045a_229376ignoreE:
	.zero		1
	.type		_ZN40_INTERNAL_261c605a_4_k_cu_56ea045a_229374cute7productE,@object
	.size		_ZN40_INTERNAL_261c605a_4_k_cu_56ea045a_229374cute7productE,(_ZN40_INTERNAL_261c605a_4_k_cu_56ea045a_229374cuda3std3__45__cpo3endE - _ZN40_INTERNAL_261c605a_4_k_cu_56ea045a_229374cute7productE)
_ZN40_INTERNAL_261c605a_4_k_cu_56ea045a_229374cute7productE:
	.zero		1
	.type		_ZN40_INTERNAL_261c605a_4_k_cu_56ea045a_229374cuda3std3__45__cpo3endE,@object
	.size		_ZN40_INTERNAL_261c605a_4_k_cu_56ea045a_229374cuda3std3__45__cpo3endE,(_ZN40_INTERNAL_261c605a_4_k_cu_56ea045a_229374cuda3std3__419piecewise_constructE - _ZN40_INTERNAL_261c605a_4_k_cu_56ea045a_229374cuda3std3__45__cpo3endE)
_ZN40_INTERNAL_261c605a_4_k_cu_56ea045a_229374cuda3std3__45__cpo3endE:
	.zero		1
	.type		_ZN40_INTERNAL_261c605a_4_k_cu_56ea045a_229374cuda3std3__419piecewise_constructE,@object
	.size		_ZN40_INTERNAL_261c605a_4_k_cu_56ea045a_229374cuda3std3__419piecewise_constructE,(_ZN40_INTERNAL_261c605a_4_k_cu_56ea045a_229374cuda3std3__45__cpo4cendE - _ZN40_INTERNAL_261c605a_4_k_cu_56ea045a_229374cuda3std3__419piecewise_constructE)
_ZN40_INTERNAL_261c605a_4_k_cu_56ea045a_229374cuda3std3__419piecewise_constructE:
	.zero		1
	.type		_ZN40_INTERNAL_261c605a_4_k_cu_56ea045a_229374cuda3std3__45__cpo4cendE,@object
	.size		_ZN40_INTERNAL_261c605a_4_k_cu_56ea045a_229374cuda3std3__45__cpo4cendE,(_ZN40_INTERNAL_261c605a_4_k_cu_56ea045a_229374cuda3std6ranges3__45__cpo4swapE - _ZN40_INTERNAL_261c605a_4_k_cu_56ea045a_229374cuda3std3__45__cpo4cendE)
_ZN40_INTERNAL_261c605a_4_k_cu_56ea045a_229374cuda3std3__45__cpo4cendE:
	.zero		1
	.type		_ZN40_INTERNAL_261c605a_4_k_cu_56ea045a_229374cuda3std6ranges3__45__cpo4swapE,@object
	.size		_ZN40_INTERNAL_261c605a_4_k_cu_56ea045a_229374cuda3std6ranges3__45__cpo4swapE,(.L_10 - _ZN40_INTERNAL_261c605a_4_k_cu_56ea045a_229374cuda3std6ranges3__45__cpo4swapE)
_ZN40_INTERNAL_261c605a_4_k_cu_56ea045a_229374cuda3std6ranges3__45__cpo4swapE:
	.zero		1
.L_10:


//--------------------- .nv.constant0._ZN7cutlass13device_kernelINS_4gemm6kernel13GemmUniversalIN4cute5tupleIJiiiiEEENS1_10collective13CollectiveMmaINS1_46MainloopSm100TmaUmmaWarpSpecializedBlockScaledILi33ELi2ELi2ENS5_IJNS4_1CILi2EEENSA_ILi1EEESC_EEEEENS5_IJNSA_ILi256EEENSA_ILi64EEESG_EEENS5_IJNS_12float_e2m1_tENS_13float_ue4m3_tEEEENS5_IJNS5_IJlSC_lEEENS4_6LayoutINS5_IJNS5_IJNS5_IJNSA_ILi32EEENSA_ILi4EEEEEEiEEENS5_IJNS5_IJNSA_ILi16EEESO_EEEiEEENS5_IJSC_iEEEEEENS5_IJST_NS5_IJNS5_IJNSA_ILi0EEESC_EEENSA_ILi512EEEEEENS5_IJSW_iEEEEEEEEEEESK_S13_NS4_8TiledMMAINS4_8MMA_AtomIJNS4_23SM100_MMA_MXF4_2x1SM_SSISI_SI_fSJ_Li256ELi64ELi16ELNS4_4UMMA5MajorE0ELS18_0ELNS17_7ScaleInE0ELS19_0EEEEEENSM_INS5_IJSC_SC_SC_EEENS5_IJSW_SW_SW_EEEEENS5_IJNS4_10UnderscoreES1F_S1F_EEEEENS5_IJNS4_18SM100_TMA_2SM_LOADES1I_EEENS5_IJNS4_14ComposedLayoutINS4_7SwizzleILi1ELi4ELi3EEENS4_18smem_ptr_flag_bitsILi4EEENSM_INS5_IJNSA_ILi8EEESG_EEENS5_IJSG_SC_EEEEEEENSM_INS5_IJNS5_IJNS5_IJSP_SC_EEESS_EEESC_NS5_IJSC_SC_EEEEEENS5_IJNS5_IJNS5_IJSS_SY_EEESX_EEESW_NS5_IJSO_SY_EEEEEEEEEEEvNS4_8identityENS5_IJS1I_NS4_28SM100_TMA_2SM_LOAD_MULTICASTEEEES23_vS24_EENS_8epilogue10collective18CollectiveEpilogueINS28_23Sm100TmaWarpSpecializedILi3ELi2ELi32ELb1ELb0EEEJNS5_IJNSA_ILi128EEESG_SG_EEENS5_IJNSM_IS2D_SC_EENSM_ISN_SC_EEEEENS_10bfloat16_tESL_S2I_SL_NS28_6fusion15FusionCallbacksIS2C_NS2J_17LinearCombinationIS2I_fS2I_fLNS_15FloatRoundStyleE2EEES2E_S2H_JEEENS4_5SM1004TMEM4LOAD26SM100_TMEM_LOAD_32dp32b32xENS4_13SM90_TMA_LOADENS1K_INS1L_ILi2ELi4ELi3EEENS1N_ILi16EEENSM_INS5_IJS1P_SN_EEENS5_IJSN_SC_EEEEEEENS4_39AutoVectorizingCopyWithAssumedAlignmentILi128EEENS4_14SM90_TMA_STOREES2Z_S31_S31_EEEvvEEEEvNT_6ParamsE --------------------------
	.section	.nv.constant0._ZN7cutlass13device_kernelINS_4gemm6kernel13GemmUniversalIN4cute5tupleIJiiiiEEENS1_10collective13CollectiveMmaINS1_46MainloopSm100TmaUmmaWarpSpecializedBlockScaledILi33ELi2ELi2ENS5_IJNS4_1CILi2EEENSA_ILi1EEESC_EEEEENS5_IJNSA_ILi256EEENSA_ILi64EEESG_EEENS5_IJNS_12float_e2m1_tENS_13float_ue4m3_tEEEENS5_IJNS5_IJlSC_lEEENS4_6LayoutINS5_IJNS5_IJNS5_IJNSA_ILi32EEENSA_ILi4EEEEEEiEEENS5_IJNS5_IJNSA_ILi16EEESO_EEEiEEENS5_IJSC_iEEEEEENS5_IJST_NS5_IJNS5_IJNSA_ILi0EEESC_EEENSA_ILi512EEEEEENS5_IJSW_iEEEEEEEEEEESK_S13_NS4_8TiledMMAINS4_8MMA_AtomIJNS4_23SM100_MMA_MXF4_2x1SM_SSISI_SI_fSJ_Li256ELi64ELi16ELNS4_4UMMA5MajorE0ELS18_0ELNS17_7ScaleInE0ELS19_0EEEEEENSM_INS5_IJSC_SC_SC_EEENS5_IJSW_SW_SW_EEEEENS5_IJNS4_10UnderscoreES1F_S1F_EEEEENS5_IJNS4_18SM100_TMA_2SM_LOADES1I_EEENS5_IJNS4_14ComposedLayoutINS4_7SwizzleILi1ELi4ELi3EEENS4_18smem_ptr_flag_bitsILi4EEENSM_INS5_IJNSA_ILi8EEESG_EEENS5_IJSG_SC_EEEEEEENSM_INS5_IJNS5_IJNS5_IJSP_SC_EEESS_EEESC_NS5_IJSC_SC_EEEEEENS5_IJNS5_IJNS5_IJSS_SY_EEESX_EEESW_NS5_IJSO_SY_EEEEEEEEEEEvNS4_8identityENS5_IJS1I_NS4_28SM100_TMA_2SM_LOAD_MULTICASTEEEES23_vS24_EENS_8epilogue10collective18CollectiveEpilogueINS28_23Sm100TmaWarpSpecializedILi3ELi2ELi32ELb1ELb0EEEJNS5_IJNSA_ILi128EEESG_SG_EEENS5_IJNSM_IS2D_SC_EENSM_ISN_SC_EEEEENS_10bfloat16_tESL_S2I_SL_NS28_6fusion15FusionCallbacksIS2C_NS2J_17LinearCombinationIS2I_fS2I_fLNS_15FloatRoundStyleE2EEES2E_S2H_JEEENS4_5SM1004TMEM4LOAD26SM100_TMEM_LOAD_32dp32b32xENS4_13SM90_TMA_LOADENS1K_INS1L_ILi2ELi4ELi3EEENS1N_ILi16EEENSM_INS5_IJS1P_SN_EEENS5_IJSN_SC_EEEEEEENS4_39AutoVectorizingCopyWithAssumedAlignmentILi128EEENS4_14SM90_TMA_STOREES2Z_S31_S31_EEEvvEEEEvNT_6ParamsE,"a",@progbits
	.sectionflags	@""
	.align	4
.nv.constant0._ZN7cutlass13device_kernelINS_4gemm6kernel13GemmUniversalIN4cute5tupleIJiiiiEEENS1_10collective13CollectiveMmaINS1_46MainloopSm100TmaUmmaWarpSpecializedBlockScaledILi33ELi2ELi2ENS5_IJNS4_1CILi2EEENSA_ILi1EEESC_EEEEENS5_IJNSA_ILi256EEENSA_ILi64EEESG_EEENS5_IJNS_12float_e2m1_tENS_13float_ue4m3_tEEEENS5_IJNS5_IJlSC_lEEENS4_6LayoutINS5_IJNS5_IJNS5_IJNSA_ILi32EEENSA_ILi4EEEEEEiEEENS5_IJNS5_IJNSA_ILi16EEESO_EEEiEEENS5_IJSC_iEEEEEENS5_IJST_NS5_IJNS5_IJNSA_ILi0EEESC_EEENSA_ILi512EEEEEENS5_IJSW_iEEEEEEEEEEESK_S13_NS4_8TiledMMAINS4_8MMA_AtomIJNS4_23SM100_MMA_MXF4_2x1SM_SSISI_SI_fSJ_Li256ELi64ELi16ELNS4_4UMMA5MajorE0ELS18_0ELNS17_7ScaleInE0ELS19_0EEEEEENSM_INS5_IJSC_SC_SC_EEENS5_IJSW_SW_SW_EEEEENS5_IJNS4_10UnderscoreES1F_S1F_EEEEENS5_IJNS4_18SM100_TMA_2SM_LOADES1I_EEENS5_IJNS4_14ComposedLayoutINS4_7SwizzleILi1ELi4ELi3EEENS4_18smem_ptr_flag_bitsILi4EEENSM_INS5_IJNSA_ILi8EEESG_EEENS5_IJSG_SC_EEEEEEENSM_INS5_IJNS5_IJNS5_IJSP_SC_EEESS_EEESC_NS5_IJSC_SC_EEEEEENS5_IJNS5_IJNS5_IJSS_SY_EEESX_EEESW_NS5_IJSO_SY_EEEEEEEEEEEvNS4_8identityENS5_IJS1I_NS4_28SM100_TMA_2SM_LOAD_MULTICASTEEEES23_vS24_EENS_8epilogue10collective18CollectiveEpilogueINS28_23Sm100TmaWarpSpecializedILi3ELi2ELi32ELb1ELb0EEEJNS5_IJNSA_ILi128EEESG_SG_EEENS5_IJNSM_IS2D_SC_EENSM_ISN_SC_EEEEENS_10bfloat16_tESL_S2I_SL_NS28_6fusion15FusionCallbacksIS2C_NS2J_17LinearCombinationIS2I_fS2I_fLNS_15FloatRoundStyleE2EEES2E_S2H_JEEENS4_5SM1004TMEM4LOAD26SM100_TMEM_LOAD_32dp32b32xENS4_13SM90_TMA_LOADENS1K_INS1L_ILi2ELi4ELi3EEENS1N_ILi16EEENSM_INS5_IJS1P_SN_EEENS5_IJSN_SC_EEEEEEENS4_39AutoVectorizingCopyWithAssumedAlignmentILi128EEENS4_14SM90_TMA_STOREES2Z_S31_S31_EEEvvEEEEvNT_6ParamsE:
	.zero		3968


//--------------------- SYMBOLS --------------------------

	.type		.nv.reservedSmem.offset0,@object
	.size		.nv.reservedSmem.offset0,0x4
	.type		.nv.reservedSmem.cap,@object
	.size		.nv.reservedSmem.cap,0x4
	.type		__assertfail,@function
